	.target	sm_90a

	.elftype	@"ET_EXEC"


//--------------------- .note.nv.tkinfo           --------------------------
	.section	.note.nv.tkinfo,"",@"SHT_NOTE"
	.sectionflags	@"SHF_NOTE_NV_TKINFO"
	.tkinfo
        /*0018*/ 	.word	0x00000002
        /*0030*/ 	.string	""
        /*0030*/ 	.string	"ptxas"
        /*0030*/ 	.string	"Cuda compilation tools, release 13.0, V13.0.88"
        /*0030*/ 	.string	"Build cuda_13.0.r13.0/compiler.36424714_0"
        /*0030*/ 	.string	"-arch sm_90a -m 64 "



//--------------------- .note.nv.cuinfo           --------------------------
	.section	.note.nv.cuinfo,"",@"SHT_NOTE"
	.sectionflags	@"SHF_NOTE_NV_CUINFO"
        /*0018*/ 	.short	0x0002
        /*001a*/ 	.short	0x005a
        /*001c*/ 	.short	0x0082
	.zero		2


//--------------------- .nv.info                  --------------------------
	.section	.nv.info,"",@"SHT_CUDA_INFO"
	.align	4


	//----- nvinfo : EIATTR_REGCOUNT
	.align		4
        /*0000*/ 	.byte	0x04, 0x2f
        /*0002*/ 	.short	(.L_15 - .L_14)
	.align		4
.L_14:
        /*0004*/ 	.word	index@(_ZN7cutlass13device_kernelINS_4gemm6kernel13GemmUniversalIN4cute5tupleIJiiiiEEENS1_10collective13CollectiveMmaINS1_34MainloopSm90TmaGmmaWarpSpecializedILi4ENS5_IJNS4_1CILi2EEENSA_ILi1EEESC_EEENS1_35KernelTmaWarpSpecializedCooperativeEEENS5_IJNSA_ILi256EEENSA_ILi512EEENSA_ILi64EEEEEEaNS5_IJlSC_lEEEaSK_NS4_8TiledMMAINS4_8MMA_AtomIJNS4_4SM904GMMA27MMA_64x256x32_S32S8S8_SS_TNEEEENS4_6LayoutISD_NS5_IJSC_NSA_ILi0EEESS_EEEEENS5_IJNS4_10UnderscoreESV_SV_EEEEENS4_13SM90_TMA_LOADENS4_14ComposedLayoutINS4_7SwizzleILi2ELi4ELi3EEENS4_18smem_ptr_flag_bitsILi8EEENSR_INS5_IJNSA_ILi8EEESI_EEENS5_IJSI_SC_EEEEEEEvNS4_8identityENS4_23SM90_TMA_LOAD_MULTICASTES18_vS19_EENS_8epilogue10collective6detail29Sm90TmaWarpSpecializedAdapterINS1D_15DefaultEpilogueIaSK_SK_NS1C_6thread17LinearCombinationIaLi1EiiLNS1H_9ScaleType4KindE0ELNS_15FloatRoundStyleE2EaEENS1_15EpilogueDefaultEEEEEvvEEEEvNT_6ParamsE)
        /*0008*/ 	.word	0x000000a8


	//----- nvinfo : EIATTR_FRAME_SIZE
	.align		4
.L_15:
        /*000c*/ 	.byte	0x04, 0x11
        /*000e*/ 	.short	(.L_17 - .L_16)
	.align		4
.L_16:
        /*0010*/ 	.word	index@(_ZN7cutlass13device_kernelINS_4gemm6kernel13GemmUniversalIN4cute5tupleIJiiiiEEENS1_10collective13CollectiveMmaINS1_34MainloopSm90TmaGmmaWarpSpecializedILi4ENS5_IJNS4_1CILi2EEENSA_ILi1EEESC_EEENS1_35KernelTmaWarpSpecializedCooperativeEEENS5_IJNSA_ILi256EEENSA_ILi512EEENSA_ILi64EEEEEEaNS5_IJlSC_lEEEaSK_NS4_8TiledMMAINS4_8MMA_AtomIJNS4_4SM904GMMA27MMA_64x256x32_S32S8S8_SS_TNEEEENS4_6LayoutISD_NS5_IJSC_NSA_ILi0EEESS_EEEEENS5_IJNS4_10UnderscoreESV_SV_EEEEENS4_13SM90_TMA_LOADENS4_14ComposedLayoutINS4_7SwizzleILi2ELi4ELi3EEENS4_18smem_ptr_flag_bitsILi8EEENSR_INS5_IJNSA_ILi8EEESI_EEENS5_IJSI_SC_EEEEEEEvNS4_8identityENS4_23SM90_TMA_LOAD_MULTICASTES18_vS19_EENS_8epilogue10collective6detail29Sm90TmaWarpSpecializedAdapterINS1D_15DefaultEpilogueIaSK_SK_NS1C_6thread17LinearCombinationIaLi1EiiLNS1H_9ScaleType4KindE0ELNS_15FloatRoundStyleE2EaEENS1_15EpilogueDefaultEEEEEvvEEEEvNT_6ParamsE)
        /*0014*/ 	.word	0x000010e0


	//----- nvinfo : EIATTR_MIN_STACK_SIZE
	.align		4
.L_17:
        /*0018*/ 	.byte	0x04, 0x12
        /*001a*/ 	.short	(.L_19 - .L_18)
	.align		4
.L_18:
        /*001c*/ 	.word	index@(_ZN7cutlass13device_kernelINS_4gemm6kernel13GemmUniversalIN4cute5tupleIJiiiiEEENS1_10collective13CollectiveMmaINS1_34MainloopSm90TmaGmmaWarpSpecializedILi4ENS5_IJNS4_1CILi2EEENSA_ILi1EEESC_EEENS1_35KernelTmaWarpSpecializedCooperativeEEENS5_IJNSA_ILi256EEENSA_ILi512EEENSA_ILi64EEEEEEaNS5_IJlSC_lEEEaSK_NS4_8TiledMMAINS4_8MMA_AtomIJNS4_4SM904GMMA27MMA_64x256x32_S32S8S8_SS_TNEEEENS4_6LayoutISD_NS5_IJSC_NSA_ILi0EEESS_EEEEENS5_IJNS4_10UnderscoreESV_SV_EEEEENS4_13SM90_TMA_LOADENS4_14ComposedLayoutINS4_7SwizzleILi2ELi4ELi3EEENS4_18smem_ptr_flag_bitsILi8EEENSR_INS5_IJNSA_ILi8EEESI_EEENS5_IJSI_SC_EEEEEEEvNS4_8identityENS4_23SM90_TMA_LOAD_MULTICASTES18_vS19_EENS_8epilogue10collective6detail29Sm90TmaWarpSpecializedAdapterINS1D_15DefaultEpilogueIaSK_SK_NS1C_6thread17LinearCombinationIaLi1EiiLNS1H_9ScaleType4KindE0ELNS_15FloatRoundStyleE2EaEENS1_15EpilogueDefaultEEEEEvvEEEEvNT_6ParamsE)
        /*0020*/ 	.word	0x000010e0
.L_19:


//--------------------- .nv.compat                --------------------------
	.section	.nv.compat,"",@"SHT_CUDA_COMPAT_INFO"
	.align	4
        /*0000*/ 	.byte	0x02, 0x09, 0x01, 0x00, 0x02, 0x02, 0x04, 0x00, 0x02, 0x05, 0x05, 0x00, 0x03, 0x07, 0x01, 0x01
        /*0010*/ 	.byte	0x02, 0x03, 0x01, 0x00, 0x02, 0x06, 0x01, 0x00, 0x04, 0x0b, 0x08, 0x00, 0x00, 0x00, 0x00, 0x00
        /*0020*/ 	.byte	0x00, 0x00, 0x00, 0x00


//--------------------- .nv.info._ZN7cutlass13device_kernelINS_4gemm6kernel13GemmUniversalIN4cute5tupleIJiiiiEEENS1_10collective13CollectiveMmaINS1_34MainloopSm90TmaGmmaWarpSpecializedILi4ENS5_IJNS4_1CILi2EEENSA_ILi1EEESC_EEENS1_35KernelTmaWarpSpecializedCooperativeEEENS5_IJNSA_ILi256EEENSA_ILi512EEENSA_ILi64EEEEEEaNS5_IJlSC_lEEEaSK_NS4_8TiledMMAINS4_8MMA_AtomIJNS4_4SM904GMMA27MMA_64x256x32_S32S8S8_SS_TNEEEENS4_6LayoutISD_NS5_IJSC_NSA_ILi0EEESS_EEEEENS5_IJNS4_10UnderscoreESV_SV_EEEEENS4_13SM90_TMA_LOADENS4_14ComposedLayoutINS4_7SwizzleILi2ELi4ELi3EEENS4_18smem_ptr_flag_bitsILi8EEENSR_INS5_IJNSA_ILi8EEESI_EEENS5_IJSI_SC_EEEEEEEvNS4_8identityENS4_23SM90_TMA_LOAD_MULTICASTES18_vS19_EENS_8epilogue10collective6detail29Sm90TmaWarpSpecializedAdapterINS1D_15DefaultEpilogueIaSK_SK_NS1C_6thread17LinearCombinationIaLi1EiiLNS1H_9ScaleType4KindE0ELNS_15FloatRoundStyleE2EaEENS1_15EpilogueDefaultEEEEEvvEEEEvNT_6ParamsE --------------------------
	.section	.nv.info._ZN7cutlass13device_kernelINS_4gemm6kernel13GemmUniversalIN4cute5tupleIJiiiiEEENS1_10collective13CollectiveMmaINS1_34MainloopSm90TmaGmmaWarpSpecializedILi4ENS5_IJNS4_1CILi2EEENSA_ILi1EEESC_EEENS1_35KernelTmaWarpSpecializedCooperativeEEENS5_IJNSA_ILi256EEENSA_ILi512EEENSA_ILi64EEEEEEaNS5_IJlSC_lEEEaSK_NS4_8TiledMMAINS4_8MMA_AtomIJNS4_4SM904GMMA27MMA_64x256x32_S32S8S8_SS_TNEEEENS4_6LayoutISD_NS5_IJSC_NSA_ILi0EEESS_EEEEENS5_IJNS4_10UnderscoreESV_SV_EEEEENS4_13SM90_TMA_LOADENS4_14ComposedLayoutINS4_7SwizzleILi2ELi4ELi3EEENS4_18smem_ptr_flag_bitsILi8EEENSR_INS5_IJNSA_ILi8EEESI_EEENS5_IJSI_SC_EEEEEEEvNS4_8identityENS4_23SM90_TMA_LOAD_MULTICASTES18_vS19_EENS_8epilogue10collective6detail29Sm90TmaWarpSpecializedAdapterINS1D_15DefaultEpilogueIaSK_SK_NS1C_6thread17LinearCombinationIaLi1EiiLNS1H_9ScaleType4KindE0ELNS_15FloatRoundStyleE2EaEENS1_15EpilogueDefaultEEEEEvvEEEEvNT_6ParamsE,"",@"SHT_CUDA_INFO"
	.sectionflags	@""
	.align	4


	//----- nvinfo : EIATTR_CUDA_API_VERSION
	.align		4
        /*0000*/ 	.byte	0x04, 0x37
        /*0002*/ 	.short	(.L_21 - .L_20)
.L_20:
        /*0004*/ 	.word	0x00000082


	//----- nvinfo : EIATTR_KPARAM_INFO
	.align		4
.L_21:
        /*0008*/ 	.byte	0x04, 0x17
        /*000a*/ 	.short	(.L_23 - .L_22)
.L_22:
        /*000c*/ 	.word	0x00000000
        /*0010*/ 	.short	0x0000
        /*0012*/ 	.short	0x0070
        /*0014*/ 	.byte	0x00, 0xf0, 0x01, 0x10


	//----- nvinfo : EIATTR_SPARSE_MMA_MASK
	.align		4
.L_23:
        /*0018*/ 	.byte	0x03, 0x50
        /*001a*/ 	.short	0x0000


	//----- nvinfo : EIATTR_MAXREG_COUNT
	.align		4
        /*001c*/ 	.byte	0x03, 0x1b
        /*001e*/ 	.short	0x00a8


	//----- nvinfo : EIATTR_NUM_BARRIERS
	.align		4
        /*0020*/ 	.byte	0x02, 0x4c
        /*0022*/ 	.byte	0x01
	.zero		1


	//----- nvinfo : EIATTR_EXTERNS
	.align		4
        /*0024*/ 	.byte	0x04, 0x0f
        /*0026*/ 	.short	(.L_25 - .L_24)


	//   ....[0]....
	.align		4
.L_24:
        /*0028*/ 	.word	index@(__assertfail)


	//----- nvinfo : EIATTR_ANNOTATIONS
	.align		4
.L_25:
        /*002c*/ 	.byte	0x04, 0x55
        /*002e*/ 	.short	(.L_27 - .L_26)


	//   ....[0]....
.L_26:
        /*0030*/ 	.word	0x00000001
        /*0034*/ 	.byte	0x00, 0x0a, 0x00, 0x00, 0x01, 0x00, 0x00, 0x00, 0x10, 0x0a, 0x00, 0x00, 0x01, 0x00, 0x00, 0x00
        /* <DEDUP_REMOVED lines=1506> */
        /*5e64*/ 	.byte	0x60, 0xa7, 0x02, 0x00, 0x01, 0x00, 0x00, 0x00, 0x80, 0xa7, 0x02, 0x00


	//----- nvinfo : EIATTR_MERCURY_ISA_VERSION
	.align		4
.L_27:
        /*5e70*/ 	.byte	0x03, 0x5f
        /*5e72*/ 	.short	0x0101


	//----- nvinfo : EIATTR_INT_WARP_WIDE_INSTR_OFFSETS
	.align		4
        /*5e74*/ 	.byte	0x04, 0x31
        /*5e76*/ 	.short	(.L_29 - .L_28)


	//   ....[0]....
.L_28:
        /*5e78*/ 	.word	0x00000580


	//   ....[1]....
        /*5e7c*/ 	.word	0x000005a0


	//   ....[2]....
        /*5e80*/ 	.word	0x00000700


	//   ....[3]....
        /*5e84*/ 	.word	0x0000da00


	//----- nvinfo : EIATTR_COOP_GROUP_MASK_REGIDS
	.align		4
.L_29:
        /*5e88*/ 	.byte	0x04, 0x29
        /*5e8a*/ 	.short	(.L_31 - .L_30)


	//   ....[0]....
.L_30:
        /*5e8c*/ 	.word	0xffffffff


	//   ....[1]....
        /*5e90*/ 	.word	0xffffffff


	//   ....[2]....
        /*5e94*/ 	.word	0xffffffff


	//   ....[3]....
        /*5e98*/ 	.word	0xffffffff


	//   ....[4]....
        /*5e9c*/ 	.word	0xffffffff


	//   ....[5]....
        /*5ea0*/ 	.word	0xffffffff


	//----- nvinfo : EIATTR_COOP_GROUP_INSTR_OFFSETS
	.align		4
.L_31:
        /*5ea4*/ 	.byte	0x04, 0x28
        /*5ea6*/ 	.short	(.L_33 - .L_32)


	//   ....[0]....
.L_32:
        /*5ea8*/ 	.word	0x00000070


	//   ....[1]....
        /*5eac*/ 	.word	0x00000080


	//   ....[2]....
        /*5eb0*/ 	.word	0x000001a0


	//   ....[3]....
        /*5eb4*/ 	.word	0x000003d0


	//   ....[4]....
        /*5eb8*/ 	.word	0x00000840


	//   ....[5]....
        /*5ebc*/ 	.word	0x00001410


	//----- nvinfo : EIATTR_REG_RECONFIG
	.align		4
.L_33:
        /*5ec0*/ 	.byte	0x01, 0x54
	.zero		2


	//----- nvinfo : EIATTR_SYSCALL_OFFSETS
	.align		4
        /*5ec4*/ 	.byte	0x04, 0x46
        /*5ec6*/ 	.short	(.L_35 - .L_34)


	//   ....[0]....
.L_34:
        /*5ec8*/ 	.word	0x000015d0


	//----- nvinfo : EIATTR_MBARRIER_INSTR_OFFSETS
	.align		4
.L_35:
        /*5ecc*/ 	.byte	0x04, 0x39
        /*5ece*/ 	.short	(.L_37 - .L_36)


	//   ....[0]....
.L_36:
        /*5ed0*/ 	.word	0x00000320
        /*5ed4*/ 	.word	0x000000ff
        /*5ed8*/ 	.word	0x00000000
        /*5edc*/ 	.short	0x0100
        /*5ede*/ 	.byte	0x08
	.zero		1


	//   ....[1]....
        /*5ee0*/ 	.word	0x00000330
        /*5ee4*/ 	.word	0x000000ff
        /*5ee8*/ 	.word	0x00000020
        /*5eec*/ 	.short	0x0100
        /*5eee*/ 	.byte	0x08
	.zero		1


	//   ....[2]....
        /*5ef0*/ 	.word	0x00000340
        /*5ef4*/ 	.word	0x000000ff
        /*5ef8*/ 	.word	0x00000008
        /*5efc*/ 	.short	0x0100
        /*5efe*/ 	.byte	0x08
	.zero		1


	//   ....[3]....
        /*5f00*/ 	.word	0x00000350
        /*5f04*/ 	.word	0x000000ff
        /*5f08*/ 	.word	0x00000028
        /*5f0c*/ 	.short	0x0100
        /*5f0e*/ 	.byte	0x08
	.zero		1


	//   ....[4]....
        /*5f10*/ 	.word	0x00000360
        /*5f14*/ 	.word	0x000000ff
        /*5f18*/ 	.word	0x00000010
        /*5f1c*/ 	.short	0x0100
        /*5f1e*/ 	.byte	0x08
	.zero		1


	//   ....[5]....
        /*5f20*/ 	.word	0x00000370
        /*5f24*/ 	.word	0x000000ff
        /*5f28*/ 	.word	0x00000030
        /*5f2c*/ 	.short	0x0100
        /*5f2e*/ 	.byte	0x08
	.zero		1


	//   ....[6]....
        /*5f30*/ 	.word	0x00000380
        /*5f34*/ 	.word	0x000000ff
        /*5f38*/ 	.word	0x00000018
        /*5f3c*/ 	.short	0x0100
        /*5f3e*/ 	.byte	0x08
	.zero		1


	//   ....[7]....
        /*5f40*/ 	.word	0x00000390
        /*5f44*/ 	.word	0x000000ff
        /*5f48*/ 	.word	0x00000038
        /*5f4c*/ 	.short	0x0100
        /*5f4e*/ 	.byte	0x08
	.zero		1


	//   ....[8]....
        /*5f50*/ 	.word	0x00000770
        /*5f54*/ 	.word	0x000000ff
        /*5f58*/ 	.word	0x00000050
        /*5f5c*/ 	.short	0x0100
        /*5f5e*/ 	.byte	0x06
	.zero		1


	//   ....[9]....
        /*5f60*/ 	.word	0x000007a0
        /*5f64*/ 	.word	0x000000ff
        /*5f68*/ 	.word	0x00000058
        /*5f6c*/ 	.short	0x0100
        /*5f6e*/ 	.byte	0x06
	.zero		1


	//   ....[10]....
        /*5f70*/ 	.word	0x000016b0
        /*5f74*/ 	.word	0x00000003
        /*5f78*/ 	.word	0x00000000
        /*5f7c*/ 	.short	0x010a
        /*5f7e*/ 	.byte	0x3f
	.zero		1


	//   ....[11]....
        /*5f80*/ 	.word	0x000016f0
        /*5f84*/ 	.word	0x00000003
        /*5f88*/ 	.word	0x00000000
        /*5f8c*/ 	.short	0x010a
        /*5f8e*/ 	.byte	0x3f
	.zero		1


	//   ....[12]....
        /*5f90*/ 	.word	0x00006a40
        /*5f94*/ 	.word	0x00000004
        /*5f98*/ 	.word	0x00000000
        /*5f9c*/ 	.short	0x010a
        /*5f9e*/ 	.byte	0x3f
	.zero		1


	//   ....[13]....
        /*5fa0*/ 	.word	0x00006a80
        /*5fa4*/ 	.word	0x00000004
        /*5fa8*/ 	.word	0x00000000
        /*5fac*/ 	.short	0x010a
        /*5fae*/ 	.byte	0x3f
	.zero		1


	//   ....[14]....
        /*5fb0*/ 	.word	0x0000d8a0
        /*5fb4*/ 	.word	0x00000004
        /*5fb8*/ 	.word	0x00000000
        /*5fbc*/ 	.short	0x0101
        /*5fbe*/ 	.byte	0x3f
	.zero		1


	//   ....[15]....
        /*5fc0*/ 	.word	0x0000da90
        /*5fc4*/ 	.word	0x00000000
        /*5fc8*/ 	.word	0x00000000
        /*5fcc*/ 	.short	0x0101
        /*5fce*/ 	.byte	0x3f
	.zero		1


	//   ....[16]....
        /*5fd0*/ 	.word	0x0002a2e0
        /*5fd4*/ 	.word	0x0000000f
        /*5fd8*/ 	.word	0x00000020
        /*5fdc*/ 	.short	0x010a
        /*5fde*/ 	.byte	0x3f
	.zero		1


	//   ....[17]....
        /*5fe0*/ 	.word	0x0002a6f0
        /*5fe4*/ 	.word	0x00000002
        /*5fe8*/ 	.word	0x00000058
        /*5fec*/ 	.short	0x0101
        /*5fee*/ 	.byte	0x3f
	.zero		1


	//   ....[18]....
        /*5ff0*/ 	.word	0x0002ae90
        /*5ff4*/ 	.word	0x00000005
        /*5ff8*/ 	.word	0x00000000
        /*5ffc*/ 	.short	0x010a
        /*5ffe*/ 	.byte	0x3f
	.zero		1


	//   ....[19]....
        /*6000*/ 	.word	0x0002af20
        /*6004*/ 	.word	0x00000007
        /*6008*/ 	.word	0x00000000
        /*600c*/ 	.short	0x010a
        /*600e*/ 	.byte	0x3f
	.zero		1


	//   ....[20]....
        /*6010*/ 	.word	0x0002afb0
        /*6014*/ 	.word	0x00000007
        /*6018*/ 	.word	0x00000000
        /*601c*/ 	.short	0x010a
        /*601e*/ 	.byte	0x3f
	.zero		1


	//   ....[21]....
        /*6020*/ 	.word	0x0002b040
        /*6024*/ 	.word	0x00000003
        /*6028*/ 	.word	0x00000000
        /*602c*/ 	.short	0x010a
        /*602e*/ 	.byte	0x3f
	.zero		1


	//   ....[22]....
        /*6030*/ 	.word	0x0002b0a0
        /*6034*/ 	.word	0x00000003
        /*6038*/ 	.word	0x00000000
        /*603c*/ 	.short	0x010a
        /*603e*/ 	.byte	0x3f
	.zero		1


	//   ....[23]....
        /*6040*/ 	.word	0x0002b0f0
        /*6044*/ 	.word	0x00000004
        /*6048*/ 	.word	0x00000000
        /*604c*/ 	.short	0x010a
        /*604e*/ 	.byte	0x3f
	.zero		1


	//   ....[24]....
        /*6050*/ 	.word	0x0002b1c0
        /*6054*/ 	.word	0x0000000f
        /*6058*/ 	.word	0x00000020
        /*605c*/ 	.short	0x010a
        /*605e*/ 	.byte	0x3f
	.zero		1


	//   ....[25]....
        /*6060*/ 	.word	0x0002b290
        /*6064*/ 	.word	0x00000005
        /*6068*/ 	.word	0x00000000
        /*606c*/ 	.short	0x010a
        /*606e*/ 	.byte	0x3f
	.zero		1


	//   ....[26]....
        /*6070*/ 	.word	0x0002b2e0
        /*6074*/ 	.word	0x00000007
        /*6078*/ 	.word	0x00000000
        /*607c*/ 	.short	0x010a
        /*607e*/ 	.byte	0x3f
	.zero		1


	//   ....[27]....
        /*6080*/ 	.word	0x0002b330
        /*6084*/ 	.word	0x00000007
        /*6088*/ 	.word	0x00000000
        /*608c*/ 	.short	0x010a
        /*608e*/ 	.byte	0x3f
	.zero		1


	//----- nvinfo : EIATTR_NUM_MBARRIERS
	.align		4
.L_37:
        /*6090*/ 	.byte	0x03, 0x38
        /*6092*/ 	.short	0x000a


	//----- nvinfo : EIATTR_EXIT_INSTR_OFFSETS
	.align		4
        /*6094*/ 	.byte	0x04, 0x1c
        /*6096*/ 	.short	(.L_39 - .L_38)


	//   ....[0]....
.L_38:
        /*6098*/ 	.word	0x00000aa0


	//   ....[1]....
        /*609c*/ 	.word	0x00001330


	//   ....[2]....
        /*60a0*/ 	.word	0x00029940


	//   ....[3]....
        /*60a4*/ 	.word	0x00029f60


	//   ....[4]....
        /*60a8*/ 	.word	0x0002b090


	//----- nvinfo : EIATTR_MAX_THREADS
	.align		4
.L_39:
        /*60ac*/ 	.byte	0x04, 0x05
        /*60ae*/ 	.short	(.L_41 - .L_40)
.L_40:
        /*60b0*/ 	.word	0x00000180
        /*60b4*/ 	.word	0x00000001
        /*60b8*/ 	.word	0x00000001


	//----- nvinfo : EIATTR_CRS_STACK_SIZE
	.align		4
.L_41:
        /*60bc*/ 	.byte	0x04, 0x1e
        /*60be*/ 	.short	(.L_43 - .L_42)
.L_42:
        /*60c0*/ 	.word	0x00000000


	//----- nvinfo : EIATTR_CBANK_PARAM_SIZE
	.align		4
.L_43:
        /*60c4*/ 	.byte	0x03, 0x19
        /*60c6*/ 	.short	0x0470


	//----- nvinfo : EIATTR_PARAM_CBANK
	.align		4
        /*60c8*/ 	.byte	0x04, 0x0a
        /*60ca*/ 	.short	(.L_45 - .L_44)
	.align		4
.L_44:
        /*60cc*/ 	.word	index@(.nv.constant0._ZN7cutlass13device_kernelINS_4gemm6kernel13GemmUniversalIN4cute5tupleIJiiiiEEENS1_10collective13CollectiveMmaINS1_34MainloopSm90TmaGmmaWarpSpecializedILi4ENS5_IJNS4_1CILi2EEENSA_ILi1EEESC_EEENS1_35KernelTmaWarpSpecializedCooperativeEEENS5_IJNSA_ILi256EEENSA_ILi512EEENSA_ILi64EEEEEEaNS5_IJlSC_lEEEaSK_NS4_8TiledMMAINS4_8MMA_AtomIJNS4_4SM904GMMA27MMA_64x256x32_S32S8S8_SS_TNEEEENS4_6LayoutISD_NS5_IJSC_NSA_ILi0EEESS_EEEEENS5_IJNS4_10UnderscoreESV_SV_EEEEENS4_13SM90_TMA_LOADENS4_14ComposedLayoutINS4_7SwizzleILi2ELi4ELi3EEENS4_18smem_ptr_flag_bitsILi8EEENSR_INS5_IJNSA_ILi8EEESI_EEENS5_IJSI_SC_EEEEEEEvNS4_8identityENS4_23SM90_TMA_LOAD_MULTICASTES18_vS19_EENS_8epilogue10collective6detail29Sm90TmaWarpSpecializedAdapterINS1D_15DefaultEpilogueIaSK_SK_NS1C_6thread17LinearCombinationIaLi1EiiLNS1H_9ScaleType4KindE0ELNS_15FloatRoundStyleE2EaEENS1_15EpilogueDefaultEEEEEvvEEEEvNT_6ParamsE)
        /*60d0*/ 	.short	0x0210
        /*60d2*/ 	.short	0x0470


	//----- nvinfo : EIATTR_SW_WAR
	.align		4
.L_45:
        /*60d4*/ 	.byte	0x04, 0x36
        /*60d6*/ 	.short	(.L_47 - .L_46)
.L_46:
        /*60d8*/ 	.word	0x00000008
.L_47:


//--------------------- .nv.callgraph             --------------------------
	.section	.nv.callgraph,"",@"SHT_CUDA_CALLGRAPH"
	.align	4
	.sectionentsize	8
	.align		4
        /*0000*/ 	.word	0x00000000
	.align		4
        /*0004*/ 	.word	0xffffffff
	.align		4
        /*0008*/ 	.word	index@(_ZN7cutlass13device_kernelINS_4gemm6kernel13GemmUniversalIN4cute5tupleIJiiiiEEENS1_10collective13CollectiveMmaINS1_34MainloopSm90TmaGmmaWarpSpecializedILi4ENS5_IJNS4_1CILi2EEENSA_ILi1EEESC_EEENS1_35KernelTmaWarpSpecializedCooperativeEEENS5_IJNSA_ILi256EEENSA_ILi512EEENSA_ILi64EEEEEEaNS5_IJlSC_lEEEaSK_NS4_8TiledMMAINS4_8MMA_AtomIJNS4_4SM904GMMA27MMA_64x256x32_S32S8S8_SS_TNEEEENS4_6LayoutISD_NS5_IJSC_NSA_ILi0EEESS_EEEEENS5_IJNS4_10UnderscoreESV_SV_EEEEENS4_13SM90_TMA_LOADENS4_14ComposedLayoutINS4_7SwizzleILi2ELi4ELi3EEENS4_18smem_ptr_flag_bitsILi8EEENSR_INS5_IJNSA_ILi8EEESI_EEENS5_IJSI_SC_EEEEEEEvNS4_8identityENS4_23SM90_TMA_LOAD_MULTICASTES18_vS19_EENS_8epilogue10collective6detail29Sm90TmaWarpSpecializedAdapterINS1D_15DefaultEpilogueIaSK_SK_NS1C_6thread17LinearCombinationIaLi1EiiLNS1H_9ScaleType4KindE0ELNS_15FloatRoundStyleE2EaEENS1_15EpilogueDefaultEEEEEvvEEEEvNT_6ParamsE)
	.align		4
        /*000c*/ 	.word	index@(__assertfail)
	.align		4
        /*0010*/ 	.word	0x00000000
	.align		4
        /*0014*/ 	.word	0xfffffffe
	.align		4
        /*0018*/ 	.word	0x00000000
	.align		4
        /*001c*/ 	.word	0xfffffffd
	.align		4
        /*0020*/ 	.word	0x00000000
	.align		4
        /*0024*/ 	.word	0xfffffffc


//--------------------- .nv.constant4             --------------------------
	.section	.nv.constant4,"a",@progbits
	.align	8
	.align		8
.nv.constant4:
        /*0000*/ 	.dword	__assertfail
	.align		8
        /*0008*/ 	.dword	__unnamed_1
	.align		8
        /*0010*/ 	.dword	_ZN39_INTERNAL_b6c3d239_4_k_cu_3d19f200_74464cuda3std3__45__cpo5beginE
	.align		8
        /*0018*/ 	.dword	_ZN39_INTERNAL_b6c3d239_4_k_cu_3d19f200_74464cuda3std3__45__cpo3endE
	.align		8
        /*0020*/ 	.dword	_ZN39_INTERNAL_b6c3d239_4_k_cu_3d19f200_74464cuda3std3__45__cpo6cbeginE
	.align		8
        /*0028*/ 	.dword	_ZN39_INTERNAL_b6c3d239_4_k_cu_3d19f200_74464cuda3std3__45__cpo4cendE
	.align		8
        /*0030*/ 	.dword	_ZN39_INTERNAL_b6c3d239_4_k_cu_3d19f200_74464cuda3std3__441_GLOBAL__N__b6c3d239_4_k_cu_3d19f200_74466ignoreE
	.align		8
        /*0038*/ 	.dword	_ZN39_INTERNAL_b6c3d239_4_k_cu_3d19f200_74464cuda3std3__419piecewise_constructE
	.align		8
        /*0040*/ 	.dword	_ZN39_INTERNAL_b6c3d239_4_k_cu_3d19f200_74464cuda3std3__48in_placeE
	.align		8
        /*0048*/ 	.dword	_ZN39_INTERNAL_b6c3d239_4_k_cu_3d19f200_74464cuda3std6ranges3__45__cpo4swapE
	.align		8
        /*0050*/ 	.dword	_ZN39_INTERNAL_b6c3d239_4_k_cu_3d19f200_74464cuda3std6ranges3__45__cpo9iter_moveE
	.align		8
        /*0058*/ 	.dword	_ZN39_INTERNAL_b6c3d239_4_k_cu_3d19f200_74464cute7productE
	.align		8
        /*0060*/ 	.dword	_ZN39_INTERNAL_b6c3d239_4_k_cu_3d19f200_74464cute1_E
	.align		8
        /*0068*/ 	.dword	$str$22
	.align		8
        /*0070*/ 	.dword	$str$23


//--------------------- .text._ZN7cutlass13device_kernelINS_4gemm6kernel13GemmUniversalIN4cute5tupleIJiiiiEEENS1_10collective13CollectiveMmaINS1_34MainloopSm90TmaGmmaWarpSpecializedILi4ENS5_IJNS4_1CILi2EEENSA_ILi1EEESC_EEENS1_35KernelTmaWarpSpecializedCooperativeEEENS5_IJNSA_ILi256EEENSA_ILi512EEENSA_ILi64EEEEEEaNS5_IJlSC_lEEEaSK_NS4_8TiledMMAINS4_8MMA_AtomIJNS4_4SM904GMMA27MMA_64x256x32_S32S8S8_SS_TNEEEENS4_6LayoutISD_NS5_IJSC_NSA_ILi0EEESS_EEEEENS5_IJNS4_10UnderscoreESV_SV_EEEEENS4_13SM90_TMA_LOADENS4_14ComposedLayoutINS4_7SwizzleILi2ELi4ELi3EEENS4_18smem_ptr_flag_bitsILi8EEENSR_INS5_IJNSA_ILi8EEESI_EEENS5_IJSI_SC_EEEEEEEvNS4_8identityENS4_23SM90_TMA_LOAD_MULTICASTES18_vS19_EENS_8epilogue10collective6detail29Sm90TmaWarpSpecializedAdapterINS1D_15DefaultEpilogueIaSK_SK_NS1C_6thread17LinearCombinationIaLi1EiiLNS1H_9ScaleType4KindE0ELNS_15FloatRoundStyleE2EaEENS1_15EpilogueDefaultEEEEEvvEEEEvNT_6ParamsE --------------------------
	.section	.text._ZN7cutlass13device_kernelINS_4gemm6kernel13GemmUniversalIN4cute5tupleIJiiiiEEENS1_10collective13CollectiveMmaINS1_34MainloopSm90TmaGmmaWarpSpecializedILi4ENS5_IJNS4_1CILi2EEENSA_ILi1EEESC_EEENS1_35KernelTmaWarpSpecializedCooperativeEEENS5_IJNSA_ILi256EEENSA_ILi512EEENSA_ILi64EEEEEEaNS5_IJlSC_lEEEaSK_NS4_8TiledMMAINS4_8MMA_AtomIJNS4_4SM904GMMA27MMA_64x256x32_S32S8S8_SS_TNEEEENS4_6LayoutISD_NS5_IJSC_NSA_ILi0EEESS_EEEEENS5_IJNS4_10UnderscoreESV_SV_EEEEENS4_13SM90_TMA_LOADENS4_14ComposedLayoutINS4_7SwizzleILi2ELi4ELi3EEENS4_18smem_ptr_flag_bitsILi8EEENSR_INS5_IJNSA_ILi8EEESI_EEENS5_IJSI_SC_EEEEEEEvNS4_8identityENS4_23SM90_TMA_LOAD_MULTICASTES18_vS19_EENS_8epilogue10collective6detail29Sm90TmaWarpSpecializedAdapterINS1D_15DefaultEpilogueIaSK_SK_NS1C_6thread17LinearCombinationIaLi1EiiLNS1H_9ScaleType4KindE0ELNS_15FloatRoundStyleE2EaEENS1_15EpilogueDefaultEEEEEvvEEEEvNT_6ParamsE,"ax",@progbits
	.align	128
.text._ZN7cutlass13device_kernelINS_4gemm6kernel13GemmUniversalIN4cute5tupleIJiiiiEEENS1_10collective13CollectiveMmaINS1_34MainloopSm90TmaGmmaWarpSpecializedILi4ENS5_IJNS4_1CILi2EEENSA_ILi1EEESC_EEENS1_35KernelTmaWarpSpecializedCooperativeEEENS5_IJNSA_ILi256EEENSA_ILi512EEENSA_ILi64EEEEEEaNS5_IJlSC_lEEEaSK_NS4_8TiledMMAINS4_8MMA_AtomIJNS4_4SM904GMMA27MMA_64x256x32_S32S8S8_SS_TNEEEENS4_6LayoutISD_NS5_IJSC_NSA_ILi0EEESS_EEEEENS5_IJNS4_10UnderscoreESV_SV_EEEEENS4_13SM90_TMA_LOADENS4_14ComposedLayoutINS4_7SwizzleILi2ELi4ELi3EEENS4_18smem_ptr_flag_bitsILi8EEENSR_INS5_IJNSA_ILi8EEESI_EEENS5_IJSI_SC_EEEEEEEvNS4_8identityENS4_23SM90_TMA_LOAD_MULTICASTES18_vS19_EENS_8epilogue10collective6detail29Sm90TmaWarpSpecializedAdapterINS1D_15DefaultEpilogueIaSK_SK_NS1C_6thread17LinearCombinationIaLi1EiiLNS1H_9ScaleType4KindE0ELNS_15FloatRoundStyleE2EaEENS1_15EpilogueDefaultEEEEEvvEEEEvNT_6ParamsE:
        .type           _ZN7cutlass13device_kernelINS_4gemm6kernel13GemmUniversalIN4cute5tupleIJiiiiEEENS1_10collective13CollectiveMmaINS1_34MainloopSm90TmaGmmaWarpSpecializedILi4ENS5_IJNS4_1CILi2EEENSA_ILi1EEESC_EEENS1_35KernelTmaWarpSpecializedCooperativeEEENS5_IJNSA_ILi256EEENSA_ILi512EEENSA_ILi64EEEEEEaNS5_IJlSC_lEEEaSK_NS4_8TiledMMAINS4_8MMA_AtomIJNS4_4SM904GMMA27MMA_64x256x32_S32S8S8_SS_TNEEEENS4_6LayoutISD_NS5_IJSC_NSA_ILi0EEESS_EEEEENS5_IJNS4_10UnderscoreESV_SV_EEEEENS4_13SM90_TMA_LOADENS4_14ComposedLayoutINS4_7SwizzleILi2ELi4ELi3EEENS4_18smem_ptr_flag_bitsILi8EEENSR_INS5_IJNSA_ILi8EEESI_EEENS5_IJSI_SC_EEEEEEEvNS4_8identityENS4_23SM90_TMA_LOAD_MULTICASTES18_vS19_EENS_8epilogue10collective6detail29Sm90TmaWarpSpecializedAdapterINS1D_15DefaultEpilogueIaSK_SK_NS1C_6thread17LinearCombinationIaLi1EiiLNS1H_9ScaleType4KindE0ELNS_15FloatRoundStyleE2EaEENS1_15EpilogueDefaultEEEEEvvEEEEvNT_6ParamsE,@function
        .size           _ZN7cutlass13device_kernelINS_4gemm6kernel13GemmUniversalIN4cute5tupleIJiiiiEEENS1_10collective13CollectiveMmaINS1_34MainloopSm90TmaGmmaWarpSpecializedILi4ENS5_IJNS4_1CILi2EEENSA_ILi1EEESC_EEENS1_35KernelTmaWarpSpecializedCooperativeEEENS5_IJNSA_ILi256EEENSA_ILi512EEENSA_ILi64EEEEEEaNS5_IJlSC_lEEEaSK_NS4_8TiledMMAINS4_8MMA_AtomIJNS4_4SM904GMMA27MMA_64x256x32_S32S8S8_SS_TNEEEENS4_6LayoutISD_NS5_IJSC_NSA_ILi0EEESS_EEEEENS5_IJNS4_10UnderscoreESV_SV_EEEEENS4_13SM90_TMA_LOADENS4_14ComposedLayoutINS4_7SwizzleILi2ELi4ELi3EEENS4_18smem_ptr_flag_bitsILi8EEENSR_INS5_IJNSA_ILi8EEESI_EEENS5_IJSI_SC_EEEEEEEvNS4_8identityENS4_23SM90_TMA_LOAD_MULTICASTES18_vS19_EENS_8epilogue10collective6detail29Sm90TmaWarpSpecializedAdapterINS1D_15DefaultEpilogueIaSK_SK_NS1C_6thread17LinearCombinationIaLi1EiiLNS1H_9ScaleType4KindE0ELNS_15FloatRoundStyleE2EaEENS1_15EpilogueDefaultEEEEEvvEEEEvNT_6ParamsE,(.L_x_1097 - _ZN7cutlass13device_kernelINS_4gemm6kernel13GemmUniversalIN4cute5tupleIJiiiiEEENS1_10collective13CollectiveMmaINS1_34MainloopSm90TmaGmmaWarpSpecializedILi4ENS5_IJNS4_1CILi2EEENSA_ILi1EEESC_EEENS1_35KernelTmaWarpSpecializedCooperativeEEENS5_IJNSA_ILi256EEENSA_ILi512EEENSA_ILi64EEEEEEaNS5_IJlSC_lEEEaSK_NS4_8TiledMMAINS4_8MMA_AtomIJNS4_4SM904GMMA27MMA_64x256x32_S32S8S8_SS_TNEEEENS4_6LayoutISD_NS5_IJSC_NSA_ILi0EEESS_EEEEENS5_IJNS4_10UnderscoreESV_SV_EEEEENS4_13SM90_TMA_LOADENS4_14ComposedLayoutINS4_7SwizzleILi2ELi4ELi3EEENS4_18smem_ptr_flag_bitsILi8EEENSR_INS5_IJNSA_ILi8EEESI_EEENS5_IJSI_SC_EEEEEEEvNS4_8identityENS4_23SM90_TMA_LOAD_MULTICASTES18_vS19_EENS_8epilogue10collective6detail29Sm90TmaWarpSpecializedAdapterINS1D_15DefaultEpilogueIaSK_SK_NS1C_6thread17LinearCombinationIaLi1EiiLNS1H_9ScaleType4KindE0ELNS_15FloatRoundStyleE2EaEENS1_15EpilogueDefaultEEEEEvvEEEEvNT_6ParamsE)
        .other          _ZN7cutlass13device_kernelINS_4gemm6kernel13GemmUniversalIN4cute5tupleIJiiiiEEENS1_10collective13CollectiveMmaINS1_34MainloopSm90TmaGmmaWarpSpecializedILi4ENS5_IJNS4_1CILi2EEENSA_ILi1EEESC_EEENS1_35KernelTmaWarpSpecializedCooperativeEEENS5_IJNSA_ILi256EEENSA_ILi512EEENSA_ILi64EEEEEEaNS5_IJlSC_lEEEaSK_NS4_8TiledMMAINS4_8MMA_AtomIJNS4_4SM904GMMA27MMA_64x256x32_S32S8S8_SS_TNEEEENS4_6LayoutISD_NS5_IJSC_NSA_ILi0EEESS_EEEEENS5_IJNS4_10UnderscoreESV_SV_EEEEENS4_13SM90_TMA_LOADENS4_14ComposedLayoutINS4_7SwizzleILi2ELi4ELi3EEENS4_18smem_ptr_flag_bitsILi8EEENSR_INS5_IJNSA_ILi8EEESI_EEENS5_IJSI_SC_EEEEEEEvNS4_8identityENS4_23SM90_TMA_LOAD_MULTICASTES18_vS19_EENS_8epilogue10collective6detail29Sm90TmaWarpSpecializedAdapterINS1D_15DefaultEpilogueIaSK_SK_NS1C_6thread17LinearCombinationIaLi1EiiLNS1H_9ScaleType4KindE0ELNS_15FloatRoundStyleE2EaEENS1_15EpilogueDefaultEEEEEvvEEEEvNT_6ParamsE,@"STO_CUDA_ENTRY STV_DEFAULT"
_ZN7cutlass13device_kernelINS_4gemm6kernel13GemmUniversalIN4cute5tupleIJiiiiEEENS1_10collective13CollectiveMmaINS1_34MainloopSm90TmaGmmaWarpSpecializedILi4ENS5_IJNS4_1CILi2EEENSA_ILi1EEESC_EEENS1_35KernelTmaWarpSpecializedCooperativeEEENS5_IJNSA_ILi256EEENSA_ILi512EEENSA_ILi64EEEEEEaNS5_IJlSC_lEEEaSK_NS4_8TiledMMAINS4_8MMA_AtomIJNS4_4SM904GMMA27MMA_64x256x32_S32S8S8_SS_TNEEEENS4_6LayoutISD_NS5_IJSC_NSA_ILi0EEESS_EEEEENS5_IJNS4_10UnderscoreESV_SV_EEEEENS4_13SM90_TMA_LOADENS4_14ComposedLayoutINS4_7SwizzleILi2ELi4ELi3EEENS4_18smem_ptr_flag_bitsILi8EEENSR_INS5_IJNSA_ILi8EEESI_EEENS5_IJSI_SC_EEEEEEEvNS4_8identityENS4_23SM90_TMA_LOAD_MULTICASTES18_vS19_EENS_8epilogue10collective6detail29Sm90TmaWarpSpecializedAdapterINS1D_15DefaultEpilogueIaSK_SK_NS1C_6thread17LinearCombinationIaLi1EiiLNS1H_9ScaleType4KindE0ELNS_15FloatRoundStyleE2EaEENS1_15EpilogueDefaultEEEEEvvEEEEvNT_6ParamsE:
[----:B------:R-:W0:Y:S02]  /*0000*/  LDC R1, c[0x0][0x28] ;  /* 0x00000a00ff017b82 */ /* 0x000e240000000800 */
[----:B0-----:R-:W-:Y:S01]  /*0010*/  VIADD R1, R1, 0xffffef20 ;  /* 0xffffef2001017836 */ /* 0x001fe20000000000 */
[----:B------:R-:W0:Y:S01]  /*0020*/  S2R R4, SR_TID.X ;  /* 0x0000000000047919 */ /* 0x000e220000002100 */
[----:B------:R-:W-:Y:S01]  /*0030*/  ELECT P0, URZ, PT ;  /* 0x00000000003f782f */ /* 0x000fe20003800000 */
[----:B------:R-:W-:Y:S01]  /*0040*/  BSSY B0, `(.L_x_0) ;  /* 0x0000015000007945 */ /* 0x000fe20003800000 */
[--C-:B0-----:R-:W-:Y:S02]  /*0050*/  SHF.R.U32.HI R0, RZ, 0x5, R4.reuse ;  /* 0x00000005ff007819 */ /* 0x101fe40000011604 */
[----:B------:R-:W-:-:S03]  /*0060*/  SHF.R.U32.HI R2, RZ, 0x7, R4 ;  /* 0x00000007ff027819 */ /* 0x000fc60000011604 */
[----:B------:R-:W0:Y:S04]  /*0070*/  SHFL.IDX PT, R3, R0, RZ, 0x1f ;  /* 0x00001fff00037589 */ /* 0x000e2800000e0000 */
[----:B------:R-:W1:Y:S01]  /*0080*/  SHFL.IDX PT, R2, R2, RZ, 0x1f ;  /* 0x00001fff02027589 */ /* 0x000e6200000e0000 */
[----:B0-----:R-:W-:Y:S02]  /*0090*/  R2UR UR9, R3 ;  /* 0x00000000030972ca */ /* 0x001fe400000e0000 */
[----:B-1----:R-:W-:-:S11]  /*00a0*/  R2UR UR5, R2 ;  /* 0x00000000020572ca */ /* 0x002fd600000e0000 */
[----:B------:R-:W-:Y:S02]  /*00b0*/  USHF.R.S32.HI UR4, URZ, 0x1f, UR9 ;  /* 0x0000001f3f047899 */ /* 0x000fe40008011409 */
[----:B------:R-:W-:Y:S02]  /*00c0*/  ISETP.NE.OR P0, PT, RZ, UR9, !P0 ;  /* 0x00000009ff007c0c */ /* 0x000fe4000c705670 */
[----:B------:R-:W-:-:S04]  /*00d0*/  ULEA.HI UR4, UR4, UR9, URZ, 0x2 ;  /* 0x0000000904047291 */ /* 0x000fc8000f8f103f */
[----:B------:R-:W-:-:S04]  /*00e0*/  ULOP3.LUT UR4, UR4, 0xfffffffc, URZ, 0xc0, !UPT ;  /* 0xfffffffc04047892 */ /* 0x000fc8000f8ec03f */
[----:B------:R-:W-:-:S03]  /*00f0*/  UIADD3 UR9, UR9, -UR4, URZ ;  /* 0x8000000409097290 */ /* 0x000fc6000fffe03f */
[----:B------:R-:W-:Y:S09]  /*0100*/  @P0 BRA `(.L_x_1) ;  /* 0x0000000000200947 */ /* 0x000ff20003800000 */
[----:B------:R-:W-:Y:S02]  /*0110*/  ULDC.64 UR6, c[0x0][0x198] ;  /* 0x0000660000067ab9 */ /* 0x000fe40000000a00 */
[----:B------:R-:W-:Y:S02]  /*0120*/  UIADD3 UR10, UP0, UR6, 0xf0, URZ ;  /* 0x000000f0060a7890 */ /* 0x000fe4000ff1e03f */
[----:B------:R-:W-:Y:S02]  /*0130*/  UIADD3 UR6, UP1, UR6, 0x1f0, URZ ;  /* 0x000001f006067890 */ /* 0x000fe4000ff3e03f */
[----:B------:R-:W-:Y:S02]  /*0140*/  UIADD3.X UR11, URZ, UR7, URZ, UP0, !UPT ;  /* 0x000000073f0b7290 */ /* 0x000fe400087fe43f */
[----:B------:R-:W-:-:S07]  /*0150*/  UIADD3.X UR7, URZ, UR7, URZ, UP1, !UPT ;  /* 0x000000073f077290 */ /* 0x000fce0008ffe43f */
[----:B------:R0:W-:Y:S02]  /*0160*/  UTMACCTL.PF [UR10] ;  /* 0x000000000a0079b9 */ /* 0x0001e40008040000 */
[----:B------:R0:W-:Y:S02]  /*0170*/  UTMACCTL.PF [UR6] ;  /* 0x00000000060079b9 */ /* 0x0001e40008040000 */
[----:B0-----:R-:W-:Y:S01]  /*0180*/  NOP ;  /* 0x0000000000007918 */ /* 0x001fe20000000000 */
.L_x_1:
[----:B------:R-:W-:Y:S05]  /*0190*/  BSYNC B0 ;  /* 0x0000000000007941 */ /* 0x000fea0003800000 */
.L_x_0:
[----:B------:R-:W0:Y:S01]  /*01a0*/  SHFL.IDX PT, R2, R0, RZ, 0x1f ;  /* 0x00001fff00027589 */ /* 0x000e2200000e0000 */
[----:B------:R-:W-:Y:S01]  /*01b0*/  UISETP.NE.AND UP0, UPT, UR9, 0x3, UPT ;  /* 0x000000030900788c */ /* 0x000fe2000bf05270 */
[----:B------:R-:W-:Y:S01]  /*01c0*/  ISETP.NE.AND P1, PT, RZ, UR5, PT ;  /* 0x00000005ff007c0c */ /* 0x000fe2000bf25270 */
[----:B------:R-:W-:Y:S02]  /*01d0*/  UIADD3 UR16, UR5, -0x1, URZ ;  /* 0xffffffff05107890 */ /* 0x000fe4000fffe03f */
[----:B------:R-:W-:Y:S02]  /*01e0*/  UISETP.EQ.OR UP0, UPT, UR9, URZ, !UP0 ;  /* 0x0000003f0900728c */ /* 0x000fe4000c702670 */
[----:B------:R-:W-:Y:S02]  /*01f0*/  UISETP.GE.U32.AND UP1, UPT, UR16, 0x2, UPT ;  /* 0x000000021000788c */ /* 0x000fe4000bf26070 */
[----:B------:R-:W-:-:S04]  /*0200*/  UISETP.EQ.AND UP0, UPT, UR5, URZ, UP0 ;  /* 0x0000003f0500728c */ /* 0x000fc80008702270 */
[----:B------:R-:W-:-:S04]  /*0210*/  USEL UR40, URZ, 0x1, !UP0 ;  /* 0x000000013f287887 */ /* 0x000fc8000c000000 */
[----:B------:R-:W-:Y:S01]  /*0220*/  USEL UR40, UR40, 0x2, UP1 ;  /* 0x0000000228287887 */ /* 0x000fe20008800000 */
[----:B0-----:R-:W-:-:S13]  /*0230*/  ISETP.NE.AND P0, PT, R2, RZ, PT ;  /* 0x000000ff0200720c */ /* 0x001fda0003f05270 */
[----:B------:R-:W-:Y:S05]  /*0240*/  @P0 BRA `(.L_x_2) ;  /* 0x0000000000580947 */ /* 0x000fea0003800000 */
[----:B------:R-:W0:Y:S01]  /*0250*/  S2UR UR8, SR_CgaCtaId ;  /* 0x00000000000879c3 */ /* 0x000e220000008800 */
[----:B------:R-:W-:Y:S01]  /*0260*/  UMOV UR4, 0x400 ;  /* 0x0000040000047882 */ /* 0x000fe20000000000 */
[----:B------:R-:W-:Y:S01]  /*0270*/  UMOV UR5, 0x1 ;  /* 0x0000000100057882 */ /* 0x000fe20000000000 */
[----:B------:R-:W-:Y:S01]  /*0280*/  UMOV UR6, 0x4 ;  /* 0x0000000400067882 */ /* 0x000fe20000000000 */
[----:B------:R-:W-:Y:S01]  /*0290*/  ELECT P0, URZ, PT ;  /* 0x00000000003f782f */ /* 0x000fe20003800000 */
[----:B------:R-:W-:-:S04]  /*02a0*/  UIADD3 UR6, -UR6, 0x100000, URZ ;  /* 0x0010000006067890 */ /* 0x000fc8000fffe13f */
[----:B------:R-:W-:Y:S02]  /*02b0*/  USHF.L.U32 UR7, UR6, 0xb, URZ ;  /* 0x0000000b06077899 */ /* 0x000fe4000800063f */
[----:B------:R-:W-:Y:S02]  /*02c0*/  USHF.L.U32 UR6, UR6, 0x1, URZ ;  /* 0x0000000106067899 */ /* 0x000fe4000800063f */
[----:B0-----:R-:W-:Y:S02]  /*02d0*/  ULEA UR8, UR8, UR4, 0x18 ;  /* 0x0000000408087291 */ /* 0x001fe4000f8ec03f */
[----:B------:R-:W-:-:S04]  /*02e0*/  UIADD3 UR4, -UR5, 0x100000, URZ ;  /* 0x0010000005047890 */ /* 0x000fc8000fffe13f */
[----:B------:R-:W-:Y:S02]  /*02f0*/  USHF.L.U32 UR5, UR4, 0xb, URZ ;  /* 0x0000000b04057899 */ /* 0x000fe4000800063f */
[----:B------:R-:W-:Y:S01]  /*0300*/  USHF.L.U32 UR4, UR4, 0x1, URZ ;  /* 0x0000000104047899 */ /* 0x000fe2000800063f */
[----:B------:R-:W0:Y:S11]  /*0310*/  FENCE.VIEW.ASYNC.S ;  /* 0x00000000000073c6 */ /* 0x000e360000000000 */
[----:B0-----:R0:W1:Y:S01]  /*0320*/  SYNCS.EXCH.64 URZ, [UR8], UR4 ;  /* 0x00000004083f75b2 */ /* 0x0010620008000100 */
[----:B------:R0:W2:Y:S01]  /*0330*/  SYNCS.EXCH.64 URZ, [UR8+0x20], UR6 ;  /* 0x00002006083f75b2 */ /* 0x0000a20008000100 */
[----:B------:R0:W3:Y:S01]  /*0340*/  SYNCS.EXCH.64 URZ, [UR8+0x8], UR4 ;  /* 0x00000804083f75b2 */ /* 0x0000e20008000100 */
[----:B------:R0:W4:Y:S01]  /*0350*/  SYNCS.EXCH.64 URZ, [UR8+0x28], UR6 ;  /* 0x00002806083f75b2 */ /* 0x0001220008000100 */
[----:B------:R0:W0:Y:S01]  /*0360*/  SYNCS.EXCH.64 URZ, [UR8+0x10], UR4 ;  /* 0x00001004083f75b2 */ /* 0x0000220008000100 */
[----:B------:R0:W0:Y:S01]  /*0370*/  SYNCS.EXCH.64 URZ, [UR8+0x30], UR6 ;  /* 0x00003006083f75b2 */ /* 0x0000220008000100 */
[----:B------:R0:W0:Y:S01]  /*0380*/  SYNCS.EXCH.64 URZ, [UR8+0x18], UR4 ;  /* 0x00001804083f75b2 */ /* 0x0000220008000100 */
[----:B------:R0:W0:Y:S01]  /*0390*/  SYNCS.EXCH.64 URZ, [UR8+0x38], UR6 ;  /* 0x00003806083f75b2 */ /* 0x0000220008000100 */
[----:B------:R-:W-:Y:S01]  /*03a0*/  NOP ;  /* 0x0000000000007918 */ /* 0x000fe20000000000 */
.L_x_2:
[----:B------:R-:W5:Y:S01]  /*03b0*/  S2UR UR13, SR_CTAID.X ;  /* 0x00000000000d79c3 */ /* 0x000f620000002500 */
[----:B------:R-:W-:Y:S01]  /*03c0*/  SHF.R.S32.HI R3, RZ, 0x1f, R4 ;  /* 0x0000001fff037819 */ /* 0x000fe20000011404 */
[----:B------:R5:W1:Y:S01]  /*03d0*/  SHFL.IDX PT, R6, R0, RZ, 0x1f ;  /* 0x00001fff00067589 */ /* 0x000a6200000e0000 */
[----:B0-----:R-:W-:Y:S01]  /*03e0*/  ULDC UR4, c[0x0][0x150] ;  /* 0x0000540000047ab9 */ /* 0x001fe20000000800 */
[----:B------:R-:W-:Y:S02]  /*03f0*/  ELECT P0, URZ, PT ;  /* 0x00000000003f782f */ /* 0x000fe40003800000 */
[----:B------:R-:W-:Y:S01]  /*0400*/  LEA.HI R3, R3, R4, RZ, 0x7 ;  /* 0x0000000403037211 */ /* 0x000fe200078f38ff */
[----:B------:R-:W-:Y:S01]  /*0410*/  ULDC UR5, c[0x0][0x154] ;  /* 0x0000550000057ab9 */ /* 0x000fe20000000800 */
[----:B------:R-:W-:Y:S01]  /*0420*/  SHF.R.S32.HI R7, RZ, 0x1f, R2 ;  /* 0x0000001fff077819 */ /* 0x000fe20000011402 */
[----:B------:R-:W0:Y:S01]  /*0430*/  S2UR UR10, SR_CTAID.Y ;  /* 0x00000000000a79c3 */ /* 0x000e220000002600 */
[----:B------:R-:W-:Y:S01]  /*0440*/  LOP3.LUT R3, R3, 0xffffff80, RZ, 0xc0, !PT ;  /* 0xffffff8003037812 */ /* 0x000fe200078ec0ff */
[----:B------:R-:W-:Y:S01]  /*0450*/  ULDC UR8, c[0x0][0x144] ;  /* 0x0000510000087ab9 */ /* 0x000fe20000000800 */
[----:B------:R-:W-:Y:S01]  /*0460*/  LEA.HI R7, R7, R2, RZ, 0x2 ;  /* 0x0000000207077211 */ /* 0x000fe200078f10ff */
[----:B------:R-:W-:Y:S01]  /*0470*/  NOP ;  /* 0x0000000000007918 */ /* 0x000fe20000000000 */
[----:B------:R-:W-:Y:S01]  /*0480*/  NOP ;  /* 0x0000000000007918 */ /* 0x000fe20000000000 */
[----:B------:R-:W-:Y:S01]  /*0490*/  IMAD.IADD R3, R4, 0x1, -R3 ;  /* 0x0000000104037824 */ /* 0x000fe200078e0a03 */
[----:B------:R-:W-:Y:S01]  /*04a0*/  LOP3.LUT R7, R7, 0x3ffffffc, RZ, 0xc0, !PT ;  /* 0x3ffffffc07077812 */ /* 0x000fe200078ec0ff */
[----:B------:R-:W-:Y:S01]  /*04b0*/  ULDC UR11, c[0x0][0x148] ;  /* 0x00005200000b7ab9 */ /* 0x000fe20000000800 */
[----:B------:R-:W-:-:S02]  /*04c0*/  IMAD.MOV.U32 R19, RZ, RZ, 0x1 ;  /* 0x00000001ff137424 */ /* 0x000fc400078e00ff */
[----:B------:R-:W-:Y:S01]  /*04d0*/  SHF.R.S32.HI R4, RZ, 0x1f, R3 ;  /* 0x0000001fff047819 */ /* 0x000fe20000011403 */
[----:B------:R-:W-:-:S03]  /*04e0*/  IMAD.IADD R2, R2, 0x1, -R7 ;  /* 0x0000000102027824 */ /* 0x000fc600078e0a07 */
[----:B------:R-:W-:Y:S02]  /*04f0*/  LEA.HI R4, R4, R3, RZ, 0x3 ;  /* 0x0000000304047211 */ /* 0x000fe400078f18ff */
[----:B-----5:R-:W-:Y:S02]  /*0500*/  I2FP.F32.U32 R5, UR13 ;  /* 0x0000000d00057c45 */ /* 0x020fe40008201000 */
[--C-:B------:R-:W-:Y:S02]  /*0510*/  SHF.R.S32.HI R0, RZ, 0x3, R4.reuse ;  /* 0x00000003ff007819 */ /* 0x100fe40000011404 */
[----:B-1----:R-:W-:Y:S01]  /*0520*/  ISETP.NE.OR P0, PT, R6, RZ, !P0 ;  /* 0x000000ff0600720c */ /* 0x002fe20004705670 */
[----:B------:R-:W-:Y:S01]  /*0530*/  FMUL R8, R5, UR4 ;  /* 0x0000000405087c20 */ /* 0x000fe20008400000 */
[----:B------:R-:W-:-:S04]  /*0540*/  SHF.R.S32.HI R5, RZ, 0x1f, R4 ;  /* 0x0000001fff057819 */ /* 0x000fc80000011404 */
[----:B------:R-:W-:Y:S01]  /*0550*/  LEA.HI R5, R5, R0, RZ, 0x2 ;  /* 0x0000000005057211 */ /* 0x000fe200078f10ff */
[----:B------:R-:W1:Y:S03]  /*0560*/  F2I.U32.TRUNC.NTZ R8, R8 ;  /* 0x0000000800087305 */ /* 0x000e66000020f000 */
[----:B------:R-:W-:-:S03]  /*0570*/  LOP3.LUT R5, R5, 0xfffffffc, RZ, 0xc0, !PT ;  /* 0xfffffffc05057812 */ /* 0x000fc600078ec0ff */
[----:B------:R-:W-:Y:S01]  /*0580*/  VOTEU.ALL UP0, P0 ;  /* 0x00000000003f7886 */ /* 0x000fe20000000000 */
[----:B------:R-:W-:Y:S01]  /*0590*/  IADD3 R5, R0, -R5, RZ ;  /* 0x8000000500057210 */ /* 0x000fe20007ffe0ff */
[----:B------:R-:W-:Y:S01]  /*05a0*/  VOTEU.ALL UP1, P0 ;  /* 0x00000000003f7886 */ /* 0x000fe20000020000 */
[----:B0-----:R-:W-:Y:S02]  /*05b0*/  I2FP.F32.U32 R0, UR10 ;  /* 0x0000000a00007c45 */ /* 0x001fe40008201000 */
[----:B------:R-:W0:Y:S01]  /*05c0*/  @!UP0 S2UR UR7, SR_CgaCtaId ;  /* 0x00000000000789c3 */ /* 0x000e220000008800 */
[----:B------:R-:W-:Y:S01]  /*05d0*/  IMAD R2, R2, 0x4, R5 ;  /* 0x0000000402027824 */ /* 0x000fe200078e0205 */
[----:B------:R-:W-:Y:S01]  /*05e0*/  @!UP0 UMOV UR6, 0x400 ;  /* 0x0000040000068882 */ /* 0x000fe20000000000 */
[----:B------:R-:W-:Y:S01]  /*05f0*/  FMUL R4, R0, UR5 ;  /* 0x0000000500047c20 */ /* 0x000fe20008400000 */
[----:B-1----:R-:W-:Y:S02]  /*0600*/  R2UR UR4, R8 ;  /* 0x00000000080472ca */ /* 0x002fe400000e0000 */
[----:B------:R-:W-:-:S03]  /*0610*/  LEA.HI R0, R2, R2, RZ, 0x1 ;  /* 0x0000000202007211 */ /* 0x000fc600078f08ff */
[----:B------:R-:W1:Y:S01]  /*0620*/  F2I.U32.TRUNC.NTZ R4, R4 ;  /* 0x0000000400047305 */ /* 0x000e62000020f000 */
[----:B------:R-:W-:-:S04]  /*0630*/  LOP3.LUT R5, R0, 0xfffffffe, RZ, 0xc0, !PT ;  /* 0xfffffffe00057812 */ /* 0x000fc800078ec0ff */
[----:B------:R-:W-:-:S03]  /*0640*/  IADD3 R5, R2, -R5, RZ ;  /* 0x8000000502057210 */ /* 0x000fc60007ffe0ff */
[----:B------:R-:W-:-:S04]  /*0650*/  UIADD3 UR4, -UR4, URZ, URZ ;  /* 0x0000003f04047290 */ /* 0x000fc8000fffe13f */
[----:B------:R-:W-:Y:S01]  /*0660*/  UIMAD UR8, UR8, UR4, UR13 ;  /* 0x00000004080872a4 */ /* 0x000fe2000f8e020d */
[----:B-1----:R-:W-:Y:S02]  /*0670*/  R2UR UR12, R4 ;  /* 0x00000000040c72ca */ /* 0x002fe400000e0000 */
[----:B------:R-:W-:Y:S01]  /*0680*/  UMOV UR4, 0x20 ;  /* 0x0000002000047882 */ /* 0x000fe20000000000 */
[----:B------:R-:W1:Y:S02]  /*0690*/  LDC R4, c[0x0][0x140] ;  /* 0x00005000ff047b82 */ /* 0x000e640000000800 */
[----:B------:R-:W-:Y:S01]  /*06a0*/  ISETP.NE.AND P3, PT, R5, UR8, PT ;  /* 0x0000000805007c0c */ /* 0x000fe2000bf65270 */
[----:B------:R-:W-:-:S04]  /*06b0*/  @!UP0 UIADD3 UR4, -UR4, 0x100000, URZ ;  /* 0x0010000004048890 */ /* 0x000fc8000fffe13f */
[----:B------:R-:W-:Y:S02]  /*06c0*/  @!UP0 USHF.L.U32 UR5, UR4, 0xb, URZ ;  /* 0x0000000b04058899 */ /* 0x000fe4000800063f */
[----:B------:R-:W-:Y:S01]  /*06d0*/  @!UP0 USHF.L.U32 UR4, UR4, 0x1, URZ ;  /* 0x0000000104048899 */ /* 0x000fe2000800063f */
[C---:B------:R-:W-:Y:S01]  /*06e0*/  IMAD.SHL.U32 R5, R2.reuse, 0x4, RZ ;  /* 0x0000000402057824 */ /* 0x040fe200078e00ff */
[----:B0-----:R-:W-:Y:S01]  /*06f0*/  @!UP0 ULEA UR6, UR7, UR6, 0x18 ;  /* 0x0000000607068291 */ /* 0x001fe2000f8ec03f */
[----:B------:R-:W-:Y:S01]  /*0700*/  VOTEU.ALL UP0, P0 ;  /* 0x00000000003f7886 */ /* 0x000fe20000000000 */
[----:B------:R-:W-:Y:S02]  /*0710*/  LOP3.LUT P0, RZ, R3, 0x7, RZ, 0xc0, !PT ;  /* 0x0000000703ff7812 */ /* 0x000fe4000780c0ff */
[----:B------:R-:W-:Y:S01]  /*0720*/  LOP3.LUT R154, R2, 0xc, R5, 0x78, !PT ;  /* 0x0000000c029a7812 */ /* 0x000fe200078e7805 */
[----:B------:R-:W-:-:S03]  /*0730*/  UIADD3 UR12, -UR12, URZ, URZ ;  /* 0x0000003f0c0c7290 */ /* 0x000fc6000fffe13f */
[C---:B------:R-:W-:Y:S02]  /*0740*/  ISETP.LT.U32.AND P0, PT, R154.reuse, 0x2, !P0 ;  /* 0x000000029a00780c */ /* 0x040fe40004701070 */
[----:B------:R-:W-:Y:S01]  /*0750*/  @P3 LEA.HI R0, R154, R154, RZ, 0x1 ;  /* 0x0000009a9a003211 */ /* 0x000fe200078f08ff */
[----:B------:R-:W0:Y:S02]  /*0760*/  FENCE.VIEW.ASYNC.S ;  /* 0x00000000000073c6 */ /* 0x000e240000000000 */
[----:B0-----:R-:W0:Y:S01]  /*0770*/  @!UP0 SYNCS.EXCH.64 URZ, [UR6+0x50], UR4 ;  /* 0x00005004063f85b2 */ /* 0x001e220008000100 */
[----:B------:R-:W-:Y:S02]  /*0780*/  @P3 SHF.R.S32.HI R0, RZ, 0x1, R0 ;  /* 0x00000001ff003819 */ /* 0x000fe40000011400 */
[----:B-1----:R-:W-:Y:S01]  /*0790*/  ISETP.EQ.U32.AND P2, PT, R4, 0x1, PT ;  /* 0x000000010400780c */ /* 0x002fe20003f42070 */
[----:B------:R1:W0:Y:S01]  /*07a0*/  @!UP1 SYNCS.EXCH.64 URZ, [UR6+0x58], UR4 ;  /* 0x00005804063f95b2 */ /* 0x0002220008000100 */
[----:B------:R-:W-:Y:S01]  /*07b0*/  NOP ;  /* 0x0000000000007918 */ /* 0x000fe20000000000 */
[----:B-1----:R-:W-:-:S06]  /*07c0*/  UIMAD UR4, UR11, UR12, UR10 ;  /* 0x0000000c0b0472a4 */ /* 0x002fcc000f8e020a */
[----:B------:R-:W-:Y:S02]  /*07d0*/  @P3 ISETP.NE.AND P4, PT, R0, UR4, PT ;  /* 0x0000000400003c0c */ /* 0x000fe4000bf85270 */
[----:B------:R-:W-:Y:S02]  /*07e0*/  SEL R0, RZ, 0x1, !P0 ;  /* 0x00000001ff007807 */ /* 0x000fe40004000000 */
[----:B------:R-:W-:-:S04]  /*07f0*/  @P3 SEL R19, RZ, 0x1, P4 ;  /* 0x00000001ff133807 */ /* 0x000fc80002000000 */
[----:B------:R-:W-:Y:S01]  /*0800*/  LOP3.LUT R19, R19, R0, RZ, 0xc0, !PT ;  /* 0x0000000013137212 */ /* 0x000fe200078ec0ff */
[----:B------:R-:W-:Y:S06]  /*0810*/  @!P2 BRA `(.L_x_3) ;  /* 0x000000000008a947 */ /* 0x000fec0003800000 */
[----:B0-234-:R-:W-:Y:S01]  /*0820*/  UCGABAR_ARV ;  /* 0x00000000000079c7 */ /* 0x01dfe20008000000 */
[----:B------:R-:W-:Y:S05]  /*0830*/  BRA `(.L_x_4) ;  /* 0x0000000000047947 */ /* 0x000fea0003800000 */
.L_x_3:
[----:B0-234-:R-:W-:Y:S01]  /*0840*/  NOP ;  /* 0x0000000000007918 */ /* 0x01dfe20000000000 */
.L_x_4:
[----:B------:R-:W-:Y:S01]  /*0850*/  ULDC UR4, c[0x0][0x65c] ;  /* 0x0001970000047ab9 */ /* 0x000fe20000000800 */
[----:B------:R-:W-:Y:S01]  /*0860*/  UMOV UR5, URZ ;  /* 0x0000003f00057c82 */ /* 0x000fe20008000000 */
[----:B------:R-:W-:-:S03]  /*0870*/  UISETP.NE.AND UP0, UPT, UR4, 0x1, UPT ;  /* 0x000000010400788c */ /* 0x000fc6000bf05270 */
[----:B------:R-:W-:Y:S01]  /*0880*/  UMOV UR4, UR13 ;  /* 0x0000000d00047c82 */ /* 0x000fe20008000000 */
[----:B------:R-:W-:Y:S02]  /*0890*/  UP2UR UR46, UPR, URZ, 0x1 ;  /* 0x000000013f2e7883 */ /* 0x000fe40008000000 */
[----:B------:R-:W-:Y:S02]  /*08a0*/  PLOP3.LUT P0, PT, PT, PT, UP0, 0x80, 0x0 ;  /* 0x000000000000781c */ /* 0x000fe40003f0f008 */
[----:B------:R-:W-:Y:S02]  /*08b0*/  PLOP3.LUT P3, PT, PT, PT, UP0, 0x80, 0x0 ;  /* 0x000000000000781c */ /* 0x000fe40003f6f008 */
[----:B------:R-:W-:Y:S01]  /*08c0*/  PLOP3.LUT P5, PT, PT, PT, UP0, 0x80, 0x0 ;  /* 0x000000000000781c */ /* 0x000fe20003faf008 */
[----:B------:R-:W-:Y:S01]  /*08d0*/  @UP0 ULDC UR14, c[0x0][0x10] ;  /* 0x00000400000e0ab9 */ /* 0x000fe20000000800 */
[----:B------:R-:W-:Y:S01]  /*08e0*/  @UP0 UMOV UR6, UR10 ;  /* 0x0000000a00060c82 */ /* 0x000fe20008000000 */
[----:B------:R-:W-:Y:S01]  /*08f0*/  @UP0 UMOV UR7, URZ ;  /* 0x0000003f00070c82 */ /* 0x000fe20008000000 */
[----:B------:R-:W-:Y:S01]  /*0900*/  PLOP3.LUT P4, PT, PT, PT, UP0, 0x80, 0x0 ;  /* 0x000000000000781c */ /* 0x000fe20003f8f008 */
[----:B------:R-:W-:-:S03]  /*0910*/  @UP0 UIMAD.WIDE.U32 UR14, UR13, UR14, UR6 ;  /* 0x0000000e0d0e02a5 */ /* 0x000fc6000f8e0006 */
[----:B------:R-:W-:Y:S01]  /*0920*/  @!UP0 ULDC UR7, c[0x0][0xc] ;  /* 0x0000030000078ab9 */ /* 0x000fe20000000800 */
[----:B------:R-:W-:Y:S01]  /*0930*/  @UP0 UMOV UR6, URZ ;  /* 0x0000003f00060c82 */ /* 0x000fe20008000000 */
[----:B------:R-:W-:Y:S01]  /*0940*/  @!UP0 UIMAD.WIDE.U32 UR4, UR10, UR7, UR4 ;  /* 0x000000070a0482a5 */ /* 0x000fe2000f8e0004 */
[----:B------:R-:W-:Y:S01]  /*0950*/  MOV R2, UR14 ;  /* 0x0000000e00027c02 */ /* 0x000fe20008000f00 */
[----:B------:R-:W-:Y:S02]  /*0960*/  @UP0 UIADD3 UR6, UR15, UR6, URZ ;  /* 0x000000060f060290 */ /* 0x000fe4000fffe03f */
[----:B------:R-:W-:Y:S02]  /*0970*/  IMAD.U32 R3, RZ, RZ, UR15 ;  /* 0x0000000fff037e24 */ /* 0x000fe4000f8e00ff */
[----:B------:R-:W-:Y:S01]  /*0980*/  IMAD.U32 R5, RZ, RZ, UR5 ;  /* 0x00000005ff057e24 */ /* 0x000fe2000f8e00ff */
[----:B------:R-:W-:Y:S01]  /*0990*/  MOV R4, UR4 ;  /* 0x0000000400047c02 */ /* 0x000fe20008000f00 */
[----:B------:R-:W-:Y:S01]  /*09a0*/  @P0 IMAD.MOV.U32 R7, RZ, RZ, R2 ;  /* 0x000000ffff070224 */ /* 0x000fe200078e0002 */
[----:B------:R-:W-:Y:S01]  /*09b0*/  @P3 MOV R6, UR6 ;  /* 0x0000000600063c02 */ /* 0x000fe20008000f00 */
[----:B------:R-:W-:Y:S01]  /*09c0*/  IMAD.U32 R2, RZ, RZ, UR4 ;  /* 0x00000004ff027e24 */ /* 0x000fe2000f8e00ff */
[----:B------:R-:W-:Y:S01]  /*09d0*/  @!P5 MOV R6, R5 ;  /* 0x000000050006d202 */ /* 0x000fe20000000f00 */
[----:B------:R-:W-:-:S02]  /*09e0*/  IMAD.U32 R3, RZ, RZ, UR5 ;  /* 0x00000005ff037e24 */ /* 0x000fc4000f8e00ff */
[----:B------:R-:W-:Y:S02]  /*09f0*/  @!P4 IMAD.MOV.U32 R7, RZ, RZ, R2 ;  /* 0x000000ffff07c224 */ /* 0x000fe400078e0002 */
[----:B------:R0:W-:Y:S04]  /*0a00*/  STL [R1+0x600], R6 ;  /* 0x0006000601007387 */ /* 0x0001e80000100800 */
[----:B------:R0:W-:Y:S01]  /*0a10*/  STL [R1+0x604], R7 ;  /* 0x0006040701007387 */ /* 0x0001e20000100800 */
[----:B------:R-:W-:Y:S05]  /*0a20*/  @!P2 BRA `(.L_x_5) ;  /* 0x00000000000ca947 */ /* 0x000fea0003800000 */
[----:B------:R-:W-:Y:S01]  /*0a30*/  UCGABAR_WAIT ;  /* 0x0000000000007dc7 */ /* 0x000fe20008000000 */
[----:B------:R-:W-:Y:S01]  /*0a40*/  CCTL.IVALL ;  /* 0x00000000ff00798f */ /* 0x000fe20002000000 */
[----:B------:R-:W-:Y:S05]  /*0a50*/  BRA `(.L_x_6) ;  /* 0x0000000000047947 */ /* 0x000fea0003800000 */
.L_x_5:
[----:B------:R-:W-:Y:S06]  /*0a60*/  BAR.SYNC.DEFER_BLOCKING 0x0 ;  /* 0x0000000000007b1d */ /* 0x000fec0000010000 */
.L_x_6:
[----:B------:R-:W-:Y:S05]  /*0a70*/  @!P1 BRA `(.L_x_7) ;  /* 0x0000028c00b49947 */ /* 0x000fea0003800000 */
[----:B------:R-:W-:-:S06]  /*0a80*/  UISETP.GT.U32.AND UP0, UPT, UR16, 0x1, UPT ;  /* 0x000000011000788c */ /* 0x000fcc000bf04070 */
[----:B------:R-:W-:-:S13]  /*0a90*/  PLOP3.LUT P0, PT, PT, PT, UP0, 0x80, 0x0 ;  /* 0x000000000000781c */ /* 0x000fda0003f0f008 */
[----:B------:R-:W-:Y:S05]  /*0aa0*/  @P0 EXIT ;  /* 0x000000000000094d */ /* 0x000fea0003800000 */
[----:B------:R-:W-:Y:S01]  /*0ab0*/  ULDC.64 UR4, c[0x0][0x650] ;  /* 0x0001940000047ab9 */ /* 0x000fe20000000a00 */
[----:B------:R-:W-:Y:S01]  /*0ac0*/  UMOV UR41, 0xffffffff ;  /* 0xffffffff00297882 */ /* 0x000fe20000000000 */
[----:B------:R-:W-:Y:S01]  /*0ad0*/  ISETP.GE.U32.AND P0, PT, R7, UR4, PT ;  /* 0x0000000407007c0c */ /* 0x000fe2000bf06070 */
[----:B------:R-:W-:Y:S01]  /*0ae0*/  UMOV UR42, 0xffffffff ;  /* 0xffffffff002a7882 */ /* 0x000fe20000000000 */
[----:B------:R-:W-:Y:S01]  /*0af0*/  UMOV UR43, 0xffffffff ;  /* 0xffffffff002b7882 */ /* 0x000fe20000000000 */
[----:B------:R-:W-:Y:S02]  /*0b00*/  PRMT R0, RZ, 0x7610, R0 ;  /* 0x00007610ff007816 */ /* 0x000fe40000000000 */
[----:B------:R-:W-:-:S13]  /*0b10*/  ISETP.GE.U32.AND.EX P0, PT, R6, UR5, PT, P0 ;  /* 0x0000000506007c0c */ /* 0x000fda000bf06100 */
[----:B------:R-:W-:Y:S05]  /*0b20*/  @P0 BRA `(.L_x_8) ;  /* 0x0000000400480947 */ /* 0x000fea0003800000 */
[----:B------:R-:W-:Y:S01]  /*0b30*/  ULDC.64 UR16, c[0x0][0x628] ;  /* 0x00018a0000107ab9 */ /* 0x000fe20000000a00 */
[C---:B------:R-:W-:Y:S01]  /*0b40*/  R2UR UR19, R7.reuse ;  /* 0x00000000071372ca */ /* 0x040fe200000e0000 */
[----:B------:R-:W-:Y:S01]  /*0b50*/  ULDC UR18, c[0x0][0x630] ;  /* 0x00018c0000127ab9 */ /* 0x000fe20000000800 */
[----:B------:R-:W-:Y:S02]  /*0b60*/  ISETP.NE.U32.AND P0, PT, RZ, UR16, PT ;  /* 0x00000010ff007c0c */ /* 0x000fe4000bf05070 */
[----:B------:R-:W-:Y:S02]  /*0b70*/  R2UR UR4, R7 ;  /* 0x00000000070472ca */ /* 0x000fe400000e0000 */
[----:B------:R-:W-:Y:S02]  /*0b80*/  ISETP.NE.AND.EX P0, PT, RZ, UR17, PT, P0 ;  /* 0x00000011ff007c0c */ /* 0x000fe4000bf05300 */
[----:B------:R-:W-:-:S11]  /*0b90*/  R2UR UR5, R6 ;  /* 0x00000000060572ca */ /* 0x000fd600000e0000 */
[----:B------:R-:W-:Y:S05]  /*0ba0*/  @!P0 BRA `(.L_x_9) ;  /* 0x0000000000308947 */ /* 0x000fea0003800000 */
[----:B------:R-:W-:Y:S01]  /*0bb0*/  R2UR UR4, R7 ;  /* 0x00000000070472ca */ /* 0x000fe200000e0000 */
[----:B------:R-:W-:Y:S01]  /*0bc0*/  ULDC UR9, c[0x0][0x634] ;  /* 0x00018d0000097ab9 */ /* 0x000fe20000000800 */
[----:B------:R-:W-:-:S11]  /*0bd0*/  R2UR UR13, R6 ;  /* 0x00000000060d72ca */ /* 0x000fd600000e0000 */
[----:B------:R-:W-:-:S04]  /*0be0*/  UIADD3 UR9, UP0, UR4, UR9, URZ ;  /* 0x0000000904097290 */ /* 0x000fc8000ff1e03f */
[----:B------:R-:W-:-:S04]  /*0bf0*/  UIADD3.X UR13, URZ, UR13, URZ, UP0, !UPT ;  /* 0x0000000d3f0d7290 */ /* 0x000fc800087fe43f */
[----:B------:R-:W-:-:S04]  /*0c00*/  UIMAD.WIDE.U32 UR4, UR13, UR16, URZ ;  /* 0x000000100d0472a5 */ /* 0x000fc8000f8e003f */
[----:B------:R-:W-:Y:S02]  /*0c10*/  UIMAD.WIDE.U32 UR6, UP0, UR9, UR17, UR4 ;  /* 0x00000011090672a5 */ /* 0x000fe4000f800004 */
[----:B------:R-:W-:Y:S02]  /*0c20*/  UIMAD.WIDE.U32 UR4, UR9, UR16, URZ ;  /* 0x00000010090472a5 */ /* 0x000fe4000f8e003f */
[----:B------:R-:W-:Y:S02]  /*0c30*/  UIADD3.X UR15, URZ, URZ, URZ, UP0, !UPT ;  /* 0x0000003f3f0f7290 */ /* 0x000fe400087fe43f */
[----:B------:R-:W-:Y:S01]  /*0c40*/  UIADD3 URZ, UP0, UR5, UR6, URZ ;  /* 0x00000006053f7290 */ /* 0x000fe2000ff1e03f */
[----:B------:R-:W-:-:S03]  /*0c50*/  UMOV UR14, UR7 ;  /* 0x00000007000e7c82 */ /* 0x000fc60008000000 */
[----:B------:R-:W-:-:S12]  /*0c60*/  UIMAD.WIDE.U32.X UR4, UR13, UR17, UR14, UP0 ;  /* 0x000000110d0472a5 */ /* 0x000fd800080e040e */
.L_x_9:
[----:B------:R-:W-:Y:S01]  /*0c70*/  USHF.R.U64 UR43, UR4, UR18, UR5 ;  /* 0x00000012042b7299 */ /* 0x000fe20008001205 */
[----:B------:R-:W-:Y:S01]  /*0c80*/  R2UR UR7, R6 ;  /* 0x00000000060772ca */ /* 0x000fe200000e0000 */
[----:B------:R-:W-:Y:S02]  /*0c90*/  USHF.R.U32.HI UR4, URZ, UR18, UR5 ;  /* 0x000000123f047299 */ /* 0x000fe40008011605 */
[----:B------:R-:W-:Y:S01]  /*0ca0*/  UIADD3 UR5, UP0, URZ, -UR43, URZ ;  /* 0x8000002b3f057290 */ /* 0x000fe2000ff1e03f */
[----:B------:R-:W-:Y:S01]  /*0cb0*/  ULDC.64 UR14, c[0x0][0x620] ;  /* 0x00018800000e7ab9 */ /* 0x000fe20000000a00 */
[----:B------:R-:W-:Y:S02]  /*0cc0*/  UMOV UR6, UR19 ;  /* 0x0000001300067c82 */ /* 0x000fe40008000000 */
[----:B------:R-:W-:Y:S01]  /*0cd0*/  UIADD3.X UR4, URZ, ~UR4, URZ, UP0, !UPT ;  /* 0x800000043f047290 */ /* 0x000fe200087fe43f */
[----:B------:R-:W-:Y:S01]  /*0ce0*/  ULDC UR9, c[0x0][0x618] ;  /* 0x0001860000097ab9 */ /* 0x000fe20000000800 */
[----:B------:R-:W-:-:S02]  /*0cf0*/  UIMAD UR12, UR11, UR12, UR10 ;  /* 0x0000000c0b0c72a4 */ /* 0x000fc4000f8e020a */
[----:B------:R-:W-:Y:S02]  /*0d00*/  UIMAD UR4, UR4, UR14, URZ ;  /* 0x0000000e040472a4 */ /* 0x000fe4000f8e023f */
[----:B------:R-:W-:Y:S02]  /*0d10*/  UIMAD.WIDE.U32 UR6, UR5, UR14, UR6 ;  /* 0x0000000e050672a5 */ /* 0x000fe4000f8e0006 */
[----:B------:R-:W-:Y:S01]  /*0d20*/  UIMAD UR4, UR5, UR15, UR4 ;  /* 0x0000000f050472a4 */ /* 0x000fe2000f8e0204 */
[----:B------:R-:W-:Y:S01]  /*0d30*/  ULDC UR10, c[0x0][0x608] ;  /* 0x00018200000a7ab9 */ /* 0x000fe20000000800 */
[----:B------:R-:W-:Y:S02]  /*0d40*/  ULDC UR18, c[0x0][0x658] ;  /* 0x0001960000127ab9 */ /* 0x000fe40000000800 */
[----:B------:R-:W-:Y:S01]  /*0d50*/  UIADD3 UR7, UR7, UR4, URZ ;  /* 0x0000000407077290 */ /* 0x000fe2000fffe03f */
[----:B------:R-:W-:Y:S02]  /*0d60*/  UMOV UR11, 0xffffffff ;  /* 0xffffffff000b7882 */ /* 0x000fe40000000000 */
[----:B------:R-:W-:Y:S01]  /*0d70*/  ULDC.64 UR4, c[0x0][0x640] ;  /* 0x0001900000047ab9 */ /* 0x000fe20000000a00 */
[----:B------:R-:W-:Y:S01]  /*0d80*/  USHF.R.U64 UR16, UR6, UR9, UR7 ;  /* 0x0000000906107299 */ /* 0x000fe20008001207 */
[----:B------:R-:W-:Y:S01]  /*0d90*/  ISETP.NE.U32.AND P0, PT, RZ, UR4, PT ;  /* 0x00000004ff007c0c */ /* 0x000fe2000bf05070 */
[----:B------:R-:W-:-:S02]  /*0da0*/  USHF.R.U32.HI UR7, URZ, UR9, UR7 ;  /* 0x000000093f077299 */ /* 0x000fc40008011607 */
[----:B------:R-:W-:Y:S01]  /*0db0*/  USHF.L.U32 UR6, UR11, UR18, URZ ;  /* 0x000000120b067299 */ /* 0x000fe2000800063f */
[----:B------:R-:W-:Y:S01]  /*0dc0*/  ISETP.NE.AND.EX P0, PT, RZ, UR5, PT, P0 ;  /* 0x00000005ff007c0c */ /* 0x000fe2000bf05300 */
[----:B------:R-:W-:Y:S02]  /*0dd0*/  USHF.R.U64 UR22, UR16, UR10, UR7 ;  /* 0x0000000a10167299 */ /* 0x000fe40008001207 */
[----:B------:R-:W-:Y:S02]  /*0de0*/  USHF.R.U32.HI UR7, URZ, UR10, UR7 ;  /* 0x0000000a3f077299 */ /* 0x000fe40008011607 */
[----:B------:R-:W-:Y:S02]  /*0df0*/  UISETP.NE.AND UP1, UPT, UR46, URZ, UPT ;  /* 0x0000003f2e00728c */ /* 0x000fe4000bf25270 */
[----:B------:R-:W-:Y:S01]  /*0e00*/  USHF.R.U64 UR23, UR22, UR18, UR7 ;  /* 0x0000001216177299 */ /* 0x000fe20008001207 */
[----:B------:R-:W-:Y:S01]  /*0e10*/  ULDC UR17, c[0x0][0x600] ;  /* 0x0001800000117ab9 */ /* 0x000fe20000000800 */
[----:B------:R-:W-:-:S02]  /*0e20*/  ULOP3.LUT UR13, URZ, UR6, URZ, 0x33, !UPT ;  /* 0x000000063f0d7292 */ /* 0x000fc4000f8e333f */
[----:B------:R-:W-:Y:S02]  /*0e30*/  UIADD3 UR15, UR17, -0x1, URZ ;  /* 0xffffffff110f7890 */ /* 0x000fe4000fffe03f */
[----:B------:R-:W-:Y:S02]  /*0e40*/  USEL UR12, UR8, UR12, !UP1 ;  /* 0x0000000c080c7287 */ /* 0x000fe4000c800000 */
[----:B------:R-:W-:Y:S01]  /*0e50*/  USHF.R.U32.HI UR7, URZ, UR18, UR7 ;  /* 0x000000123f077299 */ /* 0x000fe20008011607 */
[----:B------:R-:W-:Y:S01]  /*0e60*/  ULDC UR19, c[0x0][0x648] ;  /* 0x0001920000137ab9 */ /* 0x000fe20000000800 */
[----:B------:R-:W-:Y:S01]  /*0e70*/  ULDC UR20, c[0x0][0x638] ;  /* 0x00018e0000147ab9 */ /* 0x000fe20000000800 */
[----:B------:R-:W-:Y:S01]  /*0e80*/  UMOV UR21, 0x1 ;  /* 0x0000000100157882 */ /* 0x000fe20000000000 */
[----:B------:R-:W-:Y:S01]  /*0e90*/  UMOV UR6, UR23 ;  /* 0x0000001700067c82 */ /* 0x000fe20008000000 */
[----:B------:R-:W-:Y:S07]  /*0ea0*/  @!P0 BRA `(.L_x_10) ;  /* 0x0000000000308947 */ /* 0x000fee0003800000 */
[----:B------:R-:W-:Y:S02]  /*0eb0*/  ULDC UR10, c[0x0][0x64c] ;  /* 0x00019300000a7ab9 */ /* 0x000fe40000000800 */
        /* <DEDUP_REMOVED lines=8> */
[----:B------:R-:W-:-:S07]  /*0f40*/  UIMAD.WIDE.U32.X UR4, UR14, UR5, UR10, UP0 ;  /* 0x000000050e0472a5 */ /* 0x000fce00080e040a */
[----:B------:R-:W-:Y:S01]  /*0f50*/  UMOV UR6, UR4 ;  /* 0x0000000400067c82 */ /* 0x000fe20008000000 */
[----:B------:R-:W-:-:S05]  /*0f60*/  UMOV UR7, UR5 ;  /* 0x0000000500077c82 */ /* 0x000fca0008000000 */
.L_x_10:
[----:B------:R-:W-:Y:S01]  /*0f70*/  USHF.R.U64 UR5, UR6, UR19, UR7 ;  /* 0x0000001306057299 */ /* 0x000fe20008001207 */
[----:B------:R-:W-:Y:S01]  /*0f80*/  IMAD.MOV.U32 R0, RZ, RZ, 0x1 ;  /* 0x00000001ff007424 */ /* 0x000fe200078e00ff */
[----:B------:R-:W-:Y:S02]  /*0f90*/  USHF.L.U32 UR4, UR21, UR18, URZ ;  /* 0x0000001215047299 */ /* 0x000fe4000800063f */
[----:B------:R-:W-:Y:S02]  /*0fa0*/  ULOP3.LUT UR13, UR22, UR13, URZ, 0xc0, !UPT ;  /* 0x0000000d160d7292 */ /* 0x000fe4000f8ec03f */
[----:B------:R-:W-:Y:S02]  /*0fb0*/  UIADD3 UR6, -UR5, URZ, URZ ;  /* 0x0000003f05067290 */ /* 0x000fe4000fffe13f */
[----:B------:R-:W-:Y:S02]  /*0fc0*/  UIMAD UR13, UR4, UR5, UR13 ;  /* 0x00000005040d72a4 */ /* 0x000fe4000f8e020d */
[----:B------:R-:W-:-:S02]  /*0fd0*/  ULOP3.LUT UR15, UR16, UR15, URZ, 0xc0, !UPT ;  /* 0x0000000f100f7292 */ /* 0x000fc4000f8ec03f */
[----:B------:R-:W-:Y:S01]  /*0fe0*/  UIMAD UR4, UR6, UR20, UR23 ;  /* 0x00000014060472a4 */ /* 0x000fe2000f8e0217 */
[----:B------:R-:W-:Y:S01]  /*0ff0*/  ULDC UR5, c[0x0][0x610] ;  /* 0x0001840000057ab9 */ /* 0x000fe20000000800 */
[----:B------:R-:W-:Y:S02]  /*1000*/  UISETP.NE.AND UP0, UPT, UR46, URZ, UPT ;  /* 0x0000003f2e00728c */ /* 0x000fe4000bf05270 */
[----:B------:R-:W-:Y:S02]  /*1010*/  UIMAD UR12, UR13, UR5, UR12 ;  /* 0x000000050d0c72a4 */ /* 0x000fe4000f8e020c */
[----:B------:R-:W-:-:S04]  /*1020*/  UIMAD UR4, UR4, UR17, UR15 ;  /* 0x00000011040472a4 */ /* 0x000fc8000f8e020f */
[----:B------:R-:W-:Y:S02]  /*1030*/  USEL UR42, UR4, UR12, !UP0 ;  /* 0x0000000c042a7287 */ /* 0x000fe4000c000000 */
[----:B------:R-:W-:-:S12]  /*1040*/  USEL UR41, UR12, UR4, !UP0 ;  /* 0x000000040c297287 */ /* 0x000fd8000c000000 */
.L_x_8:
[----:B------:R-:W-:-:S08]  /*1050*/  NOP ;  /* 0x0000000000007918 */ /* 0x000fd00000000000 */
[----:B------:R-:W1:Y:S02]  /*1060*/  USETMAXREG.TRY_ALLOC.CTAPOOL UP0, 0xf0 ;  /* 0x000000f0000079c8 */ /* 0x000e640008000600 */
[----:B-1----:R-:W-:-:S13]  /*1070*/  PLOP3.LUT P0, PT, PT, PT, UP0, 0x80, 0x0 ;  /* 0x000000000000781c */ /* 0x002fda0003f0f008 */
[----:B------:R-:W-:Y:S05]  /*1080*/  @!P0 BRA `(.L_x_8) ;  /* 0xfffffffc00f08947 */ /* 0x000fea000383ffff */
[----:B------:R-:W-:Y:S01]  /*1090*/  ULDC.64 UR4, c[0x0][0x598] ;  /* 0x0001660000047ab9 */ /* 0x000fe20000000a00 */
[----:B------:R-:W-:Y:S01]  /*10a0*/  ULDC.64 UR36, c[0x0][0x208] ;  /* 0x0000820000247ab9 */ /* 0x000fe20000000a00 */
[----:B------:R-:W-:-:S04]  /*10b0*/  ISETP.NE.U32.AND P0, PT, RZ, UR4, PT ;  /* 0x00000004ff007c0c */ /* 0x000fc8000bf05070 */
[----:B------:R-:W-:-:S13]  /*10c0*/  ISETP.NE.AND.EX P0, PT, RZ, UR5, PT, P0 ;  /* 0x00000005ff007c0c */ /* 0x000fda000bf05300 */
[----:B------:R-:W-:Y:S05]  /*10d0*/  @!P0 BRA `(.L_x_11) ;  /* 0x00000000001c8947 */ /* 0x000fea0003800000 */
[----:B------:R-:W1:Y:S02]  /*10e0*/  LDC.64 R2, c[0x0][0x598] ;  /* 0x00016600ff027b82 */ /* 0x000e640000000a00 */
[----:B-1----:R-:W2:Y:S02]  /*10f0*/  LDG.E.64 R2, desc[UR36][R2.64] ;  /* 0x0000002402027981 */ /* 0x002ea4000c1e1b00 */
[----:B--2---:R-:W-:-:S04]  /*1100*/  ISETP.NE.U32.AND P0, PT, R2, RZ, PT ;  /* 0x000000ff0200720c */ /* 0x004fc80003f05070 */
[----:B------:R-:W-:-:S13]  /*1110*/  ISETP.NE.AND.EX P0, PT, R3, RZ, PT, P0 ;  /* 0x000000ff0300720c */ /* 0x000fda0003f05300 */
[----:B------:R-:W-:Y:S05]  /*1120*/  @!P0 BRA `(.L_x_11) ;  /* 0x0000000000088947 */ /* 0x000fea0003800000 */
[----:B------:R1:W5:Y:S01]  /*1130*/  LD.E R17, desc[UR36][R2.64] ;  /* 0x0000002402117980 */ /* 0x000362000c101900 */
[----:B------:R-:W-:Y:S05]  /*1140*/  BRA `(.L_x_12) ;  /* 0x0000000000247947 */ /* 0x000fea0003800000 */
.L_x_11:
[----:B------:R-:W-:Y:S02]  /*1150*/  ULDC.64 UR4, c[0x0][0x588] ;  /* 0x0001620000047ab9 */ /* 0x000fe40000000a00 */
[----:B------:R-:W-:-:S04]  /*1160*/  ISETP.NE.U32.AND P0, PT, RZ, UR4, PT ;  /* 0x00000004ff007c0c */ /* 0x000fc8000bf05070 */
[----:B------:R-:W-:-:S13]  /*1170*/  ISETP.NE.AND.EX P0, PT, RZ, UR5, PT, P0 ;  /* 0x00000005ff007c0c */ /* 0x000fda000bf05300 */
[----:B------:R-:W-:Y:S05]  /*1180*/  @!P0 BRA `(.L_x_13) ;  /* 0x00000000000c8947 */ /* 0x000fea0003800000 */
[----:B------:R-:W1:Y:S02]  /*1190*/  LDC.64 R2, c[0x0][0x588] ;  /* 0x00016200ff027b82 */ /* 0x000e640000000a00 */
[----:B-1----:R2:W5:Y:S01]  /*11a0*/  LDG.E R17, desc[UR36][R2.64] ;  /* 0x0000002402117981 */ /* 0x002562000c1e1900 */
[----:B------:R-:W-:Y:S05]  /*11b0*/  BRA `(.L_x_12) ;  /* 0x0000000000087947 */ /* 0x000fea0003800000 */
.L_x_13:
[----:B------:R-:W-:Y:S02]  /*11c0*/  ULDC UR4, c[0x0][0x580] ;  /* 0x0001600000047ab9 */ /* 0x000fe40000000800 */
[----:B------:R-:W-:-:S07]  /*11d0*/  IMAD.U32 R17, RZ, RZ, UR4 ;  /* 0x00000004ff117e24 */ /* 0x000fce000f8e00ff */
.L_x_12:
[----:B------:R-:W-:Y:S02]  /*11e0*/  ULDC.64 UR4, c[0x0][0x5a0] ;  /* 0x0001680000047ab9 */ /* 0x000fe40000000a00 */
[----:B------:R-:W-:-:S04]  /*11f0*/  ISETP.NE.U32.AND P0, PT, RZ, UR4, PT ;  /* 0x00000004ff007c0c */ /* 0x000fc8000bf05070 */
[----:B------:R-:W-:-:S13]  /*1200*/  ISETP.NE.AND.EX P0, PT, RZ, UR5, PT, P0 ;  /* 0x00000005ff007c0c */ /* 0x000fda000bf05300 */
[----:B------:R-:W-:Y:S05]  /*1210*/  @!P0 BRA `(.L_x_14) ;  /* 0x00000000001c8947 */ /* 0x000fea0003800000 */
[----:B-12---:R-:W1:Y:S02]  /*1220*/  LDC.64 R2, c[0x0][0x5a0] ;  /* 0x00016800ff027b82 */ /* 0x006e640000000a00 */
[----:B-1----:R-:W2:Y:S02]  /*1230*/  LDG.E.64 R2, desc[UR36][R2.64] ;  /* 0x0000002402027981 */ /* 0x002ea4000c1e1b00 */
[----:B--2---:R-:W-:-:S04]  /*1240*/  ISETP.NE.U32.AND P0, PT, R2, RZ, PT ;  /* 0x000000ff0200720c */ /* 0x004fc80003f05070 */
[----:B------:R-:W-:-:S13]  /*1250*/  ISETP.NE.AND.EX P0, PT, R3, RZ, PT, P0 ;  /* 0x000000ff0300720c */ /* 0x000fda0003f05300 */
[----:B------:R-:W-:Y:S05]  /*1260*/  @!P0 BRA `(.L_x_14) ;  /* 0x0000000000088947 */ /* 0x000fea0003800000 */
[----:B------:R1:W5:Y:S01]  /*1270*/  LD.E R18, desc[UR36][R2.64] ;  /* 0x0000002402127980 */ /* 0x000362000c101900 */
[----:B------:R-:W-:Y:S05]  /*1280*/  BRA `(.L_x_15) ;  /* 0x0000000000247947 */ /* 0x000fea0003800000 */
.L_x_14:
[----:B------:R-:W-:Y:S02]  /*1290*/  ULDC.64 UR4, c[0x0][0x590] ;  /* 0x0001640000047ab9 */ /* 0x000fe40000000a00 */
[----:B------:R-:W-:-:S04]  /*12a0*/  ISETP.NE.U32.AND P0, PT, RZ, UR4, PT ;  /* 0x00000004ff007c0c */ /* 0x000fc8000bf05070 */
[----:B------:R-:W-:-:S13]  /*12b0*/  ISETP.NE.AND.EX P0, PT, RZ, UR5, PT, P0 ;  /* 0x00000005ff007c0c */ /* 0x000fda000bf05300 */
[----:B------:R-:W-:Y:S05]  /*12c0*/  @!P0 BRA `(.L_x_16) ;  /* 0x00000000000c8947 */ /* 0x000fea0003800000 */
[----:B-12---:R-:W1:Y:S02]  /*12d0*/  LDC.64 R2, c[0x0][0x590] ;  /* 0x00016400ff027b82 */ /* 0x006e640000000a00 */
[----:B-1----:R2:W5:Y:S01]  /*12e0*/  LDG.E R18, desc[UR36][R2.64] ;  /* 0x0000002402127981 */ /* 0x002562000c1e1900 */
[----:B------:R-:W-:Y:S05]  /*12f0*/  BRA `(.L_x_15) ;  /* 0x0000000000087947 */ /* 0x000fea0003800000 */
.L_x_16:
[----:B------:R-:W-:Y:S02]  /*1300*/  ULDC UR4, c[0x0][0x584] ;  /* 0x0001610000047ab9 */ /* 0x000fe40000000800 */
[----:B------:R-:W-:-:S07]  /*1310*/  MOV R18, UR4 ;  /* 0x0000000400127c02 */ /* 0x000fce0008000f00 */
.L_x_15:
[----:B------:R-:W-:-:S13]  /*1320*/  LOP3.LUT P0, RZ, R0, 0xff, RZ, 0xc0, !PT ;  /* 0x000000ff00ff7812 */ /* 0x000fda000780c0ff */
[----:B------:R-:W-:Y:S05]  /*1330*/  @!P0 EXIT ;  /* 0x000000000000894d */ /* 0x000fea0003800000 */
[----:B------:R-:W-:Y:S01]  /*1340*/  ULDC UR4, c[0x0][0x28c] ;  /* 0x0000a30000047ab9 */ /* 0x000fe20000000800 */
[----:B------:R-:W-:Y:S01]  /*1350*/  UMOV UR38, URZ ;  /* 0x0000003f00267c82 */ /* 0x000fe20008000000 */
[----:B------:R-:W-:Y:S01]  /*1360*/  UIADD3 UR4, UR4, 0x3f, URZ ;  /* 0x0000003f04047890 */ /* 0x000fe2000fffe03f */
[----:B------:R-:W-:-:S03]  /*1370*/  UMOV UR39, URZ ;  /* 0x0000003f00277c82 */ /* 0x000fc60008000000 */
[----:B------:R-:W-:-:S04]  /*1380*/  USHF.R.S32.HI UR5, URZ, 0x1f, UR4 ;  /* 0x0000001f3f057899 */ /* 0x000fc80008011404 */
[----:B------:R-:W-:-:S04]  /*1390*/  ULEA.HI UR5, UR5, UR4, URZ, 0x6 ;  /* 0x0000000405057291 */ /* 0x000fc8000f8f303f */
[----:B------:R-:W-:-:S12]  /*13a0*/  USHF.R.S32.HI UR44, URZ, 0x6, UR5 ;  /* 0x000000063f2c7899 */ /* 0x000fd80008011405 */
.L_x_1062:
[----:B------:R-:W3:Y:S01]  /*13b0*/  S2R R0, SR_TID.X ;  /* 0x0000000000007919 */ /* 0x000ee20000002100 */
[----:B----4-:R-:W4:Y:S01]  /*13c0*/  S2UR UR7, SR_CgaCtaId ;  /* 0x00000000000779c3 */ /* 0x010f220000008800 */
[----:B------:R-:W-:Y:S02]  /*13d0*/  UMOV UR6, 0x400 ;  /* 0x0000040000067882 */ /* 0x000fe40000000000 */
[----:B----4-:R-:W-:Y:S01]  /*13e0*/  ULEA UR6, UR7, UR6, 0x18 ;  /* 0x0000000607067291 */ /* 0x010fe2000f8ec03f */
[----:B---3--:R-:W-:-:S04]  /*13f0*/  LOP3.LUT R0, R0, 0x80, RZ, 0xc0, !PT ;  /* 0x0000008000007812 */ /* 0x008fc800078ec0ff */
[----:B------:R-:W-:-:S06]  /*1400*/  SHF.R.U32.HI R0, RZ, 0x7, R0 ;  /* 0x00000007ff007819 */ /* 0x000fcc0000011600 */
[----:B------:R-:W3:Y:S02]  /*1410*/  SHFL.IDX PT, R0, R0, RZ, 0x1f ;  /* 0x00001fff00007589 */ /* 0x000ee400000e0000 */
[----:B---3--:R-:W-:-:S13]  /*1420*/  R2UR UR4, R0 ;  /* 0x00000000000472ca */ /* 0x008fda00000e0000 */
[----:B------:R-:W-:-:S04]  /*1430*/  ULEA.HI UR5, UR4, UR4, URZ, 0x1 ;  /* 0x0000000404057291 */ /* 0x000fc8000f8f083f */
[----:B------:R-:W-:-:S04]  /*1440*/  ULOP3.LUT UR5, UR5, 0xffffe, URZ, 0xc0, !UPT ;  /* 0x000ffffe05057892 */ /* 0x000fc8000f8ec03f */
[----:B------:R-:W-:-:S03]  /*1450*/  UIADD3 UR5, UR4, -UR5, URZ ;  /* 0x8000000504057290 */ /* 0x000fc6000fffe03f */
[----:B------:R-:W-:Y:S01]  /*1460*/  ULDC UR4, c[0x0][0x28c] ;  /* 0x0000a30000047ab9 */ /* 0x000fe20000000800 */
[----:B------:R-:W-:Y:S01]  /*1470*/  ULEA UR5, UR5, UR6, 0xc ;  /* 0x0000000605057291 */ /* 0x000fe2000f8e603f */
[----:B------:R-:W-:-:S03]  /*1480*/  ISETP.LT.AND P0, PT, RZ, UR4, PT ;  /* 0x00000004ff007c0c */ /* 0x000fc6000bf01270 */
[----:B------:R-:W-:-:S04]  /*1490*/  UIADD3 UR5, UR5, 0x100, URZ ;  /* 0x0000010005057890 */ /* 0x000fc8000fffe03f */
[----:B------:R-:W-:-:S04]  /*14a0*/  USHF.R.U32.HI UR5, URZ, 0x4, UR5 ;  /* 0x000000043f057899 */ /* 0x000fc80008011605 */
[----:B------:R-:W-:-:S04]  /*14b0*/  ULOP3.LUT UR5, UR5, 0x3fff, URZ, 0xc0, !UPT ;  /* 0x00003fff05057892 */ /* 0x000fc8000f8ec03f */
[----:B------:R-:W-:Y:S01]  /*14c0*/  ULOP3.LUT UR45, UR5, 0x10000, URZ, 0xfc, !UPT ;  /* 0x00010000052d7892 */ /* 0x000fe2000f8efc3f */
[----:B------:R-:W-:Y:S11]  /*14d0*/  @P0 BRA `(.L_x_17) ;  /* 0x0000000000400947 */ /* 0x000ff60003800000 */
[----:B------:R-:W-:Y:S01]  /*14e0*/  MOV R0, 0x0 ;  /* 0x0000000000007802 */ /* 0x000fe20000000f00 */
[----:B------:R-:W-:Y:S01]  /*14f0*/  ULDC.64 UR4, c[0x4][0x68] ;  /* 0x01001a0000047ab9 */ /* 0x000fe20000000a00 */
[----:B------:R-:W-:Y:S01]  /*1500*/  ULDC.64 UR6, c[0x4][0x8] ;  /* 0x0100020000067ab9 */ /* 0x000fe20000000a00 */
[----:B------:R-:W-:Y:S01]  /*1510*/  IMAD.U32 R4, RZ, RZ, UR4 ;  /* 0x00000004ff047e24 */ /* 0x000fe2000f8e00ff */
[----:B-12---:R1:W2:Y:S01]  /*1520*/  LDC.64 R2, c[0x4][R0] ;  /* 0x0100000000027b82 */ /* 0x0062a20000000a00 */
[----:B------:R-:W-:Y:S01]  /*1530*/  IMAD.U32 R5, RZ, RZ, UR5 ;  /* 0x00000005ff057e24 */ /* 0x000fe2000f8e00ff */
[----:B------:R-:W-:Y:S01]  /*1540*/  ULDC.64 UR4, c[0x4][0x70] ;  /* 0x01001c0000047ab9 */ /* 0x000fe20000000a00 */
[----:B------:R-:W-:Y:S01]  /*1550*/  IMAD.U32 R10, RZ, RZ, UR6 ;  /* 0x00000006ff0a7e24 */ /* 0x000fe2000f8e00ff */
[----:B0-----:R-:W-:Y:S01]  /*1560*/  MOV R6, UR4 ;  /* 0x0000000400067c02 */ /* 0x001fe20008000f00 */
[----:B------:R-:W-:Y:S01]  /*1570*/  IMAD.U32 R7, RZ, RZ, UR5 ;  /* 0x00000005ff077e24 */ /* 0x000fe2000f8e00ff */
[----:B------:R-:W-:Y:S01]  /*1580*/  MOV R11, UR7 ;  /* 0x00000007000b7c02 */ /* 0x000fe20008000f00 */
[----:B------:R-:W-:Y:S01]  /*1590*/  IMAD.MOV.U32 R8, RZ, RZ, 0x1e1 ;  /* 0x000001e1ff087424 */ /* 0x000fe200078e00ff */
[----:B------:R-:W-:Y:S01]  /*15a0*/  MOV R13, RZ ;  /* 0x000000ff000d7202 */ /* 0x000fe20000000f00 */
[----:B-1----:R-:W-:-:S07]  /*15b0*/  IMAD.MOV.U32 R12, RZ, RZ, 0x1 ;  /* 0x00000001ff0c7424 */ /* 0x002fce00078e00ff */
[----:B------:R-:W-:-:S07]  /*15c0*/  LEPC R20, `(.L_x_17) ;  /* 0x000000001014794e */ /* 0x000fce0000000000 */
[----:B--2--5:R-:W-:Y:S05]  /*15d0*/  CALL.ABS.NOINC R2 ;  /* 0x0000000002007343 */ /* 0x024fea0003c00000 */
.L_x_17:
[----:B------:R-:W-:-:S06]  /*15e0*/  ULOP3.LUT UR4, UR40, 0x1, URZ, 0xfc, !UPT ;  /* 0x0000000128047892 */ /* 0x000fcc000f8efc3f */
[----:B------:R-:W-:-:S05]  /*15f0*/  IMAD.U32 R0, RZ, RZ, UR4 ;  /* 0x00000004ff007e24 */ /* 0x000fca000f8e00ff */
[----:B------:R-:W-:-:S13]  /*1600*/  ISETP.NE.AND P0, PT, R0, 0x3, PT ;  /* 0x000000030000780c */ /* 0x000fda0003f05270 */
[----:B------:R-:W-:Y:S05]  /*1610*/  @!P0 BRA `(.L_x_18) ;  /* 0x0000000000048947 */ /* 0x000fea0003800000 */
[----:B------:R-:W-:Y:S01]  /*1620*/  BPT.TRAP 0x1 ;  /* 0x000000040000795c */ /* 0x000fe20000300000 */
.L_x_18:
[----:B------:R-:W3:Y:S01]  /*1630*/  S2UR UR5, SR_CgaCtaId ;  /* 0x00000000000579c3 */ /* 0x000ee20000008800 */
[----:B------:R-:W-:Y:S01]  /*1640*/  UMOV UR4, 0x400 ;  /* 0x0000040000047882 */ /* 0x000fe20000000000 */
[----:B-12---:R-:W-:Y:S01]  /*1650*/  IMAD.U32 R3, RZ, RZ, UR39 ;  /* 0x00000027ff037e24 */ /* 0x006fe2000f8e00ff */
[----:B------:R-:W-:-:S04]  /*1660*/  MOV R2, UR38 ;  /* 0x0000002600027c02 */ /* 0x000fc80008000f00 */
[----:B------:R-:W-:Y:S01]  /*1670*/  SHF.L.U32 R2, R2, 0x1f, RZ ;  /* 0x0000001f02027819 */ /* 0x000fe200000006ff */
[----:B---3--:R-:W-:-:S06]  /*1680*/  ULEA UR4, UR5, UR4, 0x18 ;  /* 0x0000000405047291 */ /* 0x008fcc000f8ec03f */
[----:B------:R-:W-:-:S04]  /*1690*/  IMAD.U32 R0, RZ, RZ, UR4 ;  /* 0x00000004ff007e24 */ /* 0x000fc8000f8e00ff */
[----:B------:R-:W-:-:S04]  /*16a0*/  IMAD R3, R3, 0x8, R0 ;  /* 0x0000000803037824 */ /* 0x000fc800078e0200 */
[----:B------:R1:W2:Y:S01]  /*16b0*/  SYNCS.PHASECHK.TRANS64.TRYWAIT P1, [R3+URZ], R2 ;  /* 0x00000002030075a7 */ /* 0x0002a2000802017f */
[----:B------:R-:W-:Y:S05]  /*16c0*/  @!P0 BRA `(.L_x_19) ;  /* 0x0000000000048947 */ /* 0x000fea0003800000 */
[----:B------:R-:W-:Y:S01]  /*16d0*/  BPT.TRAP 0x1 ;  /* 0x000000040000795c */ /* 0x000fe20000300000 */
.L_x_19:
[----:B--2---:R-:W-:Y:S05]  /*16e0*/  @P1 BRA `(.L_x_20) ;  /* 0x0000000000081947 */ /* 0x004fea0003800000 */
[----:B------:R-:W2:Y:S02]  /*16f0*/  SYNCS.PHASECHK.TRANS64.TRYWAIT P1, [R3+URZ], R2 ;  /* 0x00000002030075a7 */ /* 0x000ea4000802017f */
[----:B--2---:R-:W-:Y:S05]  /*1700*/  @!P1 BRA `(.L_x_21) ;  /* 0x0000029800649947 */ /* 0x004fea0003800000 */
.L_x_20:
[----:B------:R-:W-:-:S04]  /*1710*/  UISETP.LT.AND UP0, UPT, UR44, 0x1, UPT ;  /* 0x000000012c00788c */ /* 0x000fc8000bf01270 */
[----:B------:R-:W-:-:S06]  /*1720*/  USEL UR4, UR44, 0x1, UP0 ;  /* 0x000000012c047887 */ /* 0x000fcc0008000000 */
[----:B-12---:R-:W-:Y:S01]  /*1730*/  MOV R3, UR4 ;  /* 0x0000000400037c02 */ /* 0x006fe20008000f00 */
[----:B------:R-:W-:Y:S05]  /*1740*/  WARPSYNC.ALL ;  /* 0x0000000000007948 */ /* 0x000fea0003800000 */
[----:B------:R-:W-:-:S04]  /*1750*/  IADD3 R3, -R3, UR44, RZ ;  /* 0x0000002c03037c10 */ /* 0x000fc8000fffe1ff */
[----:B------:R-:W-:Y:S02]  /*1760*/  ISETP.GE.AND P1, PT, R3, 0x1, PT ;  /* 0x000000010300780c */ /* 0x000fe40003f26270 */
[----:B------:R-:W-:Y:S01]  /*1770*/  R2UR UR4, R0 ;  /* 0x00000000000472ca */ /* 0x000fe200000e0000 */
[----:B------:R-:W-:Y:S01]  /*1780*/  ULEA UR5, UR39, UR45, 0xa ;  /* 0x0000002d27057291 */ /* 0x000fe2000f8e503f */
[----:B------:R-:W-:Y:S01]  /*1790*/  WARPGROUP.ARRIVE ;  /* 0x00000000000079c5 */ /* 0x000fe20000000000 */
[----:B------:R-:W-:Y:S01]  /*17a0*/  UMOV UR9, 0x80000020 ;  /* 0x8000002000097882 */ /* 0x000fe20000000000 */
[----:B------:R-:W-:Y:S01]  /*17b0*/  UMOV UR11, 0x80000020 ;  /* 0x80000020000b7882 */ /* 0x000fe20000000000 */
[----:B------:R-:W-:Y:S01]  /*17c0*/  STL [R1+0xcd8], R154 ;  /* 0x000cd89a01007387 */ /* 0x000fe20000100800 */
[----:B------:R-:W-:Y:S01]  /*17d0*/  UMOV UR13, UR9 ;  /* 0x00000009000d7c82 */ /* 0x000fe20008000000 */
[----:B------:R-:W-:Y:S01]  /*17e0*/  UMOV UR15, 0x80000020 ;  /* 0x80000020000f7882 */ /* 0x000fe20000000000 */
[----:B------:R-:W-:Y:S01]  /*17f0*/  UMOV UR8, UR5 ;  /* 0x0000000500087c82 */ /* 0x000fe20008000000 */
[----:B------:R-:W-:Y:S01]  /*1800*/  STL [R1+0x6cc], R19 ;  /* 0x0006cc1301007387 */ /* 0x000fe20000100800 */
[----:B------:R-:W-:-:S03]  /*1810*/  UMOV UR12, UR8 ;  /* 0x00000008000c7c82 */ /* 0x000fc60008000000 */
[----:B------:R-:W-:Y:S01]  /*1820*/  UIADD3 UR4, UR4, 0x10100, URZ ;  /* 0x0001010004047890 */ /* 0x000fe2000fffe03f */
[----:B-----5:R-:W-:Y:S03]  /*1830*/  STL [R1+0x6c8], R18 ;  /* 0x0006c81201007387 */ /* 0x020fe60000100800 */
[----:B------:R-:W-:Y:S01]  /*1840*/  USHF.R.U32.HI UR4, URZ, 0x4, UR4 ;  /* 0x000000043f047899 */ /* 0x000fe20008011604 */
[----:B------:R1:W-:Y:S03]  /*1850*/  STL [R1+0x6c4], R17 ;  /* 0x0006c41101007387 */ /* 0x0003e60000100800 */
[----:B------:R-:W-:Y:S01]  /*1860*/  ULOP3.LUT UR4, UR4, 0x3fff, URZ, 0xc0, !UPT ;  /* 0x00003fff04047892 */ /* 0x000fe2000f8ec03f */
[----:B------:R2:W-:Y:S03]  /*1870*/  STL [R1+0x6c0], R16 ;  /* 0x0006c01001007387 */ /* 0x0005e60000100800 */
[----:B------:R-:W-:Y:S01]  /*1880*/  ULOP3.LUT UR4, UR4, 0x10000, URZ, 0xfc, !UPT ;  /* 0x0001000004047892 */ /* 0x000fe2000f8efc3f */
[----:B------:R3:W-:Y:S03]  /*1890*/  STL [R1+0x6bc], R3 ;  /* 0x0006bc0301007387 */ /* 0x0007e60000100800 */
[----:B------:R-:W-:Y:S01]  /*18a0*/  ULEA UR6, UR39, UR4, 0xb ;  /* 0x0000000427067291 */ /* 0x000fe2000f8e583f */
[----:B------:R4:W-:Y:S03]  /*18b0*/  STL [R1+0x6d0], R0 ;  /* 0x0006d00001007387 */ /* 0x0009e60000100800 */
[----:B------:R-:W-:-:S03]  /*18c0*/  UIADD3 UR14, UR6, 0x400, URZ ;  /* 0x00000400060e7890 */ /* 0x000fc6000fffe03f */
[----:B------:R-:W-:Y:S02]  /*18d0*/  UMOV UR10, UR6 ;  /* 0x00000006000a7c82 */ /* 0x000fe40008000000 */
[----:B------:R-:W-:Y:S03]  /*18e0*/  IGMMA.64x256x32.S8.S8 R24, gdesc[UR8], RZ, !UPT, gsb0 ;  /* 0x06600000081879f1 */ /* 0x000fe6000c0410ff */
[----:B------:R-:W-:Y:S02]  /*18f0*/  WARPGROUP.DEPBAR.LE gsb0, 0x0 ;  /* 0x00008000000079c5 */ /* 0x000fe40000010000 */
[----:B------:R-:W-:Y:S01]  /*1900*/  STL.64 [R1+0x400], R24 ;  /* 0x0004001801007387 */ /* 0x000fe20000100a00 */
[----:B------:R-:W-:Y:S01]  /*1910*/  IMAD.MOV.U32 R235, RZ, RZ, R46 ;  /* 0x000000ffffeb7224 */ /* 0x000fe200078e002e */
[----:B------:R-:W-:Y:S01]  /*1920*/  MOV R233, R48 ;  /* 0x0000003000e97202 */ /* 0x000fe20000000f00 */
[----:B------:R-:W-:Y:S01]  /*1930*/  IMAD.MOV.U32 R234, RZ, RZ, R47 ;  /* 0x000000ffffea7224 */ /* 0x000fe200078e002f */
        /* <DEDUP_REMOVED lines=74> */
[----:B-1----:R-:W-:Y:S01]  /*1de0*/  MOV R17, R135 ;  /* 0x0000008700117202 */ /* 0x002fe20000000f00 */
        /* <DEDUP_REMOVED lines=11> */
[----:B------:R1:W-:Y:S01]  /*1ea0*/  STL.64 [R1+0x450], R44 ;  /* 0x0004502c01007387 */ /* 0x0003e20000100a00 */
[----:B------:R-:W-:-:S02]  /*1eb0*/  IMAD.MOV.U32 R168, RZ, RZ, R113 ;  /* 0x000000ffffa87224 */ /* 0x000fc400078e0071 */
[----:B------:R-:W-:Y:S02]  /*1ec0*/  IMAD.MOV.U32 R166, RZ, RZ, R115 ;  /* 0x000000ffffa67224 */ /* 0x000fe400078e0073 */
[----:B------:R-:W-:Y:S02]  /*1ed0*/  IMAD.MOV.U32 R165, RZ, RZ, R116 ;  /* 0x000000ffffa57224 */ /* 0x000fe400078e0074 */
[----:B------:R-:W-:Y:S02]  /*1ee0*/  IMAD.MOV.U32 R163, RZ, RZ, R118 ;  /* 0x000000ffffa37224 */ /* 0x000fe400078e0076 */
[----:B------:R-:W-:Y:S02]  /*1ef0*/  IMAD.MOV.U32 R162, RZ, RZ, R119 ;  /* 0x000000ffffa27224 */ /* 0x000fe400078e0077 */
[----:B------:R-:W-:Y:S02]  /*1f00*/  IMAD.MOV.U32 R160, RZ, RZ, R121 ;  /* 0x000000ffffa07224 */ /* 0x000fe400078e0079 */
        /* <DEDUP_REMOVED lines=9> */
[----:B--2---:R-:W-:Y:S02]  /*1fa0*/  IMAD.MOV.U32 R16, RZ, RZ, R136 ;  /* 0x000000ffff107224 */ /* 0x004fe400078e0088 */
[----:B------:R-:W-:Y:S02]  /*1fb0*/  IMAD.MOV.U32 R15, RZ, RZ, R137 ;  /* 0x000000ffff0f7224 */ /* 0x000fe400078e0089 */
[----:B------:R-:W-:Y:S02]  /*1fc0*/  IMAD.MOV.U32 R13, RZ, RZ, R139 ;  /* 0x000000ffff0d7224 */ /* 0x000fe400078e008b */
[----:B------:R-:W-:-:S02]  /*1fd0*/  IMAD.MOV.U32 R12, RZ, RZ, R140 ;  /* 0x000000ffff0c7224 */ /* 0x000fc400078e008c */
[----:B------:R-:W-:Y:S02]  /*1fe0*/  IMAD.MOV.U32 R10, RZ, RZ, R142 ;  /* 0x000000ffff0a7224 */ /* 0x000fe400078e008e */
[----:B------:R-:W-:Y:S02]  /*1ff0*/  IMAD.MOV.U32 R9, RZ, RZ, R143 ;  /* 0x000000ffff097224 */ /* 0x000fe400078e008f */
[----:B0-----:R-:W-:Y:S02]  /*2000*/  IMAD.MOV.U32 R7, RZ, RZ, R145 ;  /* 0x000000ffff077224 */ /* 0x001fe400078e0091 */
[----:B------:R-:W-:Y:S02]  /*2010*/  IMAD.MOV.U32 R6, RZ, RZ, R146 ;  /* 0x000000ffff067224 */ /* 0x000fe400078e0092 */
[----:B------:R-:W-:Y:S02]  /*2020*/  IMAD.MOV.U32 R4, RZ, RZ, R148 ;  /* 0x000000ffff047224 */ /* 0x000fe400078e0094 */
[----:B---3--:R-:W-:-:S02]  /*2030*/  IMAD.MOV.U32 R3, RZ, RZ, R149 ;  /* 0x000000ffff037224 */ /* 0x008fc400078e0095 */
[----:B----4-:R-:W-:Y:S02]  /*2040*/  IMAD.MOV.U32 R0, RZ, RZ, R151 ;  /* 0x000000ffff007224 */ /* 0x010fe400078e0097 */
[----:B-1----:R-:W-:-:S06]  /*2050*/  WARPGROUP.ARRIVE ;  /* 0x00000000000079c5 */ /* 0x002fcc0000000000 */
[----:B------:R-:W-:Y:S01]  /*2060*/  IGMMA.64x256x32.S8.S8 R24, gdesc[UR12], RZ, !UPT, gsb0 ;  /* 0x066000000c1879f1 */ /* 0x000fe2000c0410ff */
[----:B------:R-:W-:Y:S01]  /*2070*/  UIADD3 UR12, UR5, 0x200, URZ ;  /* 0x00000200050c7890 */ /* 0x000fe2000fffe03f */
[----:B------:R-:W-:Y:S01]  /*2080*/  UMOV UR13, 0x80000020 ;  /* 0x80000020000d7882 */ /* 0x000fe20000000000 */
[----:B------:R-:W-:Y:S02]  /*2090*/  WARPGROUP.DEPBAR.LE gsb0, 0x0 ;  /* 0x00008000000079c5 */ /* 0x000fe40000010000 */
[----:B------:R-:W-:Y:S01]  /*20a0*/  STL.64 [R1], R24 ;  /* 0x0000001801007387 */ /* 0x000fe20000100a00 */
[----:B------:R-:W-:-:S03]  /*20b0*/  IMAD.MOV.U32 R154, RZ, RZ, R151 ;  /* 0x000000ffff9a7224 */ /* 0x000fc600078e0097 */
[----:B------:R-:W-:Y:S04]  /*20c0*/  STL.64 [R1+0x8], R26 ;  /* 0x0000081a01007387 */ /* 0x000fe80000100a00 */
        /* <DEDUP_REMOVED lines=61> */
[----:B------:R0:W-:Y:S02]  /*24a0*/  STL [R1+0x1f8], R150 ;  /* 0x0001f89601007387 */ /* 0x0001e40000100800 */
[----:B0-----:R-:W-:-:S06]  /*24b0*/  WARPGROUP.ARRIVE ;  /* 0x00000000000079c5 */ /* 0x001fcc0000000000 */
[----:B------:R-:W-:Y:S03]  /*24c0*/  IGMMA.64x256x32.S8.S8 R24, gdesc[UR12], RZ, !UPT, gsb0 ;  /* 0x066000000c1879f1 */ /* 0x000fe6000c0410ff */
[----:B------:R-:W-:Y:S02]  /*24d0*/  WARPGROUP.DEPBAR.LE gsb0, 0x0 ;  /* 0x00008000000079c5 */ /* 0x000fe40000010000 */
        /* <DEDUP_REMOVED lines=63> */
[----:B------:R0:W-:Y:S04]  /*28d0*/  STL.64 [R1+0x6d8], R24 ;  /* 0x0006d81801007387 */ /* 0x0001e80000100a00 */
[----:B0-----:R-:W2:Y:S04]  /*28e0*/  LDL.LU R24, [R1] ;  /* 0x0000000001187983 */ /* 0x001ea80000300800 */
[----:B------:R-:W2:Y:S04]  /*28f0*/  LDL.LU R25, [R1+0x4] ;  /* 0x0000040001197983 */ /* 0x000ea80000300800 */
[----:B------:R-:W3:Y:S04]  /*2900*/  LDL.LU R26, [R1+0x8] ;  /* 0x00000800011a7983 */ /* 0x000ee80000300800 */
[----:B------:R-:W3:Y:S04]  /*2910*/  LDL.LU R27, [R1+0xc] ;  /* 0x00000c00011b7983 */ /* 0x000ee80000300800 */
[----:B------:R-:W4:Y:S04]  /*2920*/  LDL.LU R28, [R1+0x10] ;  /* 0x00001000011c7983 */ /* 0x000f280000300800 */
[----:B------:R-:W4:Y:S04]  /*2930*/  LDL.LU R29, [R1+0x14] ;  /* 0x00001400011d7983 */ /* 0x000f280000300800 */
[----:B------:R-:W2:Y:S04]  /*2940*/  LDL.LU R30, [R1+0x18] ;  /* 0x00001800011e7983 */ /* 0x000ea80000300800 */
        /* <DEDUP_REMOVED lines=119> */
[----:B------:R-:W2:Y:S01]  /*30c0*/  LDL.LU R150, [R1+0x1f8] ;  /* 0x0001f80001967983 */ /* 0x000ea20000300800 */
[----:B------:R-:W-:-:S03]  /*30d0*/  MOV R151, R154 ;  /* 0x0000009a00977202 */ /* 0x000fc60000000f00 */
[----:B------:R-:W3:Y:S04]  /*30e0*/  LDL.LU R154, [R1+0xcd8] ;  /* 0x000cd800019a7983 */ /* 0x000ee80000300800 */
[----:B--2---:R-:W-:Y:S04]  /*30f0*/  STL.64 [R1+0xad0], R150 ;  /* 0x000ad09601007387 */ /* 0x004fe80000100a00 */
[----:B----4-:R-:W-:Y:S04]  /*3100*/  STL.64 [R1+0xac8], R148 ;  /* 0x000ac89401007387 */ /* 0x010fe80000100a00 */
[----:B---3--:R-:W-:Y:S04]  /*3110*/  STL.64 [R1+0xac0], R146 ;  /* 0x000ac09201007387 */ /* 0x008fe80000100a00 */
        /* <DEDUP_REMOVED lines=61> */
[----:B0-----:R-:W2:Y:S04]  /*34f0*/  LDL.LU R24, [R1+0x400] ;  /* 0x0004000001187983 */ /* 0x001ea80000300800 */
        /* <DEDUP_REMOVED lines=20> */
[----:B------:R-:W3:Y:S01]  /*3640*/  LDL.LU R45, [R1+0x454] ;  /* 0x00045400012d7983 */ /* 0x000ee20000300800 */
        /* <DEDUP_REMOVED lines=134> */
[----:B------:R-:W-:Y:S01]  /*3eb0*/  UMOV UR14, UR10 ;  /* 0x0000000a000e7c82 */ /* 0x000fe20008000000 */
[----:B------:R-:W-:Y:S01]  /*3ec0*/  IMAD.MOV.U32 R50, RZ, RZ, R231 ;  /* 0x000000ffff327224 */ /* 0x000fe200078e00e7 */
[----:B------:R-:W-:Y:S01]  /*3ed0*/  STL.64 [R1+0xbd0], R86 ;  /* 0x000bd05601007387 */ /* 0x000fe20000100a00 */
[----:B------:R-:W-:Y:S01]  /*3ee0*/  IMAD.MOV.U32 R49, RZ, RZ, R232 ;  /* 0x000000ffff317224 */ /* 0x000fe200078e00e8 */
[----:B------:R-:W-:Y:S01]  /*3ef0*/  UMOV UR15, UR11 ;  /* 0x0000000b000f7c82 */ /* 0x000fe20008000000 */
[----:B------:R-:W-:Y:S01]  /*3f00*/  IMAD.MOV.U32 R46, RZ, RZ, R235 ;  /* 0x000000ffff2e7224 */ /* 0x000fe200078e00eb */
[----:B------:R-:W-:Y:S01]  /*3f10*/  STL.64 [R1+0xbc8], R84 ;  /* 0x000bc85401007387 */ /* 0x000fe20000100a00 */
        /* <DEDUP_REMOVED lines=20> */
[----:B---3--:R-:W-:Y:S04]  /*4060*/  STL.64 [R1+0xb28], R44 ;  /* 0x000b282c01007387 */ /* 0x008fe80000100a00 */
[----:B--2---:R-:W-:Y:S04]  /*4070*/  STL.64 [R1+0xb20], R42 ;  /* 0x000b202a01007387 */ /* 0x004fe80000100a00 */
[----:B----4-:R-:W-:Y:S04]  /*4080*/  STL.64 [R1+0xb18], R40 ;  /* 0x000b182801007387 */ /* 0x010fe80000100a00 */
[----:B------:R-:W-:Y:S04]  /*4090*/  STL.64 [R1+0xb10], R38 ;  /* 0x000b102601007387 */ /* 0x000fe80000100a00 */
[----:B------:R-:W-:Y:S04]  /*40a0*/  STL.64 [R1+0xb08], R36 ;  /* 0x000b082401007387 */ /* 0x000fe80000100a00 */
[----:B------:R-:W-:Y:S04]  /*40b0*/  STL.64 [R1+0xb00], R34 ;  /* 0x000b002201007387 */ /* 0x000fe80000100a00 */
[----:B------:R-:W-:Y:S04]  /*40c0*/  STL.64 [R1+0xaf8], R32 ;  /* 0x000af82001007387 */ /* 0x000fe80000100a00 */
[----:B------:R-:W-:Y:S04]  /*40d0*/  STL.64 [R1+0xaf0], R30 ;  /* 0x000af01e01007387 */ /* 0x000fe80000100a00 */
[----:B------:R-:W-:Y:S04]  /*40e0*/  STL.64 [R1+0xae8], R28 ;  /* 0x000ae81c01007387 */ /* 0x000fe80000100a00 */
[----:B------:R-:W-:Y:S04]  /*40f0*/  STL.64 [R1+0xae0], R26 ;  /* 0x000ae01a01007387 */ /* 0x000fe80000100a00 */
[----:B------:R0:W-:Y:S02]  /*4100*/  STL.64 [R1+0xad8], R24 ;  /* 0x000ad81801007387 */ /* 0x0001e40000100a00 */
[----:B0-----:R-:W-:-:S06]  /*4110*/  WARPGROUP.ARRIVE ;  /* 0x00000000000079c5 */ /* 0x001fcc0000000000 */
        /* <DEDUP_REMOVED lines=42> */
[----:B------:R0:W-:Y:S01]  /*43c0*/  STL.64 [R1+0x250], R44 ;  /* 0x0002502c01007387 */ /* 0x0001e20000100a00 */
[----:B------:R-:W-:Y:S01]  /*43d0*/  IMAD.MOV.U32 R204, RZ, RZ, R120 ;  /* 0x000000ffffcc7224 */ /* 0x000fe200078e0078 */
[----:B------:R-:W-:Y:S01]  /*43e0*/  MOV R203, R119 ;  /* 0x0000007700cb7202 */ /* 0x000fe20000000f00 */
[----:B------:R-:W-:Y:S01]  /*43f0*/  IMAD.MOV.U32 R205, RZ, RZ, R121 ;  /* 0x000000ffffcd7224 */ /* 0x000fe200078e0079 */
[----:B------:R-:W2:Y:S01]  /*4400*/  LDL.LU.64 R150, [R1+0xcd0] ;  /* 0x000cd00001967983 */ /* 0x000ea20000300a00 */
        /* <DEDUP_REMOVED lines=96> */
[----:B------:R-:W-:-:S03]  /*4a10*/  IMAD.MOV.U32 R0, RZ, RZ, R46 ;  /* 0x000000ffff007224 */ /* 0x000fc600078e002e */
[----:B------:R-:W2:Y:S04]  /*4a20*/  LDL.LU.64 R100, [R1+0xc08] ;  /* 0x000c080001647983 */ /* 0x000ea80000300a00 */
        /* <DEDUP_REMOVED lines=27> */
[----:B0-----:R-:W2:Y:S04]  /*4be0*/  LDL.LU.64 R44, [R1+0xb28] ;  /* 0x000b2800012c7983 */ /* 0x001ea80000300a00 */
        /* <DEDUP_REMOVED lines=9> */
[----:B------:R-:W2:Y:S01]  /*4c80*/  LDL.LU.64 R24, [R1+0xad8] ;  /* 0x000ad80001187983 */ /* 0x000ea20000300a00 */
[----:B------:R-:W-:-:S02]  /*4c90*/  UIADD3 UR8, UR5, 0x2, URZ ;  /* 0x0000000205087890 */ /* 0x000fc4000fffe03f */
[----:B------:R-:W-:Y:S01]  /*4ca0*/  UIADD3 UR10, UR6, 0x2, URZ ;  /* 0x00000002060a7890 */ /* 0x000fe2000fffe03f */
[----:B------:R-:W-:Y:S01]  /*4cb0*/  UMOV UR9, 0x80000020 ;  /* 0x8000002000097882 */ /* 0x000fe20000000000 */
[----:B------:R-:W-:Y:S01]  /*4cc0*/  UMOV UR11, 0x80000020 ;  /* 0x80000020000b7882 */ /* 0x000fe20000000000 */
[----:B--2---:R-:W-:-:S06]  /*4cd0*/  WARPGROUP.ARRIVE ;  /* 0x00000000000079c5 */ /* 0x004fcc0000000000 */
[----:B------:R-:W-:Y:S03]  /*4ce0*/  IGMMA.64x256x32.S8.S8 R24, gdesc[UR8], R24, gsb0 ;  /* 0x06600000081879f1 */ /* 0x000fe60008041018 */
        /* <DEDUP_REMOVED lines=129> */
[----:B------:R-:W-:Y:S01]  /*5500*/  UIADD3 UR14, UR6, 0x402, URZ ;  /* 0x00000402060e7890 */ /* 0x000fe2000fffe03f */
[----:B------:R-:W-:Y:S01]  /*5510*/  UMOV UR12, UR8 ;  /* 0x00000008000c7c82 */ /* 0x000fe20008000000 */
[----:B------:R-:W-:Y:S01]  /*5520*/  UMOV UR13, UR9 ;  /* 0x00000009000d7c82 */ /* 0x000fe20008000000 */
[----:B------:R-:W-:Y:S01]  /*5530*/  UMOV UR15, 0x80000020 ;  /* 0x80000020000f7882 */ /* 0x000fe20000000000 */
[----:B--2---:R-:W-:-:S06]  /*5540*/  WARPGROUP.ARRIVE ;  /* 0x00000000000079c5 */ /* 0x004fcc0000000000 */
[----:B------:R-:W-:Y:S03]  /*5550*/  IGMMA.64x256x32.S8.S8 R24, gdesc[UR12], R24, gsb0 ;  /* 0x066000000c1879f1 */ /* 0x000fe60008041018 */
[----:B------:R-:W-:Y:S02]  /*5560*/  WARPGROUP.DEPBAR.LE gsb0, 0x0 ;  /* 0x00008000000079c5 */ /* 0x000fe40000010000 */
[----:B------:R-:W-:Y:S04]  /*5570*/  STL.64 [R1], R24 ;  /* 0x0000001801007387 */ /* 0x000fe80000100a00 */
        /* <DEDUP_REMOVED lines=128> */
[----:B------:R-:W-:-:S02]  /*5d80*/  UMOV UR13, 0x80000020 ;  /* 0x80000020000d7882 */ /* 0x000fc40000000000 */
[----:B------:R-:W-:Y:S01]  /*5d90*/  STL [R1+0x6b8], R154 ;  /* 0x0006b89a01007387 */ /* 0x000fe20000100800 */
        /* <DEDUP_REMOVED lines=46> */
[----:B------:R-:W2:Y:S01]  /*6080*/  LDL.LU R129, [R1+0x254] ;  /* 0x0002540001817983 */ /* 0x000ea20000300800 */
        /* <DEDUP_REMOVED lines=28> */
[----:B------:R-:W-:Y:S01]  /*6250*/  UMOV UR8, UR12 ;  /* 0x0000000c00087c82 */ /* 0x000fe20008000000 */
[----:B------:R-:W-:Y:S01]  /*6260*/  IMAD.MOV.U32 R135, RZ, RZ, R3 ;  /* 0x000000ffff877224 */ /* 0x000fe200078e0003 */
[----:B------:R-:W-:Y:S01]  /*6270*/  UMOV UR9, UR13 ;  /* 0x0000000d00097c82 */ /* 0x000fe20008000000 */
[----:B------:R-:W-:Y:S01]  /*6280*/  IMAD.MOV.U32 R219, RZ, RZ, R23 ;  /* 0x000000ffffdb7224 */ /* 0x000fe200078e0017 */
[----:B------:R0:W5:Y:S01]  /*6290*/  LDL.LU R0, [R1+0x6d0] ;  /* 0x0006d00001007983 */ /* 0x0001620000300800 */
[----:B------:R-:W-:-:S02]  /*62a0*/  IMAD.MOV.U32 R221, RZ, RZ, R21 ;  /* 0x000000ffffdd7224 */ /* 0x000fc400078e0015 */
[----:B------:R-:W-:Y:S01]  /*62b0*/  IMAD.MOV.U32 R222, RZ, RZ, R20 ;  /* 0x000000ffffde7224 */ /* 0x000fe200078e0014 */
[----:B------:R0:W5:Y:S01]  /*62c0*/  LDL.LU R19, [R1+0x6cc] ;  /* 0x0006cc0001137983 */ /* 0x0001620000300800 */
[----:B------:R-:W-:Y:S02]  /*62d0*/  IMAD.MOV.U32 R224, RZ, RZ, R14 ;  /* 0x000000ffffe07224 */ /* 0x000fe400078e000e */
[----:B------:R-:W-:Y:S01]  /*62e0*/  IMAD.MOV.U32 R225, RZ, RZ, R13 ;  /* 0x000000ffffe17224 */ /* 0x000fe200078e000d */
[----:B------:R0:W5:Y:S01]  /*62f0*/  LDL.LU R18, [R1+0x6c8] ;  /* 0x0006c80001127983 */ /* 0x0001620000300800 */
[----:B------:R-:W-:Y:S02]  /*6300*/  IMAD.MOV.U32 R227, RZ, RZ, R11 ;  /* 0x000000ffffe37224 */ /* 0x000fe400078e000b */
[----:B------:R-:W-:Y:S01]  /*6310*/  IMAD.MOV.U32 R228, RZ, RZ, R10 ;  /* 0x000000ffffe47224 */ /* 0x000fe200078e000a */
[----:B------:R0:W5:Y:S01]  /*6320*/  LDL.LU R17, [R1+0x6c4] ;  /* 0x0006c40001117983 */ /* 0x0001620000300800 */
[----:B------:R-:W-:-:S02]  /*6330*/  IMAD.MOV.U32 R230, RZ, RZ, R8 ;  /* 0x000000ffffe67224 */ /* 0x000fc400078e0008 */
[----:B------:R-:W-:Y:S01]  /*6340*/  IMAD.MOV.U32 R231, RZ, RZ, R7 ;  /* 0x000000ffffe77224 */ /* 0x000fe200078e0007 */
[----:B------:R0:W5:Y:S01]  /*6350*/  LDL.LU R16, [R1+0x6c0] ;  /* 0x0006c00001107983 */ /* 0x0001620000300800 */
[----:B------:R-:W-:Y:S02]  /*6360*/  IMAD.MOV.U32 R233, RZ, RZ, R5 ;  /* 0x000000ffffe97224 */ /* 0x000fe400078e0005 */
[----:B------:R-:W-:Y:S01]  /*6370*/  IMAD.MOV.U32 R234, RZ, RZ, R4 ;  /* 0x000000ffffea7224 */ /* 0x000fe200078e0004 */
[----:B------:R0:W5:Y:S05]  /*6380*/  LDL.LU R3, [R1+0x6bc] ;  /* 0x0006bc0001037983 */ /* 0x00016a0000300800 */
        /* <DEDUP_REMOVED lines=67> */
[----:B-1----:R0:W5:Y:S04]  /*67c0*/  LDL.LU R154, [R1+0x6b8] ;  /* 0x0006b800019a7983 */ /* 0x0021680000300800 */
[----:B------:R0:W5:Y:S04]  /*67d0*/  LDL.LU.64 R150, [R1+0x6b0] ;  /* 0x0006b00001967983 */ /* 0x0001680000300a00 */
        /* <DEDUP_REMOVED lines=20> */
[----:B------:R0:W5:Y:S01]  /*6920*/  LDL.LU.64 R108, [R1+0x608] ;  /* 0x00060800016c7983 */ /* 0x0001620000300a00 */
[----:B------:R-:W-:Y:S05]  /*6930*/  @!P1 BRA `(.L_x_22) ;  /* 0x0000007000149947 */ /* 0x000fea0003800000 */
[----:B------:R-:W-:-:S04]  /*6940*/  UIADD3 UR5, UR39, 0x1, URZ ;  /* 0x0000000127057890 */ /* 0x000fc8000fffe03f */
[----:B------:R-:W-:-:S04]  /*6950*/  UISETP.NE.AND UP0, UPT, UR5, 0x4, UPT ;  /* 0x000000040500788c */ /* 0x000fc8000bf05270 */
[----:B------:R-:W-:Y:S02]  /*6960*/  USEL UR6, URZ, 0x1, UP0 ;  /* 0x000000013f067887 */ /* 0x000fe40008000000 */
[----:B------:R-:W-:Y:S02]  /*6970*/  USEL UR5, UR5, URZ, UP0 ;  /* 0x0000003f05057287 */ /* 0x000fe40008000000 */
[----:B------:R-:W-:-:S06]  /*6980*/  ULOP3.LUT UR6, UR38, UR6, URZ, 0x3c, !UPT ;  /* 0x0000000626067292 */ /* 0x000fcc000f8e3c3f */
[----:B------:R-:W-:Y:S01]  /*6990*/  IMAD.U32 R2, RZ, RZ, UR6 ;  /* 0x00000006ff027e24 */ /* 0x000fe2000f8e00ff */
[----:B------:R-:W-:-:S06]  /*69a0*/  UMOV UR6, UR39 ;  /* 0x0000002700067c82 */ /* 0x000fcc0008000000 */
.L_x_29:
[----:B------:R-:W-:Y:S05]  /*69b0*/  @!P0 BRA `(.L_x_23) ;  /* 0x0000000000048947 */ /* 0x000fea0003800000 */
[----:B------:R-:W-:Y:S01]  /*69c0*/  BPT.TRAP 0x1 ;  /* 0x000000040000795c */ /* 0x000fe20000300000 */
.L_x_23:
[----:B------:R-:W1:Y:S01]  /*69d0*/  S2UR UR8, SR_CgaCtaId ;  /* 0x00000000000879c3 */ /* 0x000e620000008800 */
[----:B------:R-:W-:Y:S01]  /*69e0*/  UMOV UR7, 0x400 ;  /* 0x0000040000077882 */ /* 0x000fe20000000000 */
[----:B------:R-:W-:Y:S01]  /*69f0*/  IMAD.U32 R4, RZ, RZ, UR5 ;  /* 0x00000005ff047e24 */ /* 0x000fe2000f8e00ff */
[----:B------:R-:W-:Y:S01]  /*6a00*/  SHF.L.U32 R5, R2, 0x1f, RZ ;  /* 0x0000001f02057819 */ /* 0x000fe200000006ff */
[----:B-1----:R-:W-:-:S06]  /*6a10*/  ULEA UR7, UR8, UR7, 0x18 ;  /* 0x0000000708077291 */ /* 0x002fcc000f8ec03f */
[----:B-----5:R-:W-:-:S05]  /*6a20*/  MOV R0, UR7 ;  /* 0x0000000700007c02 */ /* 0x020fca0008000f00 */
[----:B------:R-:W-:-:S04]  /*6a30*/  IMAD R4, R4, 0x8, R0 ;  /* 0x0000000804047824 */ /* 0x000fc800078e0200 */
[----:B------:R1:W2:Y:S01]  /*6a40*/  SYNCS.PHASECHK.TRANS64.TRYWAIT P1, [R4+URZ], R5 ;  /* 0x00000005040075a7 */ /* 0x0002a2000802017f */
[----:B------:R-:W-:Y:S05]  /*6a50*/  @!P0 BRA `(.L_x_24) ;  /* 0x0000000000048947 */ /* 0x000fea0003800000 */
[----:B------:R-:W-:Y:S01]  /*6a60*/  BPT.TRAP 0x1 ;  /* 0x000000040000795c */ /* 0x000fe20000300000 */
.L_x_24:
[----:B--2---:R-:W-:Y:S05]  /*6a70*/  @P1 BRA `(.L_x_25) ;  /* 0x0000000000081947 */ /* 0x004fea0003800000 */
[----:B------:R-:W2:Y:S02]  /*6a80*/  SYNCS.PHASECHK.TRANS64.TRYWAIT P1, [R4+URZ], R5 ;  /* 0x00000005040075a7 */ /* 0x000ea4000802017f */
[----:B--2---:R-:W-:Y:S05]  /*6a90*/  @!P1 BRA `(.L_x_26) ;  /* 0x0000024400949947 */ /* 0x004fea0003800000 */
.L_x_25:
        /* <DEDUP_REMOVED lines=64> */
[----:B---3--:R-:W3:Y:S04]  /*6ea0*/  LDL.LU.64 R24, [R1] ;  /* 0x0000000001187983 */ /* 0x008ee80000300a00 */
[----:B------:R-:W4:Y:S04]  /*6eb0*/  LDL.LU.64 R26, [R1+0x8] ;  /* 0x00000800011a7983 */ /* 0x000f280000300a00 */
[----:B------:R-:W2:Y:S04]  /*6ec0*/  LDL.LU.64 R28, [R1+0x10] ;  /* 0x00001000011c7983 */ /* 0x000ea80000300a00 */
[----:B------:R-:W3:Y:S04]  /*6ed0*/  LDL.LU.64 R30, [R1+0x18] ;  /* 0x00001800011e7983 */ /* 0x000ee80000300a00 */
        /* <DEDUP_REMOVED lines=124> */
[----:B--2---:R-:W2:Y:S04]  /*76a0*/  LDL.LU.64 R24, [R1+0x400] ;  /* 0x0004000001187983 */ /* 0x004ea80000300a00 */
        /* <DEDUP_REMOVED lines=63> */
[----:B------:R-:W-:-:S02]  /*7aa0*/  ULEA UR7, UR5, UR45, 0xa ;  /* 0x0000002d05077291 */ /* 0x000fc4000f8e503f */
[----:B------:R-:W-:Y:S01]  /*7ab0*/  ULEA UR16, UR5, UR4, 0xb ;  /* 0x0000000405107291 */ /* 0x000fe2000f8e583f */
[----:B------:R-:W-:Y:S01]  /*7ac0*/  STL [R1+0xcd8], R154 ;  /* 0x000cd89a01007387 */ /* 0x000fe20000100800 */
[----:B------:R-:W-:Y:S01]  /*7ad0*/  UMOV UR9, 0x80000020 ;  /* 0x8000002000097882 */ /* 0x000fe20000000000 */
[----:B------:R-:W-:Y:S02]  /*7ae0*/  UMOV UR11, 0x80000020 ;  /* 0x80000020000b7882 */ /* 0x000fe40000000000 */
[----:B------:R-:W-:Y:S01]  /*7af0*/  UMOV UR8, UR7 ;  /* 0x0000000700087c82 */ /* 0x000fe20008000000 */
[----:B------:R-:W-:Y:S01]  /*7b00*/  STL [R1+0x6d4], R19 ;  /* 0x0006d41301007387 */ /* 0x000fe20000100800 */
[----:B------:R-:W-:-:S03]  /*7b10*/  UMOV UR10, UR16 ;  /* 0x00000010000a7c82 */ /* 0x000fc60008000000 */
[----:B------:R-:W-:Y:S04]  /*7b20*/  STL [R1+0x6d0], R18 ;  /* 0x0006d01201007387 */ /* 0x000fe80000100800 */
[----:B------:R-:W-:Y:S04]  /*7b30*/  STL [R1+0x6cc], R17 ;  /* 0x0006cc1101007387 */ /* 0x000fe80000100800 */
[----:B------:R-:W-:Y:S04]  /*7b40*/  STL [R1+0x6c8], R16 ;  /* 0x0006c81001007387 */ /* 0x000fe80000100800 */
[----:B------:R-:W-:Y:S04]  /*7b50*/  STL [R1+0x6c4], R3 ;  /* 0x0006c40301007387 */ /* 0x000fe80000100800 */
[----:B------:R3:W-:Y:S04]  /*7b60*/  STL [R1+0x6c0], R2 ;  /* 0x0006c00201007387 */ /* 0x0007e80000100800 */
[----:B------:R4:W-:Y:S01]  /*7b70*/  STL [R1+0x6bc], R0 ;  /* 0x0006bc0001007387 */ /* 0x0009e20000100800 */
[----:B--2---:R-:W-:-:S06]  /*7b80*/  WARPGROUP.ARRIVE ;  /* 0x00000000000079c5 */ /* 0x004fcc0000000000 */
[----:B------:R-:W-:Y:S03]  /*7b90*/  IGMMA.64x256x32.S8.S8 R24, gdesc[UR8], R24, gsb0 ;  /* 0x06600000081879f1 */ /* 0x000fe60008041018 */
[----:B------:R-:W-:Y:S02]  /*7ba0*/  WARPGROUP.DEPBAR.LE gsb0, 0x0 ;  /* 0x00008000000079c5 */ /* 0x000fe40000010000 */
[----:B------:R-:W-:Y:S01]  /*7bb0*/  STL.64 [R1+0x400], R24 ;  /* 0x0004001801007387 */ /* 0x000fe20000100a00 */
[----:B---3--:R-:W-:Y:S01]  /*7bc0*/  IMAD.MOV.U32 R2, RZ, RZ, R150 ;  /* 0x000000ffff027224 */ /* 0x008fe200078e0096 */
[----:B------:R-:W-:Y:S01]  /*7bd0*/  MOV R3, R149 ;  /* 0x0000009500037202 */ /* 0x000fe20000000f00 */
[----:B----4-:R-:W-:Y:S01]  /*7be0*/  IMAD.MOV.U32 R0, RZ, RZ, R151 ;  /* 0x000000ffff007224 */ /* 0x010fe200078e0097 */
[----:B------:R-:W-:Y:S01]  /*7bf0*/  STL.64 [R1+0x408], R26 ;  /* 0x0004081a01007387 */ /* 0x000fe20000100a00 */
[----:B-1----:R-:W-:Y:S01]  /*7c00*/  IMAD.MOV.U32 R4, RZ, RZ, R148 ;  /* 0x000000ffff047224 */ /* 0x002fe200078e0094 */
        /* <DEDUP_REMOVED lines=28> */
[----:B0-----:R-:W-:Y:S01]  /*7dd0*/  MOV R156, R125 ;  /* 0x0000007d009c7202 */ /* 0x001fe20000000f00 */
        /* <DEDUP_REMOVED lines=212> */
[----:B------:R-:W-:Y:S01]  /*8b20*/  STL.64 [R1+0x1d8], R142 ;  /* 0x0001d88e01007387 */ /* 0x000fe20000100a00 */
[----:B------:R-:W-:-:S03]  /*8b30*/  MOV R154, R151 ;  /* 0x00000097009a7202 */ /* 0x000fc60000000f00 */
[----:B------:R-:W-:Y:S04]  /*8b40*/  STL.64 [R1+0x1e0], R144 ;  /* 0x0001e09001007387 */ /* 0x000fe80000100a00 */
[----:B------:R-:W-:Y:S04]  /*8b50*/  STL.64 [R1+0x1e8], R146 ;  /* 0x0001e89201007387 */ /* 0x000fe80000100a00 */
[----:B------:R-:W-:Y:S04]  /*8b60*/  STL.64 [R1+0x1f0], R148 ;  /* 0x0001f09401007387 */ /* 0x000fe80000100a00 */
[----:B------:R0:W-:Y:S04]  /*8b70*/  STL [R1+0x1f8], R150 ;  /* 0x0001f89601007387 */ /* 0x0001e80000100800 */
        /* <DEDUP_REMOVED lines=65> */
[----:B------:R-:W-:Y:S01]  /*8f90*/  UMOV UR13, 0x80000020 ;  /* 0x80000020000d7882 */ /* 0x000fe20000000000 */
[----:B--2---:R-:W-:-:S07]  /*8fa0*/  WARPGROUP.ARRIVE ;  /* 0x00000000000079c5 */ /* 0x004fce0000000000 */
        /* <DEDUP_REMOVED lines=193> */
[----:B------:R-:W-:-:S03]  /*9bc0*/  IMAD.MOV.U32 R151, RZ, RZ, R154 ;  /* 0x000000ffff977224 */ /* 0x000fc600078e009a */
        /* <DEDUP_REMOVED lines=87> */
[----:B------:R-:W-:Y:S01]  /*a140*/  IMAD.MOV.U32 R150, RZ, RZ, R2 ;  /* 0x000000ffff967224 */ /* 0x000fe200078e0002 */
[----:B------:R-:W-:Y:S01]  /*a150*/  MOV R149, R3 ;  /* 0x0000000300957202 */ /* 0x000fe20000000f00 */
[----:B------:R-:W-:Y:S01]  /*a160*/  IMAD.MOV.U32 R151, RZ, RZ, R0 ;  /* 0x000000ffff977224 */ /* 0x000fe200078e0000 */
[----:B------:R-:W-:Y:S01]  /*a170*/  MOV R146, R6 ;  /* 0x0000000600927202 */ /* 0x000fe20000000f00 */
[----:B------:R-:W-:-:S02]  /*a180*/  IMAD.MOV.U32 R148, RZ, RZ, R4 ;  /* 0x000000ffff947224 */ /* 0x000fc400078e0004 */
[----:B------:R-:W-:Y:S01]  /*a190*/  IMAD.MOV.U32 R147, RZ, RZ, R5 ;  /* 0x000000ffff937224 */ /* 0x000fe200078e0005 */
[----:B------:R-:W-:Y:S01]  /*a1a0*/  MOV R143, R9 ;  /* 0x00000009008f7202 */ /* 0x000fe20000000f00 */
[----:B------:R-:W-:Y:S02]  /*a1b0*/  IMAD.MOV.U32 R144, RZ, RZ, R8 ;  /* 0x000000ffff907224 */ /* 0x000fe400078e0008 */
        /* <DEDUP_REMOVED lines=20> */
[----:B------:R-:W-:-:S03]  /*a300*/  IMAD.MOV.U32 R129, RZ, RZ, R23 ;  /* 0x000000ffff817224 */ /* 0x000fc600078e0017 */
[----:B------:R-:W-:Y:S01]  /*a310*/  STL.64 [R1+0xca8], R140 ;  /* 0x000ca88c01007387 */ /* 0x000fe20000100a00 */
[----:B------:R-:W-:Y:S01]  /*a320*/  IMAD.MOV.U32 R126, RZ, RZ, R155 ;  /* 0x000000ffff7e7224 */ /* 0x000fe200078e009b */
[----:B------:R-:W-:Y:S01]  /*a330*/  MOV R125, R156 ;  /* 0x0000009c007d7202 */ /* 0x000fe20000000f00 */
[----:B------:R-:W-:Y:S01]  /*a340*/  IMAD.MOV.U32 R127, RZ, RZ, R153 ;  /* 0x000000ffff7f7224 */ /* 0x000fe200078e0099 */
[----:B------:R-:W-:Y:S01]  /*a350*/  STL.64 [R1+0xca0], R138 ;  /* 0x000ca08a01007387 */ /* 0x000fe20000100a00 */
[----:B------:R-:W-:Y:S01]  /*a360*/  IMAD.MOV.U32 R124, RZ, RZ, R157 ;  /* 0x000000ffff7c7224 */ /* 0x000fe200078e009d */
[----:B------:R-:W-:Y:S02]  /*a370*/  MOV R122, R159 ;  /* 0x0000009f007a7202 */ /* 0x000fe40000000f00 */
        /* <DEDUP_REMOVED lines=198> */
[----:B------:R-:W-:Y:S01]  /*afe0*/  UMOV UR14, UR10 ;  /* 0x0000000a000e7c82 */ /* 0x000fe20008000000 */
[----:B------:R-:W-:Y:S01]  /*aff0*/  UMOV UR15, UR11 ;  /* 0x0000000b000f7c82 */ /* 0x000fe20008000000 */
        /* <DEDUP_REMOVED lines=9> */
[----:B------:R-:W-:Y:S01]  /*b090*/  STL.64 [R1+0x230], R36 ;  /* 0x0002302401007387 */ /* 0x000fe20000100a00 */
[----:B------:R-:W-:-:S03]  /*b0a0*/  IMAD.MOV.U32 R5, RZ, RZ, R150 ;  /* 0x000000ffff057224 */ /* 0x000fc600078e0096 */
[----:B------:R-:W-:Y:S01]  /*b0b0*/  STL.64 [R1+0x238], R38 ;  /* 0x0002382601007387 */ /* 0x000fe20000100a00 */
[----:B------:R-:W-:-:S03]  /*b0c0*/  MOV R4, R151 ;  /* 0x0000009700047202 */ /* 0x000fc60000000f00 */
[----:B------:R-:W-:Y:S01]  /*b0d0*/  STL.64 [R1+0x240], R40 ;  /* 0x0002402801007387 */ /* 0x000fe20000100a00 */
[----:B------:R-:W-:Y:S01]  /*b0e0*/  IMAD.MOV.U32 R7, RZ, RZ, R148 ;  /* 0x000000ffff077224 */ /* 0x000fe200078e0094 */
[----:B------:R-:W-:Y:S02]  /*b0f0*/  MOV R6, R149 ;  /* 0x0000009500067202 */ /* 0x000fe40000000f00 */
[----:B------:R-:W-:Y:S01]  /*b100*/  STL.64 [R1+0x248], R42 ;  /* 0x0002482a01007387 */ /* 0x000fe20000100a00 */
[----:B------:R-:W-:Y:S01]  /*b110*/  IMAD.MOV.U32 R9, RZ, RZ, R146 ;  /* 0x000000ffff097224 */ /* 0x000fe200078e0092 */
[----:B------:R-:W-:Y:S02]  /*b120*/  MOV R8, R147 ;  /* 0x0000009300087202 */ /* 0x000fe40000000f00 */
[----:B------:R0:W-:Y:S01]  /*b130*/  STL.64 [R1+0x250], R44 ;  /* 0x0002502c01007387 */ /* 0x0001e20000100a00 */
[----:B------:R-:W-:Y:S01]  /*b140*/  IMAD.MOV.U32 R11, RZ, RZ, R144 ;  /* 0x000000ffff0b7224 */ /* 0x000fe200078e0090 */
[----:B------:R-:W-:-:S02]  /*b150*/  MOV R10, R145 ;  /* 0x00000091000a7202 */ /* 0x000fc40000000f00 */
[----:B------:R-:W2:Y:S01]  /*b160*/  LDL.LU.64 R150, [R1+0xcd0] ;  /* 0x000cd00001967983 */ /* 0x000ea20000300a00 */
[----:B------:R-:W-:Y:S01]  /*b170*/  IMAD.MOV.U32 R13, RZ, RZ, R142 ;  /* 0x000000ffff0d7224 */ /* 0x000fe200078e008e */
[----:B------:R-:W-:Y:S02]  /*b180*/  MOV R12, R143 ;  /* 0x0000008f000c7202 */ /* 0x000fe40000000f00 */
[----:B------:R-:W2:Y:S01]  /*b190*/  LDL.LU.64 R148, [R1+0xcc8] ;  /* 0x000cc80001947983 */ /* 0x000ea20000300a00 */
[----:B------:R-:W-:Y:S01]  /*b1a0*/  IMAD.MOV.U32 R15, RZ, RZ, R140 ;  /* 0x000000ffff0f7224 */ /* 0x000fe200078e008c */
[----:B------:R-:W-:Y:S02]  /*b1b0*/  MOV R14, R141 ;  /* 0x0000008d000e7202 */ /* 0x000fe40000000f00 */
[----:B------:R-:W2:Y:S01]  /*b1c0*/  LDL.LU.64 R146, [R1+0xcc0] ;  /* 0x000cc00001927983 */ /* 0x000ea20000300a00 */
        /* <DEDUP_REMOVED lines=57> */
[----:B------:R-:W-:Y:S01]  /*b560*/  MOV R184, R100 ;  /* 0x0000006400b87202 */ /* 0x000fe20000000f00 */
[----:B------:R-:W-:Y:S02]  /*b570*/  IMAD.MOV.U32 R185, RZ, RZ, R101 ;  /* 0x000000ffffb97224 */ /* 0x000fe400078e0065 */
[----:B------:R-:W2:Y:S01]  /*b580*/  LDL.LU.64 R106, [R1+0xc20] ;  /* 0x000c2000016a7983 */ /* 0x000ea20000300a00 */
[----:B------:R-:W-:-:S03]  /*b590*/  IMAD.MOV.U32 R182, RZ, RZ, R98 ;  /* 0x000000ffffb67224 */ /* 0x000fc600078e0062 */
[----:B------:R-:W2:Y:S01]  /*b5a0*/  LDL.LU.64 R104, [R1+0xc18] ;  /* 0x000c180001687983 */ /* 0x000ea20000300a00 */
[----:B------:R-:W-:Y:S01]  /*b5b0*/  IMAD.MOV.U32 R183, RZ, RZ, R99 ;  /* 0x000000ffffb77224 */ /* 0x000fe200078e0063 */
[----:B------:R-:W-:Y:S02]  /*b5c0*/  MOV R181, R97 ;  /* 0x0000006100b57202 */ /* 0x000fe40000000f00 */
[----:B------:R-:W2:Y:S01]  /*b5d0*/  LDL.LU.64 R102, [R1+0xc10] ;  /* 0x000c100001667983 */ /* 0x000ea20000300a00 */
[----:B------:R-:W-:Y:S01]  /*b5e0*/  IMAD.MOV.U32 R180, RZ, RZ, R96 ;  /* 0x000000ffffb47224 */ /* 0x000fe200078e0060 */
[----:B------:R-:W-:Y:S02]  /*b5f0*/  MOV R178, R94 ;  /* 0x0000005e00b27202 */ /* 0x000fe40000000f00 */
[----:B------:R-:W2:Y:S01]  /*b600*/  LDL.LU.64 R100, [R1+0xc08] ;  /* 0x000c080001647983 */ /* 0x000ea20000300a00 */
[----:B------:R-:W-:-:S03]  /*b610*/  IMAD.MOV.U32 R179, RZ, RZ, R95 ;  /* 0x000000ffffb37224 */ /* 0x000fc600078e005f */
[----:B------:R-:W2:Y:S01]  /*b620*/  LDL.LU.64 R98, [R1+0xc00] ;  /* 0x000c000001627983 */ /* 0x000ea20000300a00 */
[----:B------:R-:W-:Y:S01]  /*b630*/  IMAD.MOV.U32 R176, RZ, RZ, R92 ;  /* 0x000000ffffb07224 */ /* 0x000fe200078e005c */
[----:B------:R-:W-:Y:S01]  /*b640*/  MOV R175, R91 ;  /* 0x0000005b00af7202 */ /* 0x000fe20000000f00 */
[----:B------:R-:W-:Y:S01]  /*b650*/  IMAD.MOV.U32 R177, RZ, RZ, R93 ;  /* 0x000000ffffb17224 */ /* 0x000fe200078e005d */
        /* <DEDUP_REMOVED lines=443> */
[----:B------:R0:W5:Y:S04]  /*d210*/  LDL.LU R19, [R1+0x6d4] ;  /* 0x0006d40001137983 */ /* 0x0001680000300800 */
[----:B------:R0:W5:Y:S04]  /*d220*/  LDL.LU R18, [R1+0x6d0] ;  /* 0x0006d00001127983 */ /* 0x0001680000300800 */
[----:B------:R0:W5:Y:S04]  /*d230*/  LDL.LU R17, [R1+0x6cc] ;  /* 0x0006cc0001117983 */ /* 0x0001680000300800 */
[----:B------:R0:W5:Y:S04]  /*d240*/  LDL.LU R16, [R1+0x6c8] ;  /* 0x0006c80001107983 */ /* 0x0001680000300800 */
[----:B------:R0:W5:Y:S04]  /*d250*/  LDL.LU R3, [R1+0x6c4] ;  /* 0x0006c40001037983 */ /* 0x0001680000300800 */
[----:B------:R0:W5:Y:S04]  /*d260*/  LDL.LU R2, [R1+0x6c0] ;  /* 0x0006c00001027983 */ /* 0x0001680000300800 */
[----:B------:R0:W5:Y:S01]  /*d270*/  LDL.LU R0, [R1+0x6bc] ;  /* 0x0006bc0001007983 */ /* 0x0001620000300800 */
        /* <DEDUP_REMOVED lines=91> */
[----:B------:R-:W-:Y:S01]  /*d830*/  BPT.TRAP 0x1 ;  /* 0x000000040000795c */ /* 0x000fe20000300000 */
.L_x_27:
[----:B-----5:R-:W-:Y:S01]  /*d840*/  ISETP.NE.AND P1, PT, R19, RZ, PT ;  /* 0x000000ff1300720c */ /* 0x020fe20003f25270 */
[----:B------:R-:W-:Y:S01]  /*d850*/  UISETP.GT.U32.AND UP0, UPT, UR40, 0x1, UPT ;  /* 0x000000012800788c */ /* 0x000fe2000bf04070 */
[----:B------:R-:W-:-:S11]  /*d860*/  MOV R4, UR6 ;  /* 0x0000000600047c02 */ /* 0x000fd60008000f00 */
[----:B------:R-:W-:-:S05]  /*d870*/  @P1 IMAD R4, R4, 0x8, R0 ;  /* 0x0000000804041824 */ /* 0x000fca00078e0200 */
[----:B------:R-:W-:-:S04]  /*d880*/  @P1 IADD3 R4, R4, 0x20, RZ ;  /* 0x0000002004041810 */ /* 0x000fc80007ffe0ff */
[----:B------:R-:W-:-:S04]  /*d890*/  @P1 PRMT R4, R154, 0x654, R4 ;  /* 0x000006549a041816 */ /* 0x000fc80000000004 */
[----:B------:R1:W-:Y:S01]  /*d8a0*/  @P1 SYNCS.ARRIVE.TRANS64.RED.A1T0 RZ, [R4+URZ], RZ ;  /* 0x000000ff04ff19a7 */ /* 0x0003e2000810043f */
[----:B------:R-:W-:-:S13]  /*d8b0*/  PLOP3.LUT P1, PT, PT, PT, UP0, 0x80, 0x0 ;  /* 0x000000000000781c */ /* 0x000fda0003f2f008 */
[----:B-1----:R-:W-:Y:S05]  /*d8c0*/  @P1 BRA `(.L_x_28) ;  /* 0x0000000000041947 */ /* 0x002fea0003800000 */
[----:B------:R-:W-:Y:S01]  /*d8d0*/  BPT.TRAP 0x1 ;  /* 0x000000040000795c */ /* 0x000fe20000300000 */
.L_x_28:
[----:B------:R-:W-:Y:S01]  /*d8e0*/  UIADD3 UR5, UR5, 0x1, URZ ;  /* 0x0000000105057890 */ /* 0x000fe2000fffe03f */
[C---:B------:R-:W-:Y:S01]  /*d8f0*/  ISETP.GT.AND P1, PT, R3.reuse, 0x1, PT ;  /* 0x000000010300780c */ /* 0x040fe20003f24270 */
[----:B------:R-:W-:Y:S01]  /*d900*/  UIADD3 UR6, UR6, 0x1, URZ ;  /* 0x0000000106067890 */ /* 0x000fe2000fffe03f */
[----:B------:R-:W-:Y:S01]  /*d910*/  VIADD R3, R3, 0xffffffff ;  /* 0xffffffff03037836 */ /* 0x000fe20000000000 */
[----:B------:R-:W-:Y:S02]  /*d920*/  UISETP.NE.AND UP0, UPT, UR5, 0x4, UPT ;  /* 0x000000040500788c */ /* 0x000fe4000bf05270 */
[----:B------:R-:W-:Y:S02]  /*d930*/  UISETP.NE.AND UP1, UPT, UR6, 0x4, UPT ;  /* 0x000000040600788c */ /* 0x000fe4000bf25270 */
[----:B------:R-:W-:Y:S02]  /*d940*/  USEL UR7, URZ, 0x1, UP0 ;  /* 0x000000013f077887 */ /* 0x000fe40008000000 */
[----:B------:R-:W-:-:S02]  /*d950*/  USEL UR5, UR5, URZ, UP0 ;  /* 0x0000003f05057287 */ /* 0x000fc40008000000 */
[----:B------:R-:W-:Y:S02]  /*d960*/  USEL UR6, UR6, URZ, UP1 ;  /* 0x0000003f06067287 */ /* 0x000fe40008800000 */
[----:B------:R-:W-:Y:S01]  /*d970*/  LOP3.LUT R2, R2, UR7, RZ, 0x3c, !PT ;  /* 0x0000000702027c12 */ /* 0x000fe2000f8e3cff */
[----:B------:R-:W-:Y:S09]  /*d980*/  @P1 BRA `(.L_x_29) ;  /* 0xffffff9000081947 */ /* 0x000ff2000383ffff */
.L_x_22:
[----:B------:R-:W1:Y:S02]  /*d990*/  LDC R2, c[0x0][0x28c] ;  /* 0x0000a300ff027b82 */ /* 0x000e640000000800 */
[----:B-1----:R-:W-:-:S13]  /*d9a0*/  ISETP.GE.AND P1, PT, R2, 0x1, PT ;  /* 0x000000010200780c */ /* 0x002fda0003f26270 */
[----:B------:R-:W-:Y:S05]  /*d9b0*/  @!P1 BRA `(.L_x_30) ;  /* 0x0000000000449947 */ /* 0x000fea0003800000 */
[----:B------:R-:W-:Y:S05]  /*d9c0*/  @!P0 BRA `(.L_x_31) ;  /* 0x0000000000048947 */ /* 0x000fea0003800000 */
[----:B------:R-:W-:Y:S01]  /*d9d0*/  BPT.TRAP 0x1 ;  /* 0x000000040000795c */ /* 0x000fe20000300000 */
.L_x_31:
[----:B-----5:R-:W-:Y:S01]  /*d9e0*/  ISETP.NE.AND P0, PT, R19, RZ, PT ;  /* 0x000000ff1300720c */ /* 0x020fe20003f05270 */
[----:B------:R-:W-:-:S12]  /*d9f0*/  UISETP.LT.AND UP1, UPT, UR44, 0x1, UPT ;  /* 0x000000012c00788c */ /* 0x000fd8000bf21270 */
[----:B------:R-:W-:-:S05]  /*da00*/  VOTEU.ANY UP0, P0 ;  /* 0x00000000003f7886 */ /* 0x000fca0000000100 */
[----:B------:R-:W-:-:S04]  /*da10*/  @UP0 USEL UR4, UR44, 0x1, UP1 ;  /* 0x000000012c040887 */ /* 0x000fc80008800000 */
[----:B------:R-:W-:Y:S02]  /*da20*/  @UP0 UIADD3 UR4, UR39, UR44, -UR4 ;  /* 0x0000002c27040290 */ /* 0x000fe4000fffe804 */
[----:B------:R-:W-:-:S04]  /*da30*/  UISETP.GT.U32.AND UP0, UPT, UR40, 0x1, UPT ;  /* 0x000000012800788c */ /* 0x000fc8000bf04070 */
[----:B------:R-:W-:-:S05]  /*da40*/  MOV R2, UR4 ;  /* 0x0000000400027c02 */ /* 0x000fca0008000f00 */
[----:B------:R-:W-:-:S05]  /*da50*/  @P0 IMAD.SHL.U32 R2, R2, 0x8, RZ ;  /* 0x0000000802020824 */ /* 0x000fca00078e00ff */
[----:B------:R-:W-:-:S04]  /*da60*/  @P0 LOP3.LUT R2, R2, 0x18, RZ, 0xc0, !PT ;  /* 0x0000001802020812 */ /* 0x000fc800078ec0ff */
[----:B------:R-:W-:-:S04]  /*da70*/  @P0 IADD3 R0, R0, 0x20, R2 ;  /* 0x0000002000000810 */ /* 0x000fc80007ffe002 */
[----:B------:R-:W-:-:S04]  /*da80*/  @P0 PRMT R0, R154, 0x654, R0 ;  /* 0x000006549a000816 */ /* 0x000fc80000000000 */
[----:B------:R1:W-:Y:S01]  /*da90*/  @P0 SYNCS.ARRIVE.TRANS64.RED.A1T0 RZ, [R0+URZ], RZ ;  /* 0x000000ff00ff09a7 */ /* 0x0003e2000810043f */
[----:B------:R-:W-:-:S13]  /*daa0*/  PLOP3.LUT P0, PT, PT, PT, UP0, 0x80, 0x0 ;  /* 0x000000000000781c */ /* 0x000fda0003f0f008 */
[----:B-1----:R-:W-:Y:S05]  /*dab0*/  @P0 BRA `(.L_x_30) ;  /* 0x0000000000040947 */ /* 0x002fea0003800000 */
[----:B------:R-:W-:Y:S01]  /*dac0*/  BPT.TRAP 0x1 ;  /* 0x000000040000795c */ /* 0x000fe20000300000 */
.L_x_30:
[----:B------:R-:W1:Y:S01]  /*dad0*/  S2R R5, SR_TID.X ;  /* 0x0000000000057919 */ /* 0x000e620000002100 */
[----:B------:R-:W-:Y:S01]  /*dae0*/  USHF.L.U32 UR42, UR42, 0x9, URZ ;  /* 0x000000092a2a7899 */ /* 0x000fe2000800063f */
[----:B------:R-:W-:Y:S01]  /*daf0*/  ULDC UR9, c[0x0][0x288] ;  /* 0x0000a20000097ab9 */ /* 0x000fe20000000800 */
[----:B------:R-:W-:Y:S02]  /*db00*/  UIADD3 UR39, UR44, UR39, URZ ;  /* 0x000000272c277290 */ /* 0x000fe4000fffe03f */
[----:B------:R-:W-:Y:S02]  /*db10*/  UIMAD.WIDE UR10, UR41, 0x100, URZ ;  /* 0x00000100290a78a5 */ /* 0x000fe4000f8e023f */
[----:B------:R-:W-:Y:S01]  /*db20*/  IMAD.U32 R14, RZ, RZ, UR42 ;  /* 0x0000002aff0e7e24 */ /* 0x000fe2000f8e00ff */
[----:B------:R-:W-:Y:S02]  /*db30*/  USHF.L.U32 UR41, UR41, 0x8, URZ ;  /* 0x0000000829297899 */ /* 0x000fe4000800063f */
[----:B------:R-:W-:Y:S01]  /*db40*/  UISETP.GE.AND UP2, UPT, UR42, UR9, UPT ;  /* 0x000000092a00728c */ /* 0x000fe2000bf46270 */
[----:B------:R-:W-:Y:S01]  /*db50*/  ULDC UR8, c[0x0][0x284] ;  /* 0x0000a10000087ab9 */ /* 0x000fe20000000800 */
[----:B------:R-:W-:Y:S01]  /*db60*/  USHF.R.U32.HI UR4, URZ, 0x2, UR39 ;  /* 0x000000023f047899 */ /* 0x000fe20008011627 */
[----:B------:R-:W-:Y:S01]  /*db70*/  MOV R155, UR8 ;  /* 0x00000008009b7c02 */ /* 0x000fe20008000f00 */
[----:B------:R-:W-:-:S02]  /*db80*/  UISETP.GE.OR UP2, UPT, UR41, UR8, UP2 ;  /* 0x000000082900728c */ /* 0x000fc40009746670 */
[----:B------:R-:W-:Y:S02]  /*db90*/  ULOP3.LUT UR4, UR4, 0x1, URZ, 0xc0, !UPT ;  /* 0x0000000104047892 */ /* 0x000fe4000f8ec03f */
[----:B------:R-:W-:Y:S01]  /*dba0*/  USHF.R.S32.HI UR12, URZ, 0x1f, UR43 ;  /* 0x0000001f3f0c7899 */ /* 0x000fe2000801142b */
[----:B------:R-:W-:Y:S01]  /*dbb0*/  ULDC.64 UR6, c[0x0][0x5d0] ;  /* 0x0001740000067ab9 */ /* 0x000fe20000000a00 */
[----:B------:R-:W-:Y:S01]  /*dbc0*/  UISETP.GT.U32.AND UP0, UPT, UR39, 0x3, UPT ;  /* 0x000000032700788c */ /* 0x000fe2000bf04070 */
[----:B------:R-:W-:Y:S01]  /*dbd0*/  PLOP3.LUT P0, PT, PT, PT, UP2, 0x80, 0x0 ;  /* 0x000000000000781c */ /* 0x000fe20003f0f028 */
[----:B------:R-:W-:Y:S02]  /*dbe0*/  UISETP.NE.U32.AND UP1, UPT, UR4, 0x1, UPT ;  /* 0x000000010400788c */ /* 0x000fe4000bf25070 */
[----:B------:R-:W-:Y:S02]  /*dbf0*/  UIMAD UR5, UR12, UR6, URZ ;  /* 0x000000060c0572a4 */ /* 0x000fe4000f8e023f */
[----:B------:R-:W-:-:S02]  /*dc00*/  UISETP.LT.U32.AND UP0, UPT, UR44, 0x4, UP0 ;  /* 0x000000042c00788c */ /* 0x000fc40008701070 */
[----:B------:R-:W-:Y:S01]  /*dc10*/  UISETP.GT.U32.AND UP1, UPT, UR44, 0x3, !UP1 ;  /* 0x000000032c00788c */ /* 0x000fe2000cf24070 */
[--C-:B-1----:R-:W-:Y:S01]  /*dc20*/  SHF.R.U32.HI R2, RZ, 0x7, R5.reuse ;  /* 0x00000007ff027819 */ /* 0x102fe20000011605 */
[----:B------:R-:W-:Y:S01]  /*dc30*/  UIMAD UR5, UR43, UR7, UR5 ;  /* 0x000000072b0572a4 */ /* 0x000fe2000f8e0205 */
[----:B-----5:R-:W-:Y:S01]  /*dc40*/  SHF.R.U32.HI R3, RZ, 0x2, R5 ;  /* 0x00000002ff037819 */ /* 0x020fe20000011605 */
[----:B------:R-:W-:Y:S01]  /*dc50*/  USEL UR4, URZ, 0x1, !UP1 ;  /* 0x000000013f047887 */ /* 0x000fe2000c800000 */
[----:B------:R-:W-:Y:S01]  /*dc60*/  LOP3.LUT R4, R5, 0x60, RZ, 0xc0, !PT ;  /* 0x0000006005047812 */ /* 0x000fe200078ec0ff */
[----:B------:R-:W-:Y:S01]  /*dc70*/  ULOP3.LUT UR39, UR39, 0x3, URZ, 0xc0, !UPT ;  /* 0x0000000327277892 */ /* 0x000fe2000f8ec03f */
[----:B------:R-:W-:Y:S02]  /*dc80*/  LOP3.LUT R2, R2, 0x1, RZ, 0xc0, !PT ;  /* 0x0000000102027812 */ /* 0x000fe400078ec0ff */
[----:B------:R-:W-:Y:S02]  /*dc90*/  LOP3.LUT R3, R3, 0x7, RZ, 0xc0, !PT ;  /* 0x0000000703037812 */ /* 0x000fe400078ec0ff */
[----:B------:R-:W-:-:S02]  /*dca0*/  SHF.R.U32.HI R4, RZ, 0x1, R4 ;  /* 0x00000001ff047819 */ /* 0x000fc40000011604 */
[----:B0-----:R-:W-:Y:S02]  /*dcb0*/  SHF.L.U32 R160, R2, 0x6, RZ ;  /* 0x0000000602a07819 */ /* 0x001fe400000006ff */
[C---:B------:R-:W-:Y:S02]  /*dcc0*/  SHF.L.U32 R15, R5.reuse, 0x1, RZ ;  /* 0x00000001050f7819 */ /* 0x040fe400000006ff */
[--C-:B------:R-:W-:Y:S02]  /*dcd0*/  IADD3 R0, RZ, -R4, -R3.reuse ;  /* 0x80000004ff007210 */ /* 0x100fe40007ffe803 */
[----:B------:R-:W-:Y:S01]  /*dce0*/  LOP3.LUT R160, R160, 0x40, R3, 0xe2, !PT ;  /* 0x00000040a0a07812 */ /* 0x000fe200078ee203 */
[----:B------:R-:W-:Y:S01]  /*dcf0*/  IMAD.MOV.U32 R3, RZ, RZ, -0x2 ;  /* 0xfffffffeff037424 */ /* 0x000fe200078e00ff */
[----:B------:R-:W-:Y:S01]  /*dd00*/  LOP3.LUT R14, R14, 0x6, R15, 0xf8, !PT ;  /* 0x000000060e0e7812 */ /* 0x000fe200078ef80f */
[----:B------:R-:W-:Y:S01]  /*dd10*/  IMAD R0, R2, -0x40, R0 ;  /* 0xffffffc002007824 */ /* 0x000fe200078e0200 */
[----:B------:R-:W-:Y:S01]  /*dd20*/  LOP3.LUT R160, R160, UR10, R4, 0xfe, !PT ;  /* 0x0000000aa0a07c12 */ /* 0x000fe2000f8efe04 */
[----:B------:R-:W-:Y:S01]  /*dd30*/  IMAD.U32 R4, RZ, RZ, UR6 ;  /* 0x00000006ff047e24 */ /* 0x000fe2000f8e00ff */
[----:B------:R-:W-:Y:S01]  /*dd40*/  SHF.R.S32.HI R15, RZ, 0x1f, R14 ;  /* 0x0000001fff0f7819 */ /* 0x000fe2000001140e */
[----:B------:R-:W-:Y:S01]  /*dd50*/  USEL UR6, URZ, 0x1, !UP0 ;  /* 0x000000013f067887 */ /* 0x000fe2000c000000 */
[----:B------:R-:W-:-:S02]  /*dd60*/  LOP3.LUT R2, R5, 0x3, RZ, 0xc0, !PT ;  /* 0x0000000305027812 */ /* 0x000fc400078ec0ff */
[----:B------:R-:W-:Y:S01]  /*dd70*/  IADD3 R155, R155, -UR41, R0 ;  /* 0x800000299b9b7c10 */ /* 0x000fe2000fffe000 */
[----:B------:R-:W-:Y:S01]  /*dd80*/  IMAD.WIDE.U32 R4, R4, UR43, R14 ;  /* 0x0000002b04047c25 */ /* 0x000fe2000f8e000e */
[----:B------:R-:W-:Y:S01]  /*dd90*/  ULOP3.LUT UR38, UR4, UR38, UR6, 0x96, !UPT ;  /* 0x0000002604267292 */ /* 0x000fe2000f8e9606 */
[----:B------:R-:W-:Y:S02]  /*dda0*/  UMOV UR41, 0xffffffff ;  /* 0xffffffff00297882 */ /* 0x000fe40000000000 */
[----:B------:R-:W-:Y:S01]  /*ddb0*/  IMAD R2, R2, R3, UR9 ;  /* 0x0000000902027e24 */ /* 0x000fe2000f8e0203 */
[----:B------:R-:W-:-:S03]  /*ddc0*/  IADD3 R5, R5, UR5, RZ ;  /* 0x0000000505057c10 */ /* 0x000fc6000fffe0ff */
[----:B------:R-:W-:Y:S01]  /*ddd0*/  VIADD R0, R2, -UR42 ;  /* 0x8000002a02007c36 */ /* 0x000fe20008000000 */
[----:B------:R-:W-:Y:S06]  /*dde0*/  @P0 BRA `(.L_x_32) ;  /* 0x000001b000f80947 */ /* 0x000fec0003800000 */
[----:B------:R-:W0:Y:S01]  /*ddf0*/  LDC.64 R2, c[0x0][0x5c8] ;  /* 0x00017200ff027b82 */ /* 0x000e220000000a00 */
[----:B------:R-:W-:Y:S01]  /*de00*/  ULDC.64 UR4, c[0x0][0x5c0] ;  /* 0x0001700000047ab9 */ /* 0x000fe20000000a00 */
[----:B------:R-:W-:Y:S01]  /*de10*/  BSSY B0, `(.L_x_32) ;  /* 0x0001b3b000007945 */ /* 0x000fe20003800000 */
[C---:B0-----:R-:W-:Y:S01]  /*de20*/  IMAD R6, R2.reuse, UR11, RZ ;  /* 0x0000000b02067c24 */ /* 0x041fe2000f8e02ff */
[----:B------:R-:W-:Y:S01]  /*de30*/  SHF.L.U64.HI R9, R2, 0x3, R3 ;  /* 0x0000000302097819 */ /* 0x000fe20000010203 */
[----:B------:R-:W-:-:S04]  /*de40*/  IMAD.WIDE.U32 R4, R160, R2, R4 ;  /* 0x00000002a0047225 */ /* 0x000fc800078e0004 */
[----:B------:R-:W-:Y:S01]  /*de50*/  IMAD R6, R160, R3, R6 ;  /* 0x00000003a0067224 */ /* 0x000fe200078e0206 */
[----:B------:R-:W-:Y:S01]  /*de60*/  IADD3 R4, P0, R4, UR4, RZ ;  /* 0x0000000404047c10 */ /* 0x000fe2000ff1e0ff */
[----:B------:R-:W-:-:S03]  /*de70*/  IMAD.SHL.U32 R8, R2, 0x8, RZ ;  /* 0x0000000802087824 */ /* 0x000fc600078e00ff */
[----:B------:R-:W-:Y:S02]  /*de80*/  IADD3 R6, R5, R6, RZ ;  /* 0x0000000605067210 */ /* 0x000fe40007ffe0ff */
[-C--:B------:R-:W-:Y:S02]  /*de90*/  IADD3 R10, P1, R8, R4.reuse, RZ ;  /* 0x00000004080a7210 */ /* 0x080fe40007f3e0ff */
[----:B------:R-:W-:Y:S02]  /*dea0*/  IADD3.X R5, R6, UR5, RZ, P0, !PT ;  /* 0x0000000506057c10 */ /* 0x000fe400087fe4ff */
[C---:B------:R-:W-:Y:S02]  /*deb0*/  LEA R6, P0, R2.reuse, R4, 0x7 ;  /* 0x0000000402067211 */ /* 0x040fe400078038ff */
[-C--:B------:R-:W-:Y:S02]  /*dec0*/  IADD3.X R11, R9, R5.reuse, RZ, P1, !PT ;  /* 0x00000005090b7210 */ /* 0x080fe40000ffe4ff */
[----:B------:R-:W-:-:S02]  /*ded0*/  LEA.HI.X R7, R2, R5, R3, 0x7, P0 ;  /* 0x0000000502077211 */ /* 0x000fc400000f3c03 */
[----:B------:R-:W-:Y:S02]  /*dee0*/  ISETP.NE.AND P0, PT, R18, RZ, PT ;  /* 0x000000ff1200720c */ /* 0x000fe40003f05270 */
[----:B------:R-:W-:-:S05]  /*def0*/  IADD3 R8, P2, R8, R6, RZ ;  /* 0x0000000608087210 */ /* 0x000fca0007f5e0ff */
[----:B------:R-:W-:-:S06]  /*df00*/  IMAD.X R9, R9, 0x1, R7, P2 ;  /* 0x0000000109097824 */ /* 0x000fcc00010e0607 */
[----:B------:R-:W-:Y:S05]  /*df10*/  @!P0 BRA `(.L_x_33) ;  /* 0x0000013800988947 */ /* 0x000fea0003800000 */
[----:B------:R-:W0:Y:S01]  /*df20*/  LDC.64 R12, c[0x0][0x5b0] ;  /* 0x00016c00ff0c7b82 */ /* 0x000e220000000a00 */
[----:B------:R-:W-:Y:S01]  /*df30*/  ULDC.64 UR6, c[0x0][0x5b8] ;  /* 0x00016e0000067ab9 */ /* 0x000fe20000000a00 */
[----:B------:R-:W-:Y:S01]  /*df40*/  ISETP.GE.AND P3, PT, R155, 0x1, PT ;  /* 0x000000019b00780c */ /* 0x000fe20003f66270 */
[----:B------:R-:W-:Y:S02]  /*df50*/  UIMAD UR4, UR12, UR6, URZ ;  /* 0x000000060c0472a4 */ /* 0x000fe4000f8e023f */
[----:B------:R-:W-:Y:S01]  /*df60*/  MOV R2, UR6 ;  /* 0x0000000600027c02 */ /* 0x000fe20008000f00 */
[----:B------:R-:W-:Y:S01]  /*df70*/  BSSY B1, `(.L_x_34) ;  /* 0x000000e000017945 */ /* 0x000fe20003800000 */
[----:B------:R-:W-:Y:S01]  /*df80*/  ISETP.LT.OR P1, PT, R0, 0x1, !P3 ;  /* 0x000000010000780c */ /* 0x000fe20005f21670 */
[----:B------:R-:W-:Y:S01]  /*df90*/  UIMAD UR4, UR43, UR7, UR4 ;  /* 0x000000072b0472a4 */ /* 0x000fe2000f8e0204 */
[----:B------:R-:W1:Y:S01]  /*dfa0*/  LDC.64 R152, c[0x0][0x5a8] ;  /* 0x00016a00ff987b82 */ /* 0x000e620000000a00 */
[----:B------:R-:W-:-:S04]  /*dfb0*/  IMAD.WIDE.U32 R14, R2, UR43, R14 ;  /* 0x0000002b020e7c25 */ /* 0x000fc8000f8e000e */
[----:B------:R-:W-:Y:S01]  /*dfc0*/  VIADD R157, R15, UR4 ;  /* 0x000000040f9d7c36 */ /* 0x000fe20008000000 */
[----:B------:R-:W-:Y:S01]  /*dfd0*/  MOV R156, R14 ;  /* 0x0000000e009c7202 */ /* 0x000fe20000000f00 */
[----:B0-----:R-:W-:-:S04]  /*dfe0*/  IMAD R161, R12, UR11, RZ ;  /* 0x0000000b0ca17c24 */ /* 0x001fc8000f8e02ff */
[----:B------:R-:W-:-:S04]  /*dff0*/  IMAD.WIDE.U32 R2, R160, R12, R156 ;  /* 0x0000000ca0027225 */ /* 0x000fc800078e009c */
[----:B------:R-:W-:Y:S01]  /*e000*/  IMAD R161, R160, R13, R161 ;  /* 0x0000000da0a17224 */ /* 0x000fe200078e02a1 */
[----:B-1----:R-:W-:-:S04]  /*e010*/  IADD3 R22, P0, R2, R152, RZ ;  /* 0x0000009802167210 */ /* 0x002fc80007f1e0ff */
[----:B------:R-:W-:Y:S01]  /*e020*/  IADD3.X R23, R153, R3, R161, P0, !PT ;  /* 0x0000000399177210 */ /* 0x000fe200007fe4a1 */
[----:B------:R-:W-:Y:S08]  /*e030*/  @P1 BRA `(.L_x_35) ;  /* 0x0000000000041947 */ /* 0x000ff00003800000 */
[----:B------:R0:W5:Y:S02]  /*e040*/  LDG.E.U8 R16, desc[UR36][R22.64] ;  /* 0x0000002416107981 */ /* 0x000164000c1e1100 */
.L_x_35:
[----:B------:R-:W-:Y:S05]  /*e050*/  BSYNC B1 ;  /* 0x0000000000017941 */ /* 0x000fea0003800000 */
.L_x_34:
[----:B------:R-:W2:Y:S01]  /*e060*/  LDL.LU R3, [R1+0x400] ;  /* 0x0004000001037983 */ /* 0x000ea20000300800 */
[----:B-----5:R-:W-:Y:S01]  /*e070*/  LOP3.LUT R2, R16, 0xffff, RZ, 0xc0, !PT ;  /* 0x0000ffff10027812 */ /* 0x020fe200078ec0ff */
[C---:B------:R-:W-:Y:S01]  /*e080*/  IMAD.SHL.U32 R158, R12.reuse, 0x8, RZ ;  /* 0x000000080c9e7824 */ /* 0x040fe200078e00ff */
[----:B------:R-:W-:Y:S01]  /*e090*/  SHF.L.U64.HI R159, R12, 0x3, R13 ;  /* 0x000000030c9f7819 */ /* 0x000fe2000001020d */
[----:B------:R-:W-:Y:S01]  /*e0a0*/  BSSY B1, `(.L_x_36) ;  /* 0x0000013000017945 */ /* 0x000fe20003800000 */
[----:B------:R-:W-:Y:S02]  /*e0b0*/  PRMT R2, R2, 0x8880, RZ ;  /* 0x0000888002027816 */ /* 0x000fe400000000ff */
[----:B------:R-:W-:Y:S01]  /*e0c0*/  ISETP.LT.OR P4, PT, R0, 0x2, !P3 ;  /* 0x000000020000780c */ /* 0x000fe20005f81670 */
[----:B------:R-:W-:Y:S01]  /*e0d0*/  IMAD.WIDE.U32 R20, R160, R12, R158 ;  /* 0x0000000ca0147225 */ /* 0x000fe200078e009e */
[----:B------:R-:W-:-:S03]  /*e0e0*/  ISETP.GE.AND P2, PT, R155, 0x9, PT ;  /* 0x000000099b00780c */ /* 0x000fc60003f46270 */
[----:B------:R-:W-:Y:S01]  /*e0f0*/  IMAD R2, R2, R18, RZ ;  /* 0x0000001202027224 */ /* 0x000fe200078e02ff */
[----:B------:R-:W-:Y:S02]  /*e100*/  IADD3 R161, R161, R21, RZ ;  /* 0x00000015a1a17210 */ /* 0x000fe40007ffe0ff */
[----:B------:R-:W-:Y:S02]  /*e110*/  IADD3 R20, P5, P6, R14, R152, R20 ;  /* 0x000000980e147210 */ /* 0x000fe40007ebe014 */
[C---:B------:R-:W-:Y:S02]  /*e120*/  ISETP.LT.OR P0, PT, R0.reuse, 0x2, !P2 ;  /* 0x000000020000780c */ /* 0x040fe40005701670 */
[----:B------:R-:W-:Y:S02]  /*e130*/  IADD3.X R21, R157, R153, R161, P5, P6 ;  /* 0x000000999d157210 */ /* 0x000fe40002fec4a1 */
[C---:B------:R-:W-:Y:S02]  /*e140*/  ISETP.LT.OR P5, PT, R0.reuse, 0x9, !P3 ;  /* 0x000000090000780c */ /* 0x040fe40005fa1670 */
[----:B------:R-:W-:Y:S01]  /*e150*/  ISETP.LT.OR P6, PT, R0, 0xa, !P3 ;  /* 0x0000000a0000780c */ /* 0x000fe20005fc1670 */
[----:B--2---:R-:W-:-:S05]  /*e160*/  @!P1 IMAD R3, R3, R17, R2 ;  /* 0x0000001103039224 */ /* 0x004fca00078e0202 */
[----:B------:R1:W-:Y:S01]  /*e170*/  @!P1 STG.E.U8 desc[UR36][R4.64], R3 ;  /* 0x0000000304009986 */ /* 0x0003e2000c101124 */
[----:B------:R-:W-:Y:S01]  /*e180*/  ISETP.LT.OR P1, PT, R0, 0x1, !P2 ;  /* 0x000000010000780c */ /* 0x000fe20005721670 */
[----:B------:R-:W-:-:S12]  /*e190*/  @P4 BRA `(.L_x_37) ;  /* 0x00000000000c4947 */ /* 0x000fd80003800000 */
[----:B------:R-:W2:Y:S02]  /*e1a0*/  LDG.E.U8 R16, desc[UR36][R22.64+0x1] ;  /* 0x0000012416107981 */ /* 0x000ea4000c1e1100 */
[----:B--2---:R-:W-:-:S05]  /*e1b0*/  PRMT R2, R16, 0x8880, RZ ;  /* 0x0000888010027816 */ /* 0x004fca00000000ff */
[----:B------:R-:W-:-:S07]  /*e1c0*/  IMAD R2, R2, R18, RZ ;  /* 0x0000001202027224 */ /* 0x000fce00078e02ff */
.L_x_37:
[----:B------:R-:W-:Y:S05]  /*e1d0*/  BSYNC B1 ;  /* 0x0000000000017941 */ /* 0x000fea0003800000 */
.L_x_36:
[----:B-1----:R-:W2:Y:S01]  /*e1e0*/  LDL.LU R3, [R1+0x404] ;  /* 0x0004040001037983 */ /* 0x002ea20000300800 */
[----:B------:R-:W-:Y:S01]  /*e1f0*/  BSSY B1, `(.L_x_38) ;  /* 0x0000007000017945 */ /* 0x000fe20003800000 */
[----:B--2---:R-:W-:-:S05]  /*e200*/  @!P4 IMAD R3, R3, R17, R2 ;  /* 0x000000110303c224 */ /* 0x004fca00078e0202 */
[----:B------:R1:W-:Y:S01]  /*e210*/  @!P4 STG.E.U8 desc[UR36][R4.64+0x1], R3 ;  /* 0x000001030400c986 */ /* 0x0003e2000c101124 */
[----:B------:R-:W-:Y:S05]  /*e220*/  @P1 BRA `(.L_x_39) ;  /* 0x00000000000c1947 */ /* 0x000fea0003800000 */
[----:B------:R-:W2:Y:S02]  /*e230*/  LDG.E.U8 R16, desc[UR36][R20.64] ;  /* 0x0000002414107981 */ /* 0x000ea4000c1e1100 */
[----:B--2---:R-:W-:-:S05]  /*e240*/  PRMT R2, R16, 0x8880, RZ ;  /* 0x0000888010027816 */ /* 0x004fca00000000ff */
[----:B------:R-:W-:-:S07]  /*e250*/  IMAD R2, R2, R18, RZ ;  /* 0x0000001202027224 */ /* 0x000fce00078e02ff */
.L_x_39:
[----:B------:R-:W-:Y:S05]  /*e260*/  BSYNC B1 ;  /* 0x0000000000017941 */ /* 0x000fea0003800000 */
.L_x_38:
        /* <DEDUP_REMOVED lines=8> */
.L_x_41:
[----:B------:R-:W-:Y:S05]  /*e2f0*/  BSYNC B1 ;  /* 0x0000000000017941 */ /* 0x000fea0003800000 */
.L_x_40:
        /* <DEDUP_REMOVED lines=8> */
.L_x_43:
[----:B------:R-:W-:Y:S05]  /*e380*/  BSYNC B1 ;  /* 0x0000000000017941 */ /* 0x000fea0003800000 */
.L_x_42:
        /* <DEDUP_REMOVED lines=8> */
.L_x_45:
[----:B------:R-:W-:Y:S05]  /*e410*/  BSYNC B1 ;  /* 0x0000000000017941 */ /* 0x000fea0003800000 */
.L_x_44:
[----:B-1----:R-:W2:Y:S01]  /*e420*/  LDL.LU R3, [R1+0x414] ;  /* 0x0004140001037983 */ /* 0x002ea20000300800 */
[C---:B------:R-:W-:Y:S01]  /*e430*/  ISETP.LT.OR P0, PT, R0.reuse, 0x9, !P2 ;  /* 0x000000090000780c */ /* 0x040fe20005701670 */
[----:B------:R-:W-:Y:S01]  /*e440*/  BSSY B1, `(.L_x_46) ;  /* 0x000000b000017945 */ /* 0x000fe20003800000 */
[C---:B------:R-:W-:Y:S02]  /*e450*/  ISETP.LT.OR P1, PT, R0.reuse, 0xa, !P2 ;  /* 0x0000000a0000780c */ /* 0x040fe40005721670 */
        /* <DEDUP_REMOVED lines=9> */
.L_x_47:
[----:B------:R-:W-:Y:S05]  /*e4f0*/  BSYNC B1 ;  /* 0x0000000000017941 */ /* 0x000fea0003800000 */
.L_x_46:
        /* <DEDUP_REMOVED lines=8> */
.L_x_49:
[----:B------:R-:W-:Y:S05]  /*e580*/  BSYNC B1 ;  /* 0x0000000000017941 */ /* 0x000fea0003800000 */
.L_x_48:
        /* <DEDUP_REMOVED lines=8> */
.L_x_51:
[----:B------:R-:W-:Y:S05]  /*e610*/  BSYNC B1 ;  /* 0x0000000000017941 */ /* 0x000fea0003800000 */
.L_x_50:
        /* <DEDUP_REMOVED lines=8> */
.L_x_53:
[----:B------:R-:W-:Y:S05]  /*e6a0*/  BSYNC B1 ;  /* 0x0000000000017941 */ /* 0x000fea0003800000 */
.L_x_52:
        /* <DEDUP_REMOVED lines=8> */
.L_x_55:
[----:B------:R-:W-:Y:S05]  /*e730*/  BSYNC B1 ;  /* 0x0000000000017941 */ /* 0x000fea0003800000 */
.L_x_54:
        /* <DEDUP_REMOVED lines=13> */
.L_x_57:
[----:B------:R-:W-:Y:S05]  /*e810*/  BSYNC B1 ;  /* 0x0000000000017941 */ /* 0x000fea0003800000 */
.L_x_56:
        /* <DEDUP_REMOVED lines=8> */
.L_x_59:
[----:B------:R-:W-:Y:S05]  /*e8a0*/  BSYNC B1 ;  /* 0x0000000000017941 */ /* 0x000fea0003800000 */
.L_x_58:
        /* <DEDUP_REMOVED lines=8> */
.L_x_61:
[----:B------:R-:W-:Y:S05]  /*e930*/  BSYNC B1 ;  /* 0x0000000000017941 */ /* 0x000fea0003800000 */
.L_x_60:
        /* <DEDUP_REMOVED lines=8> */
.L_x_63:
[----:B------:R-:W-:Y:S05]  /*e9c0*/  BSYNC B1 ;  /* 0x0000000000017941 */ /* 0x000fea0003800000 */
.L_x_62:
        /* <DEDUP_REMOVED lines=8> */
.L_x_65:
[----:B------:R-:W-:Y:S05]  /*ea50*/  BSYNC B1 ;  /* 0x0000000000017941 */ /* 0x000fea0003800000 */
.L_x_64:
        /* <DEDUP_REMOVED lines=13> */
.L_x_67:
[----:B------:R-:W-:Y:S05]  /*eb30*/  BSYNC B1 ;  /* 0x0000000000017941 */ /* 0x000fea0003800000 */
.L_x_66:
        /* <DEDUP_REMOVED lines=8> */
.L_x_69:
[----:B------:R-:W-:Y:S05]  /*ebc0*/  BSYNC B1 ;  /* 0x0000000000017941 */ /* 0x000fea0003800000 */
.L_x_68:
        /* <DEDUP_REMOVED lines=8> */
.L_x_71:
[----:B------:R-:W-:Y:S05]  /*ec50*/  BSYNC B1 ;  /* 0x0000000000017941 */ /* 0x000fea0003800000 */
.L_x_70:
        /* <DEDUP_REMOVED lines=8> */
.L_x_73:
[----:B------:R-:W-:Y:S05]  /*ece0*/  BSYNC B1 ;  /* 0x0000000000017941 */ /* 0x000fea0003800000 */
.L_x_72:
        /* <DEDUP_REMOVED lines=8> */
.L_x_75:
[----:B------:R-:W-:Y:S05]  /*ed70*/  BSYNC B1 ;  /* 0x0000000000017941 */ /* 0x000fea0003800000 */
.L_x_74:
        /* <DEDUP_REMOVED lines=13> */
.L_x_77:
[----:B------:R-:W-:Y:S05]  /*ee50*/  BSYNC B1 ;  /* 0x0000000000017941 */ /* 0x000fea0003800000 */
.L_x_76:
        /* <DEDUP_REMOVED lines=8> */
.L_x_79:
[----:B------:R-:W-:Y:S05]  /*eee0*/  BSYNC B1 ;  /* 0x0000000000017941 */ /* 0x000fea0003800000 */
.L_x_78:
        /* <DEDUP_REMOVED lines=8> */
.L_x_81:
[----:B------:R-:W-:Y:S05]  /*ef70*/  BSYNC B1 ;  /* 0x0000000000017941 */ /* 0x000fea0003800000 */
.L_x_80:
        /* <DEDUP_REMOVED lines=8> */
.L_x_83:
[----:B------:R-:W-:Y:S05]  /*f000*/  BSYNC B1 ;  /* 0x0000000000017941 */ /* 0x000fea0003800000 */
.L_x_82:
        /* <DEDUP_REMOVED lines=8> */
.L_x_85:
[----:B------:R-:W-:Y:S05]  /*f090*/  BSYNC B1 ;  /* 0x0000000000017941 */ /* 0x000fea0003800000 */
.L_x_84:
        /* <DEDUP_REMOVED lines=13> */
.L_x_87:
[----:B------:R-:W-:Y:S05]  /*f170*/  BSYNC B1 ;  /* 0x0000000000017941 */ /* 0x000fea0003800000 */
.L_x_86:
        /* <DEDUP_REMOVED lines=8> */
.L_x_89:
[----:B------:R-:W-:Y:S05]  /*f200*/  BSYNC B1 ;  /* 0x0000000000017941 */ /* 0x000fea0003800000 */
.L_x_88:
        /* <DEDUP_REMOVED lines=8> */
.L_x_91:
[----:B------:R-:W-:Y:S05]  /*f290*/  BSYNC B1 ;  /* 0x0000000000017941 */ /* 0x000fea0003800000 */
.L_x_90:
        /* <DEDUP_REMOVED lines=8> */
.L_x_93:
[----:B------:R-:W-:Y:S05]  /*f320*/  BSYNC B1 ;  /* 0x0000000000017941 */ /* 0x000fea0003800000 */
.L_x_92:
        /* <DEDUP_REMOVED lines=8> */
.L_x_95:
[----:B------:R-:W-:Y:S05]  /*f3b0*/  BSYNC B1 ;  /* 0x0000000000017941 */ /* 0x000fea0003800000 */
.L_x_94:
        /* <DEDUP_REMOVED lines=13> */
.L_x_97:
[----:B------:R-:W-:Y:S05]  /*f490*/  BSYNC B1 ;  /* 0x0000000000017941 */ /* 0x000fea0003800000 */
.L_x_96:
        /* <DEDUP_REMOVED lines=8> */
.L_x_99:
[----:B------:R-:W-:Y:S05]  /*f520*/  BSYNC B1 ;  /* 0x0000000000017941 */ /* 0x000fea0003800000 */
.L_x_98:
        /* <DEDUP_REMOVED lines=8> */
.L_x_101:
[----:B------:R-:W-:Y:S05]  /*f5b0*/  BSYNC B1 ;  /* 0x0000000000017941 */ /* 0x000fea0003800000 */
.L_x_100:
        /* <DEDUP_REMOVED lines=8> */
.L_x_103:
[----:B------:R-:W-:Y:S05]  /*f640*/  BSYNC B1 ;  /* 0x0000000000017941 */ /* 0x000fea0003800000 */
.L_x_102:
        /* <DEDUP_REMOVED lines=8> */
.L_x_105:
[----:B------:R-:W-:Y:S05]  /*f6d0*/  BSYNC B1 ;  /* 0x0000000000017941 */ /* 0x000fea0003800000 */
.L_x_104:
        /* <DEDUP_REMOVED lines=13> */
.L_x_107:
[----:B------:R-:W-:Y:S05]  /*f7b0*/  BSYNC B1 ;  /* 0x0000000000017941 */ /* 0x000fea0003800000 */
.L_x_106:
        /* <DEDUP_REMOVED lines=8> */
.L_x_109:
[----:B------:R-:W-:Y:S05]  /*f840*/  BSYNC B1 ;  /* 0x0000000000017941 */ /* 0x000fea0003800000 */
.L_x_108:
        /* <DEDUP_REMOVED lines=8> */
.L_x_111:
[----:B------:R-:W-:Y:S05]  /*f8d0*/  BSYNC B1 ;  /* 0x0000000000017941 */ /* 0x000fea0003800000 */
.L_x_110:
        /* <DEDUP_REMOVED lines=8> */
.L_x_113:
[----:B------:R-:W-:Y:S05]  /*f960*/  BSYNC B1 ;  /* 0x0000000000017941 */ /* 0x000fea0003800000 */
.L_x_112:
        /* <DEDUP_REMOVED lines=8> */
.L_x_115:
[----:B------:R-:W-:Y:S05]  /*f9f0*/  BSYNC B1 ;  /* 0x0000000000017941 */ /* 0x000fea0003800000 */
.L_x_114:
        /* <DEDUP_REMOVED lines=13> */
.L_x_117:
[----:B------:R-:W-:Y:S05]  /*fad0*/  BSYNC B1 ;  /* 0x0000000000017941 */ /* 0x000fea0003800000 */
.L_x_116:
        /* <DEDUP_REMOVED lines=8> */
.L_x_119:
[----:B------:R-:W-:Y:S05]  /*fb60*/  BSYNC B1 ;  /* 0x0000000000017941 */ /* 0x000fea0003800000 */
.L_x_118:
        /* <DEDUP_REMOVED lines=8> */
.L_x_121:
[----:B------:R-:W-:Y:S05]  /*fbf0*/  BSYNC B1 ;  /* 0x0000000000017941 */ /* 0x000fea0003800000 */
.L_x_120:
        /* <DEDUP_REMOVED lines=8> */
.L_x_123:
[----:B------:R-:W-:Y:S05]  /*fc80*/  BSYNC B1 ;  /* 0x0000000000017941 */ /* 0x000fea0003800000 */
.L_x_122:
        /* <DEDUP_REMOVED lines=8> */
.L_x_125:
[----:B------:R-:W-:Y:S05]  /*fd10*/  BSYNC B1 ;  /* 0x0000000000017941 */ /* 0x000fea0003800000 */
.L_x_124:
        /* <DEDUP_REMOVED lines=13> */
.L_x_127:
[----:B------:R-:W-:Y:S05]  /*fdf0*/  BSYNC B1 ;  /* 0x0000000000017941 */ /* 0x000fea0003800000 */
.L_x_126:
        /* <DEDUP_REMOVED lines=8> */
.L_x_129:
[----:B------:R-:W-:Y:S05]  /*fe80*/  BSYNC B1 ;  /* 0x0000000000017941 */ /* 0x000fea0003800000 */
.L_x_128:
        /* <DEDUP_REMOVED lines=8> */
.L_x_131:
[----:B------:R-:W-:Y:S05]  /*ff10*/  BSYNC B1 ;  /* 0x0000000000017941 */ /* 0x000fea0003800000 */
.L_x_130:
        /* <DEDUP_REMOVED lines=8> */
.L_x_133:
[----:B------:R-:W-:Y:S05]  /*ffa0*/  BSYNC B1 ;  /* 0x0000000000017941 */ /* 0x000fea0003800000 */
.L_x_132:
        /* <DEDUP_REMOVED lines=8> */
.L_x_135:
[----:B------:R-:W-:Y:S05]  /*10030*/  BSYNC B1 ;  /* 0x0000000000017941 */ /* 0x000fea0003800000 */
.L_x_134:
        /* <DEDUP_REMOVED lines=13> */
.L_x_137:
[----:B------:R-:W-:Y:S05]  /*10110*/  BSYNC B1 ;  /* 0x0000000000017941 */ /* 0x000fea0003800000 */
.L_x_136:
        /* <DEDUP_REMOVED lines=8> */
.L_x_139:
[----:B------:R-:W-:Y:S05]  /*101a0*/  BSYNC B1 ;  /* 0x0000000000017941 */ /* 0x000fea0003800000 */
.L_x_138:
        /* <DEDUP_REMOVED lines=8> */
.L_x_141:
[----:B------:R-:W-:Y:S05]  /*10230*/  BSYNC B1 ;  /* 0x0000000000017941 */ /* 0x000fea0003800000 */
.L_x_140:
        /* <DEDUP_REMOVED lines=8> */
.L_x_143:
[----:B------:R-:W-:Y:S05]  /*102c0*/  BSYNC B1 ;  /* 0x0000000000017941 */ /* 0x000fea0003800000 */
.L_x_142:
        /* <DEDUP_REMOVED lines=8> */
.L_x_145:
[----:B------:R-:W-:Y:S05]  /*10350*/  BSYNC B1 ;  /* 0x0000000000017941 */ /* 0x000fea0003800000 */
.L_x_144:
        /* <DEDUP_REMOVED lines=13> */
.L_x_147:
[----:B------:R-:W-:Y:S05]  /*10430*/  BSYNC B1 ;  /* 0x0000000000017941 */ /* 0x000fea0003800000 */
.L_x_146:
        /* <DEDUP_REMOVED lines=8> */
.L_x_149:
[----:B------:R-:W-:Y:S05]  /*104c0*/  BSYNC B1 ;  /* 0x0000000000017941 */ /* 0x000fea0003800000 */
.L_x_148:
        /* <DEDUP_REMOVED lines=8> */
.L_x_151:
[----:B------:R-:W-:Y:S05]  /*10550*/  BSYNC B1 ;  /* 0x0000000000017941 */ /* 0x000fea0003800000 */
.L_x_150:
        /* <DEDUP_REMOVED lines=8> */
.L_x_153:
[----:B------:R-:W-:Y:S05]  /*105e0*/  BSYNC B1 ;  /* 0x0000000000017941 */ /* 0x000fea0003800000 */
.L_x_152:
        /* <DEDUP_REMOVED lines=8> */
.L_x_155:
[----:B------:R-:W-:Y:S05]  /*10670*/  BSYNC B1 ;  /* 0x0000000000017941 */ /* 0x000fea0003800000 */
.L_x_154:
        /* <DEDUP_REMOVED lines=13> */
.L_x_157:
[----:B------:R-:W-:Y:S05]  /*10750*/  BSYNC B1 ;  /* 0x0000000000017941 */ /* 0x000fea0003800000 */
.L_x_156:
        /* <DEDUP_REMOVED lines=8> */
.L_x_159:
[----:B------:R-:W-:Y:S05]  /*107e0*/  BSYNC B1 ;  /* 0x0000000000017941 */ /* 0x000fea0003800000 */
.L_x_158:
        /* <DEDUP_REMOVED lines=8> */
.L_x_161:
[----:B------:R-:W-:Y:S05]  /*10870*/  BSYNC B1 ;  /* 0x0000000000017941 */ /* 0x000fea0003800000 */
.L_x_160:
        /* <DEDUP_REMOVED lines=8> */
.L_x_163:
[----:B------:R-:W-:Y:S05]  /*10900*/  BSYNC B1 ;  /* 0x0000000000017941 */ /* 0x000fea0003800000 */
.L_x_162:
        /* <DEDUP_REMOVED lines=8> */
.L_x_165:
[----:B------:R-:W-:Y:S05]  /*10990*/  BSYNC B1 ;  /* 0x0000000000017941 */ /* 0x000fea0003800000 */
.L_x_164:
        /* <DEDUP_REMOVED lines=13> */
.L_x_167:
[----:B------:R-:W-:Y:S05]  /*10a70*/  BSYNC B1 ;  /* 0x0000000000017941 */ /* 0x000fea0003800000 */
.L_x_166:
        /* <DEDUP_REMOVED lines=8> */
.L_x_169:
[----:B------:R-:W-:Y:S05]  /*10b00*/  BSYNC B1 ;  /* 0x0000000000017941 */ /* 0x000fea0003800000 */
.L_x_168:
        /* <DEDUP_REMOVED lines=8> */
.L_x_171:
[----:B------:R-:W-:Y:S05]  /*10b90*/  BSYNC B1 ;  /* 0x0000000000017941 */ /* 0x000fea0003800000 */
.L_x_170:
        /* <DEDUP_REMOVED lines=8> */
.L_x_173:
[----:B------:R-:W-:Y:S05]  /*10c20*/  BSYNC B1 ;  /* 0x0000000000017941 */ /* 0x000fea0003800000 */
.L_x_172:
        /* <DEDUP_REMOVED lines=8> */
.L_x_175:
[----:B------:R-:W-:Y:S05]  /*10cb0*/  BSYNC B1 ;  /* 0x0000000000017941 */ /* 0x000fea0003800000 */
.L_x_174:
        /* <DEDUP_REMOVED lines=13> */
.L_x_177:
[----:B------:R-:W-:Y:S05]  /*10d90*/  BSYNC B1 ;  /* 0x0000000000017941 */ /* 0x000fea0003800000 */
.L_x_176:
        /* <DEDUP_REMOVED lines=8> */
.L_x_179:
[----:B------:R-:W-:Y:S05]  /*10e20*/  BSYNC B1 ;  /* 0x0000000000017941 */ /* 0x000fea0003800000 */
.L_x_178:
        /* <DEDUP_REMOVED lines=8> */
.L_x_181:
[----:B------:R-:W-:Y:S05]  /*10eb0*/  BSYNC B1 ;  /* 0x0000000000017941 */ /* 0x000fea0003800000 */
.L_x_180:
        /* <DEDUP_REMOVED lines=8> */
.L_x_183:
[----:B------:R-:W-:Y:S05]  /*10f40*/  BSYNC B1 ;  /* 0x0000000000017941 */ /* 0x000fea0003800000 */
.L_x_182:
        /* <DEDUP_REMOVED lines=8> */
.L_x_185:
[----:B------:R-:W-:Y:S05]  /*10fd0*/  BSYNC B1 ;  /* 0x0000000000017941 */ /* 0x000fea0003800000 */
.L_x_184:
        /* <DEDUP_REMOVED lines=13> */
.L_x_187:
[----:B------:R-:W-:Y:S05]  /*110b0*/  BSYNC B1 ;  /* 0x0000000000017941 */ /* 0x000fea0003800000 */
.L_x_186:
        /* <DEDUP_REMOVED lines=8> */
.L_x_189:
[----:B------:R-:W-:Y:S05]  /*11140*/  BSYNC B1 ;  /* 0x0000000000017941 */ /* 0x000fea0003800000 */
.L_x_188:
        /* <DEDUP_REMOVED lines=8> */
.L_x_191:
[----:B------:R-:W-:Y:S05]  /*111d0*/  BSYNC B1 ;  /* 0x0000000000017941 */ /* 0x000fea0003800000 */
.L_x_190:
        /* <DEDUP_REMOVED lines=8> */
.L_x_193:
[----:B------:R-:W-:Y:S05]  /*11260*/  BSYNC B1 ;  /* 0x0000000000017941 */ /* 0x000fea0003800000 */
.L_x_192:
        /* <DEDUP_REMOVED lines=8> */
.L_x_195:
[----:B------:R-:W-:Y:S05]  /*112f0*/  BSYNC B1 ;  /* 0x0000000000017941 */ /* 0x000fea0003800000 */
.L_x_194:
        /* <DEDUP_REMOVED lines=13> */
.L_x_197:
[----:B------:R-:W-:Y:S05]  /*113d0*/  BSYNC B1 ;  /* 0x0000000000017941 */ /* 0x000fea0003800000 */
.L_x_196:
        /* <DEDUP_REMOVED lines=8> */
.L_x_199:
[----:B------:R-:W-:Y:S05]  /*11460*/  BSYNC B1 ;  /* 0x0000000000017941 */ /* 0x000fea0003800000 */
.L_x_198:
        /* <DEDUP_REMOVED lines=8> */
.L_x_201:
[----:B------:R-:W-:Y:S05]  /*114f0*/  BSYNC B1 ;  /* 0x0000000000017941 */ /* 0x000fea0003800000 */
.L_x_200:
        /* <DEDUP_REMOVED lines=8> */
.L_x_203:
[----:B------:R-:W-:Y:S05]  /*11580*/  BSYNC B1 ;  /* 0x0000000000017941 */ /* 0x000fea0003800000 */
.L_x_202:
        /* <DEDUP_REMOVED lines=8> */
.L_x_205:
[----:B------:R-:W-:Y:S05]  /*11610*/  BSYNC B1 ;  /* 0x0000000000017941 */ /* 0x000fea0003800000 */
.L_x_204:
        /* <DEDUP_REMOVED lines=13> */
.L_x_207:
[----:B------:R-:W-:Y:S05]  /*116f0*/  BSYNC B1 ;  /* 0x0000000000017941 */ /* 0x000fea0003800000 */
.L_x_206:
        /* <DEDUP_REMOVED lines=8> */
.L_x_209:
[----:B------:R-:W-:Y:S05]  /*11780*/  BSYNC B1 ;  /* 0x0000000000017941 */ /* 0x000fea0003800000 */
.L_x_208:
        /* <DEDUP_REMOVED lines=8> */
.L_x_211:
[----:B------:R-:W-:Y:S05]  /*11810*/  BSYNC B1 ;  /* 0x0000000000017941 */ /* 0x000fea0003800000 */
.L_x_210:
        /* <DEDUP_REMOVED lines=8> */
.L_x_213:
[----:B------:R-:W-:Y:S05]  /*118a0*/  BSYNC B1 ;  /* 0x0000000000017941 */ /* 0x000fea0003800000 */
.L_x_212:
        /* <DEDUP_REMOVED lines=8> */
.L_x_215:
[----:B------:R-:W-:Y:S05]  /*11930*/  BSYNC B1 ;  /* 0x0000000000017941 */ /* 0x000fea0003800000 */
.L_x_214:
        /* <DEDUP_REMOVED lines=13> */
.L_x_217:
[----:B------:R-:W-:Y:S05]  /*11a10*/  BSYNC B1 ;  /* 0x0000000000017941 */ /* 0x000fea0003800000 */
.L_x_216:
        /* <DEDUP_REMOVED lines=8> */
.L_x_219:
[----:B------:R-:W-:Y:S05]  /*11aa0*/  BSYNC B1 ;  /* 0x0000000000017941 */ /* 0x000fea0003800000 */
.L_x_218:
        /* <DEDUP_REMOVED lines=8> */
.L_x_221:
[----:B------:R-:W-:Y:S05]  /*11b30*/  BSYNC B1 ;  /* 0x0000000000017941 */ /* 0x000fea0003800000 */
.L_x_220:
        /* <DEDUP_REMOVED lines=8> */
.L_x_223:
[----:B------:R-:W-:Y:S05]  /*11bc0*/  BSYNC B1 ;  /* 0x0000000000017941 */ /* 0x000fea0003800000 */
.L_x_222:
        /* <DEDUP_REMOVED lines=8> */
.L_x_225:
[----:B------:R-:W-:Y:S05]  /*11c50*/  BSYNC B1 ;  /* 0x0000000000017941 */ /* 0x000fea0003800000 */
.L_x_224:
        /* <DEDUP_REMOVED lines=13> */
.L_x_227:
[----:B------:R-:W-:Y:S05]  /*11d30*/  BSYNC B1 ;  /* 0x0000000000017941 */ /* 0x000fea0003800000 */
.L_x_226:
        /* <DEDUP_REMOVED lines=8> */
.L_x_229:
[----:B------:R-:W-:Y:S05]  /*11dc0*/  BSYNC B1 ;  /* 0x0000000000017941 */ /* 0x000fea0003800000 */
.L_x_228:
        /* <DEDUP_REMOVED lines=8> */
.L_x_231:
[----:B------:R-:W-:Y:S05]  /*11e50*/  BSYNC B1 ;  /* 0x0000000000017941 */ /* 0x000fea0003800000 */
.L_x_230:
        /* <DEDUP_REMOVED lines=8> */
.L_x_233:
[----:B------:R-:W-:Y:S05]  /*11ee0*/  BSYNC B1 ;  /* 0x0000000000017941 */ /* 0x000fea0003800000 */
.L_x_232:
        /* <DEDUP_REMOVED lines=8> */
.L_x_235:
[----:B------:R-:W-:Y:S05]  /*11f70*/  BSYNC B1 ;  /* 0x0000000000017941 */ /* 0x000fea0003800000 */
.L_x_234:
        /* <DEDUP_REMOVED lines=13> */
.L_x_237:
[----:B------:R-:W-:Y:S05]  /*12050*/  BSYNC B1 ;  /* 0x0000000000017941 */ /* 0x000fea0003800000 */
.L_x_236:
        /* <DEDUP_REMOVED lines=8> */
.L_x_239:
[----:B------:R-:W-:Y:S05]  /*120e0*/  BSYNC B1 ;  /* 0x0000000000017941 */ /* 0x000fea0003800000 */
.L_x_238:
        /* <DEDUP_REMOVED lines=8> */
.L_x_241:
[----:B------:R-:W-:Y:S05]  /*12170*/  BSYNC B1 ;  /* 0x0000000000017941 */ /* 0x000fea0003800000 */
.L_x_240:
        /* <DEDUP_REMOVED lines=8> */
.L_x_243:
[----:B------:R-:W-:Y:S05]  /*12200*/  BSYNC B1 ;  /* 0x0000000000017941 */ /* 0x000fea0003800000 */
.L_x_242:
        /* <DEDUP_REMOVED lines=8> */
.L_x_245:
[----:B------:R-:W-:Y:S05]  /*12290*/  BSYNC B1 ;  /* 0x0000000000017941 */ /* 0x000fea0003800000 */
.L_x_244:
        /* <DEDUP_REMOVED lines=13> */
.L_x_247:
[----:B------:R-:W-:Y:S05]  /*12370*/  BSYNC B1 ;  /* 0x0000000000017941 */ /* 0x000fea0003800000 */
.L_x_246:
        /* <DEDUP_REMOVED lines=8> */
.L_x_249:
[----:B------:R-:W-:Y:S05]  /*12400*/  BSYNC B1 ;  /* 0x0000000000017941 */ /* 0x000fea0003800000 */
.L_x_248:
        /* <DEDUP_REMOVED lines=8> */
.L_x_251:
[----:B------:R-:W-:Y:S05]  /*12490*/  BSYNC B1 ;  /* 0x0000000000017941 */ /* 0x000fea0003800000 */
.L_x_250:
        /* <DEDUP_REMOVED lines=8> */
.L_x_253:
[----:B------:R-:W-:Y:S05]  /*12520*/  BSYNC B1 ;  /* 0x0000000000017941 */ /* 0x000fea0003800000 */
.L_x_252:
        /* <DEDUP_REMOVED lines=8> */
.L_x_255:
[----:B------:R-:W-:Y:S05]  /*125b0*/  BSYNC B1 ;  /* 0x0000000000017941 */ /* 0x000fea0003800000 */
.L_x_254:
        /* <DEDUP_REMOVED lines=13> */
.L_x_257:
[----:B------:R-:W-:Y:S05]  /*12690*/  BSYNC B1 ;  /* 0x0000000000017941 */ /* 0x000fea0003800000 */
.L_x_256:
        /* <DEDUP_REMOVED lines=8> */
.L_x_259:
[----:B------:R-:W-:Y:S05]  /*12720*/  BSYNC B1 ;  /* 0x0000000000017941 */ /* 0x000fea0003800000 */
.L_x_258:
        /* <DEDUP_REMOVED lines=8> */
.L_x_261:
[----:B------:R-:W-:Y:S05]  /*127b0*/  BSYNC B1 ;  /* 0x0000000000017941 */ /* 0x000fea0003800000 */
.L_x_260:
        /* <DEDUP_REMOVED lines=8> */
.L_x_263:
[----:B------:R-:W-:Y:S05]  /*12840*/  BSYNC B1 ;  /* 0x0000000000017941 */ /* 0x000fea0003800000 */
.L_x_262:
        /* <DEDUP_REMOVED lines=8> */
.L_x_265:
[----:B------:R-:W-:Y:S05]  /*128d0*/  BSYNC B1 ;  /* 0x0000000000017941 */ /* 0x000fea0003800000 */
.L_x_264:
        /* <DEDUP_REMOVED lines=13> */
.L_x_267:
[----:B------:R-:W-:Y:S05]  /*129b0*/  BSYNC B1 ;  /* 0x0000000000017941 */ /* 0x000fea0003800000 */
.L_x_266:
        /* <DEDUP_REMOVED lines=8> */
.L_x_269:
[----:B------:R-:W-:Y:S05]  /*12a40*/  BSYNC B1 ;  /* 0x0000000000017941 */ /* 0x000fea0003800000 */
.L_x_268:
        /* <DEDUP_REMOVED lines=8> */
.L_x_271:
[----:B------:R-:W-:Y:S05]  /*12ad0*/  BSYNC B1 ;  /* 0x0000000000017941 */ /* 0x000fea0003800000 */
.L_x_270:
        /* <DEDUP_REMOVED lines=8> */
.L_x_273:
[----:B------:R-:W-:Y:S05]  /*12b60*/  BSYNC B1 ;  /* 0x0000000000017941 */ /* 0x000fea0003800000 */
.L_x_272:
        /* <DEDUP_REMOVED lines=8> */
.L_x_275:
[----:B------:R-:W-:Y:S05]  /*12bf0*/  BSYNC B1 ;  /* 0x0000000000017941 */ /* 0x000fea0003800000 */
.L_x_274:
[----:B-1----:R-:W2:Y:S01]  /*12c00*/  LDL.LU R3, [R1+0x5e0] ;  /* 0x0005e00001037983 */ /* 0x002ea20000300800 */
[----:B------:R-:W-:Y:S01]  /*12c10*/  ISETP.LT.OR P1, PT, R0, 0xf2, !P3 ;  /* 0x000000f20000780c */ /* 0x000fe20005f21670 */
[----:B------:R-:W-:Y:S01]  /*12c20*/  BSSY B1, `(.L_x_276) ;  /* 0x000000b000017945 */ /* 0x000fe20003800000 */
[----:B------:R-:W-:Y:S02]  /*12c30*/  IADD3 R160, P4, R160, 0x80, RZ ;  /* 0x00000080a0a07810 */ /* 0x000fe40007f9e0ff */
        /* <DEDUP_REMOVED lines=9> */
.L_x_277:
[----:B------:R-:W-:Y:S05]  /*12cd0*/  BSYNC B1 ;  /* 0x0000000000017941 */ /* 0x000fea0003800000 */
.L_x_276:
        /* <DEDUP_REMOVED lines=8> */
.L_x_279:
[----:B------:R-:W-:Y:S05]  /*12d60*/  BSYNC B1 ;  /* 0x0000000000017941 */ /* 0x000fea0003800000 */
.L_x_278:
        /* <DEDUP_REMOVED lines=8> */
.L_x_281:
[----:B------:R-:W-:Y:S05]  /*12df0*/  BSYNC B1 ;  /* 0x0000000000017941 */ /* 0x000fea0003800000 */
.L_x_280:
[----:B-1----:R-:W2:Y:S01]  /*12e00*/  LDL.LU R3, [R1+0x5ec] ;  /* 0x0005ec0001037983 */ /* 0x002ea20000300800 */
[----:B------:R-:W-:Y:S01]  /*12e10*/  BSSY B1, `(.L_x_282) ;  /* 0x0000008000017945 */ /* 0x000fe20003800000 */
[----:B------:R-:W-:-:S04]  /*12e20*/  IMAD.WIDE.U32 R158, R160, R12, R158 ;  /* 0x0000000ca09e7225 */ /* 0x000fc800078e009e */
[----:B--2---:R-:W-:-:S05]  /*12e30*/  @!P5 IMAD R3, R3, R17, R2 ;  /* 0x000000110303d224 */ /* 0x004fca00078e0202 */
[----:B------:R1:W-:Y:S01]  /*12e40*/  @!P5 STG.E.U8 desc[UR36][R10.64+0xf1], R3 ;  /* 0x0000f1030a00d986 */ /* 0x0003e2000c101124 */
[----:B------:R-:W-:Y:S05]  /*12e50*/  @P6 BRA `(.L_x_283) ;  /* 0x00000000000c6947 */ /* 0x000fea0003800000 */
[----:B------:R-:W2:Y:S02]  /*12e60*/  LDG.E.U8 R16, desc[UR36][R22.64+0xf8] ;  /* 0x0000f82416107981 */ /* 0x000ea4000c1e1100 */
[----:B--2---:R-:W-:-:S05]  /*12e70*/  PRMT R2, R16, 0x8880, RZ ;  /* 0x0000888010027816 */ /* 0x004fca00000000ff */
[----:B------:R-:W-:-:S07]  /*12e80*/  IMAD R2, R2, R18, RZ ;  /* 0x0000001202027224 */ /* 0x000fce00078e02ff */
.L_x_283:
[----:B------:R-:W-:Y:S05]  /*12e90*/  BSYNC B1 ;  /* 0x0000000000017941 */ /* 0x000fea0003800000 */
.L_x_282:
[----:B-1----:R-:W2:Y:S01]  /*12ea0*/  LDL.LU R3, [R1+0x5f0] ;  /* 0x0005f00001037983 */ /* 0x002ea20000300800 */
[----:B------:R-:W-:Y:S01]  /*12eb0*/  ISETP.LT.OR P5, PT, R0, 0xfa, !P3 ;  /* 0x000000fa0000780c */ /* 0x000fe20005fa1670 */
[----:B------:R-:W-:Y:S01]  /*12ec0*/  BSSY B1, `(.L_x_284) ;  /* 0x000000c000017945 */ /* 0x000fe20003800000 */
[----:B------:R-:W-:Y:S01]  /*12ed0*/  IADD3 R14, P1, P0, R14, R152, R158 ;  /* 0x000000980e0e7210 */ /* 0x000fe2000783e09e */
[----:B--2---:R-:W-:-:S05]  /*12ee0*/  @!P6 IMAD R3, R3, R17, R2 ;  /* 0x000000110303e224 */ /* 0x004fca00078e0202 */
[----:B------:R1:W-:Y:S01]  /*12ef0*/  @!P6 STG.E.U8 desc[UR36][R4.64+0xf8], R3 ;  /* 0x0000f8030400e986 */ /* 0x0003e2000c101124 */
[C---:B------:R-:W-:Y:S01]  /*12f00*/  ISETP.LT.OR P6, PT, R0.reuse, 0xf9, !P2 ;  /* 0x000000f90000780c */ /* 0x040fe200057c1670 */
[----:B-1----:R-:W-:Y:S01]  /*12f10*/  IMAD.X R3, RZ, RZ, UR11, P4 ;  /* 0x0000000bff037e24 */ /* 0x002fe2000a0e06ff */
[----:B------:R-:W-:-:S03]  /*12f20*/  ISETP.LT.OR P4, PT, R0, 0xfa, !P2 ;  /* 0x000000fa0000780c */ /* 0x000fc60005781670 */
[----:B------:R-:W-:Y:S01]  /*12f30*/  IMAD R3, R3, R12, RZ ;  /* 0x0000000c03037224 */ /* 0x000fe200078e02ff */
[----:B------:R-:W-:Y:S09]  /*12f40*/  @P5 BRA `(.L_x_285) ;  /* 0x00000000000c5947 */ /* 0x000ff20003800000 */
[----:B------:R-:W2:Y:S02]  /*12f50*/  LDG.E.U8 R16, desc[UR36][R22.64+0xf9] ;  /* 0x0000f92416107981 */ /* 0x000ea4000c1e1100 */
[----:B--2---:R-:W-:-:S05]  /*12f60*/  PRMT R2, R16, 0x8880, RZ ;  /* 0x0000888010027816 */ /* 0x004fca00000000ff */
[----:B------:R-:W-:-:S07]  /*12f70*/  IMAD R2, R2, R18, RZ ;  /* 0x0000001202027224 */ /* 0x000fce00078e02ff */
.L_x_285:
[----:B------:R-:W-:Y:S05]  /*12f80*/  BSYNC B1 ;  /* 0x0000000000017941 */ /* 0x000fea0003800000 */
.L_x_284:
[----:B------:R-:W2:Y:S01]  /*12f90*/  LDL.LU R161, [R1+0x5f4] ;  /* 0x0005f40001a17983 */ /* 0x000ea20000300800 */
[----:B------:R-:W-:Y:S01]  /*12fa0*/  BSSY B1, `(.L_x_286) ;  /* 0x0000008000017945 */ /* 0x000fe20003800000 */
[----:B------:R-:W-:Y:S02]  /*12fb0*/  IMAD R3, R160, R13, R3 ;  /* 0x0000000da0037224 */ /* 0x000fe400078e0203 */
[----:B--2---:R-:W-:-:S05]  /*12fc0*/  @!P5 IMAD R161, R161, R17, R2 ;  /* 0x00000011a1a1d224 */ /* 0x004fca00078e0202 */
[----:B------:R1:W-:Y:S01]  /*12fd0*/  @!P5 STG.E.U8 desc[UR36][R4.64+0xf9], R161 ;  /* 0x0000f9a10400d986 */ /* 0x0003e2000c101124 */
[----:B------:R-:W-:Y:S05]  /*12fe0*/  @P6 BRA `(.L_x_287) ;  /* 0x00000000000c6947 */ /* 0x000fea0003800000 */
[----:B------:R-:W2:Y:S02]  /*12ff0*/  LDG.E.U8 R16, desc[UR36][R20.64+0xf8] ;  /* 0x0000f82414107981 */ /* 0x000ea4000c1e1100 */
[----:B--2---:R-:W-:-:S05]  /*13000*/  PRMT R2, R16, 0x8880, RZ ;  /* 0x0000888010027816 */ /* 0x004fca00000000ff */
[----:B------:R-:W-:-:S07]  /*13010*/  IMAD R2, R2, R18, RZ ;  /* 0x0000001202027224 */ /* 0x000fce00078e02ff */
.L_x_287:
[----:B------:R-:W-:Y:S05]  /*13020*/  BSYNC B1 ;  /* 0x0000000000017941 */ /* 0x000fea0003800000 */
.L_x_286:
[----:B------:R-:W2:Y:S01]  /*13030*/  LDL.LU R13, [R1+0x5f8] ;  /* 0x0005f800010d7983 */ /* 0x000ea20000300800 */
[----:B------:R-:W-:Y:S01]  /*13040*/  BSSY B1, `(.L_x_288) ;  /* 0x0000009000017945 */ /* 0x000fe20003800000 */
[----:B------:R-:W-:Y:S01]  /*13050*/  IADD3 R159, R3, R159, RZ ;  /* 0x0000009f039f7210 */ /* 0x000fe20007ffe0ff */
[----:B--2---:R-:W-:Y:S02]  /*13060*/  @!P6 IMAD R158, R13, R17, R2 ;  /* 0x000000110d9ee224 */ /* 0x004fe400078e0202 */
[----:B------:R-:W-:-:S03]  /*13070*/  IMAD.WIDE.U32 R12, R160, R12, R156 ;  /* 0x0000000ca00c7225 */ /* 0x000fc600078e009c */
[----:B------:R2:W-:Y:S01]  /*13080*/  @!P6 STG.E.U8 desc[UR36][R10.64+0xf8], R158 ;  /* 0x0000f89e0a00e986 */ /* 0x0005e2000c101124 */
[----:B------:R-:W-:Y:S05]  /*13090*/  @P4 BRA `(.L_x_289) ;  /* 0x00000000000c4947 */ /* 0x000fea0003800000 */
[----:B------:R-:W3:Y:S02]  /*130a0*/  LDG.E.U8 R16, desc[UR36][R20.64+0xf9] ;  /* 0x0000f92414107981 */ /* 0x000ee4000c1e1100 */
[----:B---3--:R-:W-:-:S05]  /*130b0*/  PRMT R2, R16, 0x8880, RZ ;  /* 0x0000888010027816 */ /* 0x008fca00000000ff */
[----:B------:R-:W-:-:S07]  /*130c0*/  IMAD R2, R2, R18, RZ ;  /* 0x0000001202027224 */ /* 0x000fce00078e02ff */
.L_x_289:
[----:B------:R-:W-:Y:S05]  /*130d0*/  BSYNC B1 ;  /* 0x0000000000017941 */ /* 0x000fea0003800000 */
.L_x_288:
[----:B--2---:R-:W2:Y:S01]  /*130e0*/  LDL.LU R158, [R1+0x5fc] ;  /* 0x0005fc00019e7983 */ /* 0x004ea20000300800 */
[----:B------:R-:W-:Y:S01]  /*130f0*/  IADD3.X R15, R157, R153, R159, P1, P0 ;  /* 0x000000999d0f7210 */ /* 0x000fe20000fe049f */
[----:B------:R-:W-:Y:S01]  /*13100*/  BSSY B1, `(.L_x_290) ;  /* 0x000000e000017945 */ /* 0x000fe20003800000 */
[C---:B------:R-:W-:Y:S02]  /*13110*/  ISETP.GE.AND P1, PT, R155.reuse, 0x81, PT ;  /* 0x000000819b00780c */ /* 0x040fe40003f26270 */
[----:B------:R-:W-:Y:S02]  /*13120*/  IADD3 R12, P5, R12, R152, RZ ;  /* 0x000000980c0c7210 */ /* 0x000fe40007fbe0ff */
[----:B------:R-:W-:Y:S02]  /*13130*/  ISETP.GE.AND P0, PT, R155, 0x89, PT ;  /* 0x000000899b00780c */ /* 0x000fe40003f06270 */
[----:B------:R-:W-:Y:S02]  /*13140*/  IADD3.X R13, R153, R13, R3, P5, !PT ;  /* 0x0000000d990d7210 */ /* 0x000fe40002ffe403 */
[----:B------:R-:W-:-:S02]  /*13150*/  ISETP.LT.OR P6, PT, R0, 0x2, !P1 ;  /* 0x000000020000780c */ /* 0x000fc40004fc1670 */
[----:B------:R-:W-:Y:S01]  /*13160*/  ISETP.LT.OR P5, PT, R0, 0x1, !P0 ;  /* 0x000000010000780c */ /* 0x000fe200047a1670 */
[----:B--2---:R-:W-:-:S05]  /*13170*/  @!P4 IMAD R156, R158, R17, R2 ;  /* 0x000000119e9cc224 */ /* 0x004fca00078e0202 */
[----:B------:R2:W-:Y:S01]  /*13180*/  @!P4 STG.E.U8 desc[UR36][R10.64+0xf9], R156 ;  /* 0x0000f99c0a00c986 */ /* 0x0005e2000c101124 */
[----:B------:R-:W-:-:S13]  /*13190*/  ISETP.LT.OR P4, PT, R0, 0x1, !P1 ;  /* 0x000000010000780c */ /* 0x000fda0004f81670 */
[----:B--2---:R-:W-:Y:S05]  /*131a0*/  @P4 BRA `(.L_x_291) ;  /* 0x00000000000c4947 */ /* 0x004fea0003800000 */
[----:B------:R-:W2:Y:S02]  /*131b0*/  LDG.E.U8 R16, desc[UR36][R12.64] ;  /* 0x000000240c107981 */ /* 0x000ea4000c1e1100 */
[----:B--2---:R-:W-:-:S05]  /*131c0*/  PRMT R2, R16, 0x8880, RZ ;  /* 0x0000888010027816 */ /* 0x004fca00000000ff */
[----:B------:R-:W-:-:S07]  /*131d0*/  IMAD R2, R2, R18, RZ ;  /* 0x0000001202027224 */ /* 0x000fce00078e02ff */
.L_x_291:
[----:B------:R-:W-:Y:S05]  /*131e0*/  BSYNC B1 ;  /* 0x0000000000017941 */ /* 0x000fea0003800000 */
.L_x_290:
[----:B------:R-:W2:Y:S01]  /*131f0*/  LDL.LU R3, [R1+0x200] ;  /* 0x0002000001037983 */ /* 0x000ea20000300800 */
[----:B------:R-:W-:Y:S01]  /*13200*/  BSSY B1, `(.L_x_292) ;  /* 0x0000007000017945 */ /* 0x000fe20003800000 */
[----:B--2---:R-:W-:-:S05]  /*13210*/  @!P4 IMAD R3, R3, R17, R2 ;  /* 0x000000110303c224 */ /* 0x004fca00078e0202 */
[----:B------:R2:W-:Y:S01]  /*13220*/  @!P4 STG.E.U8 desc[UR36][R6.64], R3 ;  /* 0x000000030600c986 */ /* 0x0005e2000c101124 */
[----:B------:R-:W-:Y:S05]  /*13230*/  @P6 BRA `(.L_x_293) ;  /* 0x00000000000c6947 */ /* 0x000fea0003800000 */
[----:B------:R-:W3:Y:S02]  /*13240*/  LDG.E.U8 R16, desc[UR36][R12.64+0x1] ;  /* 0x000001240c107981 */ /* 0x000ee4000c1e1100 */
[----:B---3--:R-:W-:-:S05]  /*13250*/  PRMT R2, R16, 0x8880, RZ ;  /* 0x0000888010027816 */ /* 0x008fca00000000ff */
[----:B------:R-:W-:-:S07]  /*13260*/  IMAD R2, R2, R18, RZ ;  /* 0x0000001202027224 */ /* 0x000fce00078e02ff */
.L_x_293:
[----:B------:R-:W-:Y:S05]  /*13270*/  BSYNC B1 ;  /* 0x0000000000017941 */ /* 0x000fea0003800000 */
.L_x_292:
[----:B--2---:R-:W2:Y:S01]  /*13280*/  LDL.LU R3, [R1+0x204] ;  /* 0x0002040001037983 */ /* 0x004ea20000300800 */
[----:B------:R-:W-:Y:S01]  /*13290*/  BSSY B1, `(.L_x_294) ;  /* 0x0000007000017945 */ /* 0x000fe20003800000 */
[----:B--2---:R-:W-:-:S05]  /*132a0*/  @!P6 IMAD R3, R3, R17, R2 ;  /* 0x000000110303e224 */ /* 0x004fca00078e0202 */
[----:B------:R2:W-:Y:S01]  /*132b0*/  @!P6 STG.E.U8 desc[UR36][R6.64+0x1], R3 ;  /* 0x000001030600e986 */ /* 0x0005e2000c101124 */
[----:B------:R-:W-:Y:S05]  /*132c0*/  @P5 BRA `(.L_x_295) ;  /* 0x00000000000c5947 */ /* 0x000fea0003800000 */
[----:B------:R-:W3:Y:S02]  /*132d0*/  LDG.E.U8 R16, desc[UR36][R14.64] ;  /* 0x000000240e107981 */ /* 0x000ee4000c1e1100 */
[----:B---3--:R-:W-:-:S05]  /*132e0*/  PRMT R2, R16, 0x8880, RZ ;  /* 0x0000888010027816 */ /* 0x008fca00000000ff */
[----:B------:R-:W-:-:S07]  /*132f0*/  IMAD R2, R2, R18, RZ ;  /* 0x0000001202027224 */ /* 0x000fce00078e02ff */
.L_x_295:
[----:B------:R-:W-:Y:S05]  /*13300*/  BSYNC B1 ;  /* 0x0000000000017941 */ /* 0x000fea0003800000 */
.L_x_294:
[----:B--2---:R-:W2:Y:S01]  /*13310*/  LDL.LU R3, [R1+0x208] ;  /* 0x0002080001037983 */ /* 0x004ea20000300800 */
[C---:B------:R-:W-:Y:S01]  /*13320*/  ISETP.LT.OR P4, PT, R0.reuse, 0x2, !P0 ;  /* 0x000000020000780c */ /* 0x040fe20004781670 */
[----:B------:R-:W-:Y:S01]  /*13330*/  BSSY B1, `(.L_x_296) ;  /* 0x0000009000017945 */ /* 0x000fe20003800000 */
[----:B------:R-:W-:Y:S01]  /*13340*/  ISETP.LT.OR P6, PT, R0, 0x9, !P1 ;  /* 0x000000090000780c */ /* 0x000fe20004fc1670 */
[----:B--2---:R-:W-:-:S05]  /*13350*/  @!P5 IMAD R3, R3, R17, R2 ;  /* 0x000000110303d224 */ /* 0x004fca00078e0202 */
[----:B------:R2:W-:Y:S01]  /*13360*/  @!P5 STG.E.U8 desc[UR36][R8.64], R3 ;  /* 0x000000030800d986 */ /* 0x0005e2000c101124 */
[----:B------:R-:W-:-:S04]  /*13370*/  ISETP.LT.OR P5, PT, R0, 0xa, !P1 ;  /* 0x0000000a0000780c */ /* 0x000fc80004fa1670 */
[----:B------:R-:W-:Y:S09]  /*13380*/  @P4 BRA `(.L_x_297) ;  /* 0x00000000000c4947 */ /* 0x000ff20003800000 */
[----:B------:R-:W3:Y:S02]  /*13390*/  LDG.E.U8 R16, desc[UR36][R14.64+0x1] ;  /* 0x000001240e107981 */ /* 0x000ee4000c1e1100 */
[----:B---3--:R-:W-:-:S05]  /*133a0*/  PRMT R2, R16, 0x8880, RZ ;  /* 0x0000888010027816 */ /* 0x008fca00000000ff */
[----:B------:R-:W-:-:S07]  /*133b0*/  IMAD R2, R2, R18, RZ ;  /* 0x0000001202027224 */ /* 0x000fce00078e02ff */
.L_x_297:
[----:B------:R-:W-:Y:S05]  /*133c0*/  BSYNC B1 ;  /* 0x0000000000017941 */ /* 0x000fea0003800000 */
.L_x_296:
        /* <DEDUP_REMOVED lines=8> */
.L_x_299:
[----:B------:R-:W-:Y:S05]  /*13450*/  BSYNC B1 ;  /* 0x0000000000017941 */ /* 0x000fea0003800000 */
.L_x_298:
        /* <DEDUP_REMOVED lines=8> */
.L_x_301:
[----:B------:R-:W-:Y:S05]  /*134e0*/  BSYNC B1 ;  /* 0x0000000000017941 */ /* 0x000fea0003800000 */
.L_x_300:
        /* <DEDUP_REMOVED lines=11> */
.L_x_303:
[----:B------:R-:W-:Y:S05]  /*135a0*/  BSYNC B1 ;  /* 0x0000000000017941 */ /* 0x000fea0003800000 */
.L_x_302:
        /* <DEDUP_REMOVED lines=8> */
.L_x_305:
[----:B------:R-:W-:Y:S05]  /*13630*/  BSYNC B1 ;  /* 0x0000000000017941 */ /* 0x000fea0003800000 */
.L_x_304:
        /* <DEDUP_REMOVED lines=8> */
.L_x_307:
[----:B------:R-:W-:Y:S05]  /*136c0*/  BSYNC B1 ;  /* 0x0000000000017941 */ /* 0x000fea0003800000 */
.L_x_306:
        /* <DEDUP_REMOVED lines=11> */
.L_x_309:
[----:B------:R-:W-:Y:S05]  /*13780*/  BSYNC B1 ;  /* 0x0000000000017941 */ /* 0x000fea0003800000 */
.L_x_308:
        /* <DEDUP_REMOVED lines=8> */
.L_x_311:
[----:B------:R-:W-:Y:S05]  /*13810*/  BSYNC B1 ;  /* 0x0000000000017941 */ /* 0x000fea0003800000 */
.L_x_310:
        /* <DEDUP_REMOVED lines=8> */
.L_x_313:
[----:B------:R-:W-:Y:S05]  /*138a0*/  BSYNC B1 ;  /* 0x0000000000017941 */ /* 0x000fea0003800000 */
.L_x_312:
        /* <DEDUP_REMOVED lines=11> */
.L_x_315:
[----:B------:R-:W-:Y:S05]  /*13960*/  BSYNC B1 ;  /* 0x0000000000017941 */ /* 0x000fea0003800000 */
.L_x_314:
        /* <DEDUP_REMOVED lines=8> */
.L_x_317:
[----:B------:R-:W-:Y:S05]  /*139f0*/  BSYNC B1 ;  /* 0x0000000000017941 */ /* 0x000fea0003800000 */
.L_x_316:
        /* <DEDUP_REMOVED lines=8> */
.L_x_319:
[----:B------:R-:W-:Y:S05]  /*13a80*/  BSYNC B1 ;  /* 0x0000000000017941 */ /* 0x000fea0003800000 */
.L_x_318:
        /* <DEDUP_REMOVED lines=11> */
.L_x_321:
[----:B------:R-:W-:Y:S05]  /*13b40*/  BSYNC B1 ;  /* 0x0000000000017941 */ /* 0x000fea0003800000 */
.L_x_320:
        /* <DEDUP_REMOVED lines=8> */
.L_x_323:
[----:B------:R-:W-:Y:S05]  /*13bd0*/  BSYNC B1 ;  /* 0x0000000000017941 */ /* 0x000fea0003800000 */
.L_x_322:
        /* <DEDUP_REMOVED lines=8> */
.L_x_325:
[----:B------:R-:W-:Y:S05]  /*13c60*/  BSYNC B1 ;  /* 0x0000000000017941 */ /* 0x000fea0003800000 */
.L_x_324:
        /* <DEDUP_REMOVED lines=11> */
.L_x_327:
[----:B------:R-:W-:Y:S05]  /*13d20*/  BSYNC B1 ;  /* 0x0000000000017941 */ /* 0x000fea0003800000 */
.L_x_326:
        /* <DEDUP_REMOVED lines=8> */
.L_x_329:
[----:B------:R-:W-:Y:S05]  /*13db0*/  BSYNC B1 ;  /* 0x0000000000017941 */ /* 0x000fea0003800000 */
.L_x_328:
        /* <DEDUP_REMOVED lines=8> */
.L_x_331:
[----:B------:R-:W-:Y:S05]  /*13e40*/  BSYNC B1 ;  /* 0x0000000000017941 */ /* 0x000fea0003800000 */
.L_x_330:
        /* <DEDUP_REMOVED lines=11> */
.L_x_333:
[----:B------:R-:W-:Y:S05]  /*13f00*/  BSYNC B1 ;  /* 0x0000000000017941 */ /* 0x000fea0003800000 */
.L_x_332:
        /* <DEDUP_REMOVED lines=8> */
.L_x_335:
[----:B------:R-:W-:Y:S05]  /*13f90*/  BSYNC B1 ;  /* 0x0000000000017941 */ /* 0x000fea0003800000 */
.L_x_334:
        /* <DEDUP_REMOVED lines=8> */
.L_x_337:
[----:B------:R-:W-:Y:S05]  /*14020*/  BSYNC B1 ;  /* 0x0000000000017941 */ /* 0x000fea0003800000 */
.L_x_336:
        /* <DEDUP_REMOVED lines=11> */
.L_x_339:
[----:B------:R-:W-:Y:S05]  /*140e0*/  BSYNC B1 ;  /* 0x0000000000017941 */ /* 0x000fea0003800000 */
.L_x_338:
        /* <DEDUP_REMOVED lines=8> */
.L_x_341:
[----:B------:R-:W-:Y:S05]  /*14170*/  BSYNC B1 ;  /* 0x0000000000017941 */ /* 0x000fea0003800000 */
.L_x_340:
        /* <DEDUP_REMOVED lines=8> */
.L_x_343:
[----:B------:R-:W-:Y:S05]  /*14200*/  BSYNC B1 ;  /* 0x0000000000017941 */ /* 0x000fea0003800000 */
.L_x_342:
        /* <DEDUP_REMOVED lines=11> */
.L_x_345:
[----:B------:R-:W-:Y:S05]  /*142c0*/  BSYNC B1 ;  /* 0x0000000000017941 */ /* 0x000fea0003800000 */
.L_x_344:
        /* <DEDUP_REMOVED lines=8> */
.L_x_347:
[----:B------:R-:W-:Y:S05]  /*14350*/  BSYNC B1 ;  /* 0x0000000000017941 */ /* 0x000fea0003800000 */
.L_x_346:
        /* <DEDUP_REMOVED lines=8> */
.L_x_349:
[----:B------:R-:W-:Y:S05]  /*143e0*/  BSYNC B1 ;  /* 0x0000000000017941 */ /* 0x000fea0003800000 */
.L_x_348:
        /* <DEDUP_REMOVED lines=11> */
.L_x_351:
[----:B------:R-:W-:Y:S05]  /*144a0*/  BSYNC B1 ;  /* 0x0000000000017941 */ /* 0x000fea0003800000 */
.L_x_350:
        /* <DEDUP_REMOVED lines=8> */
.L_x_353:
[----:B------:R-:W-:Y:S05]  /*14530*/  BSYNC B1 ;  /* 0x0000000000017941 */ /* 0x000fea0003800000 */
.L_x_352:
        /* <DEDUP_REMOVED lines=8> */
.L_x_355:
[----:B------:R-:W-:Y:S05]  /*145c0*/  BSYNC B1 ;  /* 0x0000000000017941 */ /* 0x000fea0003800000 */
.L_x_354:
        /* <DEDUP_REMOVED lines=11> */
.L_x_357:
[----:B------:R-:W-:Y:S05]  /*14680*/  BSYNC B1 ;  /* 0x0000000000017941 */ /* 0x000fea0003800000 */
.L_x_356:
        /* <DEDUP_REMOVED lines=8> */
.L_x_359:
[----:B------:R-:W-:Y:S05]  /*14710*/  BSYNC B1 ;  /* 0x0000000000017941 */ /* 0x000fea0003800000 */
.L_x_358:
        /* <DEDUP_REMOVED lines=8> */
.L_x_361:
[----:B------:R-:W-:Y:S05]  /*147a0*/  BSYNC B1 ;  /* 0x0000000000017941 */ /* 0x000fea0003800000 */
.L_x_360:
        /* <DEDUP_REMOVED lines=11> */
.L_x_363:
[----:B------:R-:W-:Y:S05]  /*14860*/  BSYNC B1 ;  /* 0x0000000000017941 */ /* 0x000fea0003800000 */
.L_x_362:
        /* <DEDUP_REMOVED lines=8> */
.L_x_365:
[----:B------:R-:W-:Y:S05]  /*148f0*/  BSYNC B1 ;  /* 0x0000000000017941 */ /* 0x000fea0003800000 */
.L_x_364:
        /* <DEDUP_REMOVED lines=8> */
.L_x_367:
[----:B------:R-:W-:Y:S05]  /*14980*/  BSYNC B1 ;  /* 0x0000000000017941 */ /* 0x000fea0003800000 */
.L_x_366:
        /* <DEDUP_REMOVED lines=11> */
.L_x_369:
[----:B------:R-:W-:Y:S05]  /*14a40*/  BSYNC B1 ;  /* 0x0000000000017941 */ /* 0x000fea0003800000 */
.L_x_368:
        /* <DEDUP_REMOVED lines=8> */
.L_x_371:
[----:B------:R-:W-:Y:S05]  /*14ad0*/  BSYNC B1 ;  /* 0x0000000000017941 */ /* 0x000fea0003800000 */
.L_x_370:
        /* <DEDUP_REMOVED lines=8> */
.L_x_373:
[----:B------:R-:W-:Y:S05]  /*14b60*/  BSYNC B1 ;  /* 0x0000000000017941 */ /* 0x000fea0003800000 */
.L_x_372:
        /* <DEDUP_REMOVED lines=11> */
.L_x_375:
[----:B------:R-:W-:Y:S05]  /*14c20*/  BSYNC B1 ;  /* 0x0000000000017941 */ /* 0x000fea0003800000 */
.L_x_374:
        /* <DEDUP_REMOVED lines=8> */
.L_x_377:
[----:B------:R-:W-:Y:S05]  /*14cb0*/  BSYNC B1 ;  /* 0x0000000000017941 */ /* 0x000fea0003800000 */
.L_x_376:
        /* <DEDUP_REMOVED lines=8> */
.L_x_379:
[----:B------:R-:W-:Y:S05]  /*14d40*/  BSYNC B1 ;  /* 0x0000000000017941 */ /* 0x000fea0003800000 */
.L_x_378:
        /* <DEDUP_REMOVED lines=11> */
.L_x_381:
[----:B------:R-:W-:Y:S05]  /*14e00*/  BSYNC B1 ;  /* 0x0000000000017941 */ /* 0x000fea0003800000 */
.L_x_380:
        /* <DEDUP_REMOVED lines=8> */
.L_x_383:
[----:B------:R-:W-:Y:S05]  /*14e90*/  BSYNC B1 ;  /* 0x0000000000017941 */ /* 0x000fea0003800000 */
.L_x_382:
        /* <DEDUP_REMOVED lines=8> */
.L_x_385:
[----:B------:R-:W-:Y:S05]  /*14f20*/  BSYNC B1 ;  /* 0x0000000000017941 */ /* 0x000fea0003800000 */
.L_x_384:
        /* <DEDUP_REMOVED lines=11> */
.L_x_387:
[----:B------:R-:W-:Y:S05]  /*14fe0*/  BSYNC B1 ;  /* 0x0000000000017941 */ /* 0x000fea0003800000 */
.L_x_386:
        /* <DEDUP_REMOVED lines=8> */
.L_x_389:
[----:B------:R-:W-:Y:S05]  /*15070*/  BSYNC B1 ;  /* 0x0000000000017941 */ /* 0x000fea0003800000 */
.L_x_388:
        /* <DEDUP_REMOVED lines=8> */
.L_x_391:
[----:B------:R-:W-:Y:S05]  /*15100*/  BSYNC B1 ;  /* 0x0000000000017941 */ /* 0x000fea0003800000 */
.L_x_390:
        /* <DEDUP_REMOVED lines=11> */
.L_x_393:
[----:B------:R-:W-:Y:S05]  /*151c0*/  BSYNC B1 ;  /* 0x0000000000017941 */ /* 0x000fea0003800000 */
.L_x_392:
        /* <DEDUP_REMOVED lines=8> */
.L_x_395:
[----:B------:R-:W-:Y:S05]  /*15250*/  BSYNC B1 ;  /* 0x0000000000017941 */ /* 0x000fea0003800000 */
.L_x_394:
        /* <DEDUP_REMOVED lines=8> */
.L_x_397:
[----:B------:R-:W-:Y:S05]  /*152e0*/  BSYNC B1 ;  /* 0x0000000000017941 */ /* 0x000fea0003800000 */
.L_x_396:
        /* <DEDUP_REMOVED lines=11> */
.L_x_399:
[----:B------:R-:W-:Y:S05]  /*153a0*/  BSYNC B1 ;  /* 0x0000000000017941 */ /* 0x000fea0003800000 */
.L_x_398:
        /* <DEDUP_REMOVED lines=8> */
.L_x_401:
[----:B------:R-:W-:Y:S05]  /*15430*/  BSYNC B1 ;  /* 0x0000000000017941 */ /* 0x000fea0003800000 */
.L_x_400:
        /* <DEDUP_REMOVED lines=8> */
.L_x_403:
[----:B------:R-:W-:Y:S05]  /*154c0*/  BSYNC B1 ;  /* 0x0000000000017941 */ /* 0x000fea0003800000 */
.L_x_402:
        /* <DEDUP_REMOVED lines=11> */
.L_x_405:
[----:B------:R-:W-:Y:S05]  /*15580*/  BSYNC B1 ;  /* 0x0000000000017941 */ /* 0x000fea0003800000 */
.L_x_404:
        /* <DEDUP_REMOVED lines=8> */
.L_x_407:
[----:B------:R-:W-:Y:S05]  /*15610*/  BSYNC B1 ;  /* 0x0000000000017941 */ /* 0x000fea0003800000 */
.L_x_406:
        /* <DEDUP_REMOVED lines=8> */
.L_x_409:
[----:B------:R-:W-:Y:S05]  /*156a0*/  BSYNC B1 ;  /* 0x0000000000017941 */ /* 0x000fea0003800000 */
.L_x_408:
        /* <DEDUP_REMOVED lines=11> */
.L_x_411:
[----:B------:R-:W-:Y:S05]  /*15760*/  BSYNC B1 ;  /* 0x0000000000017941 */ /* 0x000fea0003800000 */
.L_x_410:
        /* <DEDUP_REMOVED lines=8> */
.L_x_413:
[----:B------:R-:W-:Y:S05]  /*157f0*/  BSYNC B1 ;  /* 0x0000000000017941 */ /* 0x000fea0003800000 */
.L_x_412:
        /* <DEDUP_REMOVED lines=8> */
.L_x_415:
[----:B------:R-:W-:Y:S05]  /*15880*/  BSYNC B1 ;  /* 0x0000000000017941 */ /* 0x000fea0003800000 */
.L_x_414:
        /* <DEDUP_REMOVED lines=11> */
.L_x_417:
[----:B------:R-:W-:Y:S05]  /*15940*/  BSYNC B1 ;  /* 0x0000000000017941 */ /* 0x000fea0003800000 */
.L_x_416:
        /* <DEDUP_REMOVED lines=8> */
.L_x_419:
[----:B------:R-:W-:Y:S05]  /*159d0*/  BSYNC B1 ;  /* 0x0000000000017941 */ /* 0x000fea0003800000 */
.L_x_418:
        /* <DEDUP_REMOVED lines=8> */
.L_x_421:
[----:B------:R-:W-:Y:S05]  /*15a60*/  BSYNC B1 ;  /* 0x0000000000017941 */ /* 0x000fea0003800000 */
.L_x_420:
        /* <DEDUP_REMOVED lines=11> */
.L_x_423:
[----:B------:R-:W-:Y:S05]  /*15b20*/  BSYNC B1 ;  /* 0x0000000000017941 */ /* 0x000fea0003800000 */
.L_x_422:
        /* <DEDUP_REMOVED lines=8> */
.L_x_425:
[----:B------:R-:W-:Y:S05]  /*15bb0*/  BSYNC B1 ;  /* 0x0000000000017941 */ /* 0x000fea0003800000 */
.L_x_424:
        /* <DEDUP_REMOVED lines=8> */
.L_x_427:
[----:B------:R-:W-:Y:S05]  /*15c40*/  BSYNC B1 ;  /* 0x0000000000017941 */ /* 0x000fea0003800000 */
.L_x_426:
        /* <DEDUP_REMOVED lines=11> */
.L_x_429:
[----:B------:R-:W-:Y:S05]  /*15d00*/  BSYNC B1 ;  /* 0x0000000000017941 */ /* 0x000fea0003800000 */
.L_x_428:
        /* <DEDUP_REMOVED lines=8> */
.L_x_431:
[----:B------:R-:W-:Y:S05]  /*15d90*/  BSYNC B1 ;  /* 0x0000000000017941 */ /* 0x000fea0003800000 */
.L_x_430:
        /* <DEDUP_REMOVED lines=8> */
.L_x_433:
[----:B------:R-:W-:Y:S05]  /*15e20*/  BSYNC B1 ;  /* 0x0000000000017941 */ /* 0x000fea0003800000 */
.L_x_432:
        /* <DEDUP_REMOVED lines=11> */
.L_x_435:
[----:B------:R-:W-:Y:S05]  /*15ee0*/  BSYNC B1 ;  /* 0x0000000000017941 */ /* 0x000fea0003800000 */
.L_x_434:
        /* <DEDUP_REMOVED lines=8> */
.L_x_437:
[----:B------:R-:W-:Y:S05]  /*15f70*/  BSYNC B1 ;  /* 0x0000000000017941 */ /* 0x000fea0003800000 */
.L_x_436:
        /* <DEDUP_REMOVED lines=8> */
.L_x_439:
[----:B------:R-:W-:Y:S05]  /*16000*/  BSYNC B1 ;  /* 0x0000000000017941 */ /* 0x000fea0003800000 */
.L_x_438:
        /* <DEDUP_REMOVED lines=11> */
.L_x_441:
[----:B------:R-:W-:Y:S05]  /*160c0*/  BSYNC B1 ;  /* 0x0000000000017941 */ /* 0x000fea0003800000 */
.L_x_440:
        /* <DEDUP_REMOVED lines=8> */
.L_x_443:
[----:B------:R-:W-:Y:S05]  /*16150*/  BSYNC B1 ;  /* 0x0000000000017941 */ /* 0x000fea0003800000 */
.L_x_442:
        /* <DEDUP_REMOVED lines=8> */
.L_x_445:
[----:B------:R-:W-:Y:S05]  /*161e0*/  BSYNC B1 ;  /* 0x0000000000017941 */ /* 0x000fea0003800000 */
.L_x_444:
        /* <DEDUP_REMOVED lines=11> */
.L_x_447:
[----:B------:R-:W-:Y:S05]  /*162a0*/  BSYNC B1 ;  /* 0x0000000000017941 */ /* 0x000fea0003800000 */
.L_x_446:
        /* <DEDUP_REMOVED lines=8> */
.L_x_449:
[----:B------:R-:W-:Y:S05]  /*16330*/  BSYNC B1 ;  /* 0x0000000000017941 */ /* 0x000fea0003800000 */
.L_x_448:
        /* <DEDUP_REMOVED lines=8> */
.L_x_451:
[----:B------:R-:W-:Y:S05]  /*163c0*/  BSYNC B1 ;  /* 0x0000000000017941 */ /* 0x000fea0003800000 */
.L_x_450:
        /* <DEDUP_REMOVED lines=11> */
.L_x_453:
[----:B------:R-:W-:Y:S05]  /*16480*/  BSYNC B1 ;  /* 0x0000000000017941 */ /* 0x000fea0003800000 */
.L_x_452:
        /* <DEDUP_REMOVED lines=8> */
.L_x_455:
[----:B------:R-:W-:Y:S05]  /*16510*/  BSYNC B1 ;  /* 0x0000000000017941 */ /* 0x000fea0003800000 */
.L_x_454:
        /* <DEDUP_REMOVED lines=8> */
.L_x_457:
[----:B------:R-:W-:Y:S05]  /*165a0*/  BSYNC B1 ;  /* 0x0000000000017941 */ /* 0x000fea0003800000 */
.L_x_456:
        /* <DEDUP_REMOVED lines=11> */
.L_x_459:
[----:B------:R-:W-:Y:S05]  /*16660*/  BSYNC B1 ;  /* 0x0000000000017941 */ /* 0x000fea0003800000 */
.L_x_458:
        /* <DEDUP_REMOVED lines=8> */
.L_x_461:
[----:B------:R-:W-:Y:S05]  /*166f0*/  BSYNC B1 ;  /* 0x0000000000017941 */ /* 0x000fea0003800000 */
.L_x_460:
        /* <DEDUP_REMOVED lines=8> */
.L_x_463:
[----:B------:R-:W-:Y:S05]  /*16780*/  BSYNC B1 ;  /* 0x0000000000017941 */ /* 0x000fea0003800000 */
.L_x_462:
        /* <DEDUP_REMOVED lines=11> */
.L_x_465:
[----:B------:R-:W-:Y:S05]  /*16840*/  BSYNC B1 ;  /* 0x0000000000017941 */ /* 0x000fea0003800000 */
.L_x_464:
        /* <DEDUP_REMOVED lines=8> */
.L_x_467:
[----:B------:R-:W-:Y:S05]  /*168d0*/  BSYNC B1 ;  /* 0x0000000000017941 */ /* 0x000fea0003800000 */
.L_x_466:
        /* <DEDUP_REMOVED lines=8> */
.L_x_469:
[----:B------:R-:W-:Y:S05]  /*16960*/  BSYNC B1 ;  /* 0x0000000000017941 */ /* 0x000fea0003800000 */
.L_x_468:
        /* <DEDUP_REMOVED lines=11> */
.L_x_471:
[----:B------:R-:W-:Y:S05]  /*16a20*/  BSYNC B1 ;  /* 0x0000000000017941 */ /* 0x000fea0003800000 */
.L_x_470:
        /* <DEDUP_REMOVED lines=8> */
.L_x_473:
[----:B------:R-:W-:Y:S05]  /*16ab0*/  BSYNC B1 ;  /* 0x0000000000017941 */ /* 0x000fea0003800000 */
.L_x_472:
        /* <DEDUP_REMOVED lines=8> */
.L_x_475:
[----:B------:R-:W-:Y:S05]  /*16b40*/  BSYNC B1 ;  /* 0x0000000000017941 */ /* 0x000fea0003800000 */
.L_x_474:
        /* <DEDUP_REMOVED lines=11> */
.L_x_477:
[----:B------:R-:W-:Y:S05]  /*16c00*/  BSYNC B1 ;  /* 0x0000000000017941 */ /* 0x000fea0003800000 */
.L_x_476:
        /* <DEDUP_REMOVED lines=8> */
.L_x_479:
[----:B------:R-:W-:Y:S05]  /*16c90*/  BSYNC B1 ;  /* 0x0000000000017941 */ /* 0x000fea0003800000 */
.L_x_478:
        /* <DEDUP_REMOVED lines=8> */
.L_x_481:
[----:B------:R-:W-:Y:S05]  /*16d20*/  BSYNC B1 ;  /* 0x0000000000017941 */ /* 0x000fea0003800000 */
.L_x_480:
        /* <DEDUP_REMOVED lines=11> */
.L_x_483:
[----:B------:R-:W-:Y:S05]  /*16de0*/  BSYNC B1 ;  /* 0x0000000000017941 */ /* 0x000fea0003800000 */
.L_x_482:
        /* <DEDUP_REMOVED lines=8> */
.L_x_485:
[----:B------:R-:W-:Y:S05]  /*16e70*/  BSYNC B1 ;  /* 0x0000000000017941 */ /* 0x000fea0003800000 */
.L_x_484:
        /* <DEDUP_REMOVED lines=8> */
.L_x_487:
[----:B------:R-:W-:Y:S05]  /*16f00*/  BSYNC B1 ;  /* 0x0000000000017941 */ /* 0x000fea0003800000 */
.L_x_486:
        /* <DEDUP_REMOVED lines=11> */
.L_x_489:
[----:B------:R-:W-:Y:S05]  /*16fc0*/  BSYNC B1 ;  /* 0x0000000000017941 */ /* 0x000fea0003800000 */
.L_x_488:
        /* <DEDUP_REMOVED lines=8> */
.L_x_491:
[----:B------:R-:W-:Y:S05]  /*17050*/  BSYNC B1 ;  /* 0x0000000000017941 */ /* 0x000fea0003800000 */
.L_x_490:
        /* <DEDUP_REMOVED lines=8> */
.L_x_493:
[----:B------:R-:W-:Y:S05]  /*170e0*/  BSYNC B1 ;  /* 0x0000000000017941 */ /* 0x000fea0003800000 */
.L_x_492:
        /* <DEDUP_REMOVED lines=11> */
.L_x_495:
[----:B------:R-:W-:Y:S05]  /*171a0*/  BSYNC B1 ;  /* 0x0000000000017941 */ /* 0x000fea0003800000 */
.L_x_494:
        /* <DEDUP_REMOVED lines=8> */
.L_x_497:
[----:B------:R-:W-:Y:S05]  /*17230*/  BSYNC B1 ;  /* 0x0000000000017941 */ /* 0x000fea0003800000 */
.L_x_496:
        /* <DEDUP_REMOVED lines=8> */
.L_x_499:
[----:B------:R-:W-:Y:S05]  /*172c0*/  BSYNC B1 ;  /* 0x0000000000017941 */ /* 0x000fea0003800000 */
.L_x_498:
        /* <DEDUP_REMOVED lines=11> */
.L_x_501:
[----:B------:R-:W-:Y:S05]  /*17380*/  BSYNC B1 ;  /* 0x0000000000017941 */ /* 0x000fea0003800000 */
.L_x_500:
        /* <DEDUP_REMOVED lines=8> */
.L_x_503:
[----:B------:R-:W-:Y:S05]  /*17410*/  BSYNC B1 ;  /* 0x0000000000017941 */ /* 0x000fea0003800000 */
.L_x_502:
        /* <DEDUP_REMOVED lines=8> */
.L_x_505:
[----:B------:R-:W-:Y:S05]  /*174a0*/  BSYNC B1 ;  /* 0x0000000000017941 */ /* 0x000fea0003800000 */
.L_x_504:
        /* <DEDUP_REMOVED lines=11> */
.L_x_507:
[----:B------:R-:W-:Y:S05]  /*17560*/  BSYNC B1 ;  /* 0x0000000000017941 */ /* 0x000fea0003800000 */
.L_x_506:
        /* <DEDUP_REMOVED lines=8> */
.L_x_509:
[----:B------:R-:W-:Y:S05]  /*175f0*/  BSYNC B1 ;  /* 0x0000000000017941 */ /* 0x000fea0003800000 */
.L_x_508:
        /* <DEDUP_REMOVED lines=8> */
.L_x_511:
[----:B------:R-:W-:Y:S05]  /*17680*/  BSYNC B1 ;  /* 0x0000000000017941 */ /* 0x000fea0003800000 */
.L_x_510:
        /* <DEDUP_REMOVED lines=11> */
.L_x_513:
[----:B------:R-:W-:Y:S05]  /*17740*/  BSYNC B1 ;  /* 0x0000000000017941 */ /* 0x000fea0003800000 */
.L_x_512:
        /* <DEDUP_REMOVED lines=8> */
.L_x_515:
[----:B------:R-:W-:Y:S05]  /*177d0*/  BSYNC B1 ;  /* 0x0000000000017941 */ /* 0x000fea0003800000 */
.L_x_514:
        /* <DEDUP_REMOVED lines=8> */
.L_x_517:
[----:B------:R-:W-:Y:S05]  /*17860*/  BSYNC B1 ;  /* 0x0000000000017941 */ /* 0x000fea0003800000 */
.L_x_516:
        /* <DEDUP_REMOVED lines=11> */
.L_x_519:
[----:B------:R-:W-:Y:S05]  /*17920*/  BSYNC B1 ;  /* 0x0000000000017941 */ /* 0x000fea0003800000 */
.L_x_518:
        /* <DEDUP_REMOVED lines=8> */
.L_x_521:
[----:B------:R-:W-:Y:S05]  /*179b0*/  BSYNC B1 ;  /* 0x0000000000017941 */ /* 0x000fea0003800000 */
.L_x_520:
        /* <DEDUP_REMOVED lines=8> */
.L_x_523:
[----:B------:R-:W-:Y:S05]  /*17a40*/  BSYNC B1 ;  /* 0x0000000000017941 */ /* 0x000fea0003800000 */
.L_x_522:
        /* <DEDUP_REMOVED lines=11> */
.L_x_525:
[----:B------:R-:W-:Y:S05]  /*17b00*/  BSYNC B1 ;  /* 0x0000000000017941 */ /* 0x000fea0003800000 */
.L_x_524:
        /* <DEDUP_REMOVED lines=8> */
.L_x_527:
[----:B------:R-:W-:Y:S05]  /*17b90*/  BSYNC B1 ;  /* 0x0000000000017941 */ /* 0x000fea0003800000 */
.L_x_526:
        /* <DEDUP_REMOVED lines=8> */
.L_x_529:
[----:B------:R-:W-:Y:S05]  /*17c20*/  BSYNC B1 ;  /* 0x0000000000017941 */ /* 0x000fea0003800000 */
.L_x_528:
        /* <DEDUP_REMOVED lines=11> */
.L_x_531:
[----:B------:R-:W-:Y:S05]  /*17ce0*/  BSYNC B1 ;  /* 0x0000000000017941 */ /* 0x000fea0003800000 */
.L_x_530:
        /* <DEDUP_REMOVED lines=8> */
.L_x_533:
[----:B------:R-:W-:Y:S05]  /*17d70*/  BSYNC B1 ;  /* 0x0000000000017941 */ /* 0x000fea0003800000 */
.L_x_532:
        /* <DEDUP_REMOVED lines=8> */
.L_x_535:
[----:B------:R-:W-:Y:S05]  /*17e00*/  BSYNC B1 ;  /* 0x0000000000017941 */ /* 0x000fea0003800000 */
.L_x_534:
        /* <DEDUP_REMOVED lines=11> */
.L_x_537:
[----:B------:R-:W-:Y:S05]  /*17ec0*/  BSYNC B1 ;  /* 0x0000000000017941 */ /* 0x000fea0003800000 */
.L_x_536:
        /* <DEDUP_REMOVED lines=8> */
.L_x_539:
[----:B------:R-:W-:Y:S05]  /*17f50*/  BSYNC B1 ;  /* 0x0000000000017941 */ /* 0x000fea0003800000 */
.L_x_538:
        /* <DEDUP_REMOVED lines=8> */
.L_x_541:
[----:B------:R-:W-:Y:S05]  /*17fe0*/  BSYNC B1 ;  /* 0x0000000000017941 */ /* 0x000fea0003800000 */
.L_x_540:
        /* <DEDUP_REMOVED lines=11> */
.L_x_543:
[----:B------:R-:W-:Y:S05]  /*180a0*/  BSYNC B1 ;  /* 0x0000000000017941 */ /* 0x000fea0003800000 */
.L_x_542:
        /* <DEDUP_REMOVED lines=8> */
.L_x_545:
[----:B------:R-:W-:Y:S05]  /*18130*/  BSYNC B1 ;  /* 0x0000000000017941 */ /* 0x000fea0003800000 */
.L_x_544:
        /* <DEDUP_REMOVED lines=8> */
.L_x_547:
[----:B------:R-:W-:Y:S05]  /*181c0*/  BSYNC B1 ;  /* 0x0000000000017941 */ /* 0x000fea0003800000 */
.L_x_546:
[----:B--2---:R-:W2:Y:S01]  /*181d0*/  LDL.LU R3, [R1] ;  /* 0x0000000001037983 */ /* 0x004ea20000300800 */
        /* <DEDUP_REMOVED lines=10> */
.L_x_549:
[----:B------:R-:W-:Y:S05]  /*18280*/  BSYNC B1 ;  /* 0x0000000000017941 */ /* 0x000fea0003800000 */
.L_x_548:
        /* <DEDUP_REMOVED lines=8> */
.L_x_551:
[----:B------:R-:W-:Y:S05]  /*18310*/  BSYNC B1 ;  /* 0x0000000000017941 */ /* 0x000fea0003800000 */
.L_x_550:
        /* <DEDUP_REMOVED lines=8> */
.L_x_553:
[----:B------:R-:W-:Y:S05]  /*183a0*/  BSYNC B1 ;  /* 0x0000000000017941 */ /* 0x000fea0003800000 */
.L_x_552:
        /* <DEDUP_REMOVED lines=11> */
.L_x_555:
[----:B------:R-:W-:Y:S05]  /*18460*/  BSYNC B1 ;  /* 0x0000000000017941 */ /* 0x000fea0003800000 */
.L_x_554:
        /* <DEDUP_REMOVED lines=8> */
.L_x_557:
[----:B------:R-:W-:Y:S05]  /*184f0*/  BSYNC B1 ;  /* 0x0000000000017941 */ /* 0x000fea0003800000 */
.L_x_556:
        /* <DEDUP_REMOVED lines=8> */
.L_x_559:
[----:B------:R-:W-:Y:S05]  /*18580*/  BSYNC B1 ;  /* 0x0000000000017941 */ /* 0x000fea0003800000 */
.L_x_558:
        /* <DEDUP_REMOVED lines=11> */
.L_x_561:
[----:B------:R-:W-:Y:S05]  /*18640*/  BSYNC B1 ;  /* 0x0000000000017941 */ /* 0x000fea0003800000 */
.L_x_560:
        /* <DEDUP_REMOVED lines=8> */
.L_x_563:
[----:B------:R-:W-:Y:S05]  /*186d0*/  BSYNC B1 ;  /* 0x0000000000017941 */ /* 0x000fea0003800000 */
.L_x_562:
        /* <DEDUP_REMOVED lines=8> */
.L_x_565:
[----:B------:R-:W-:Y:S05]  /*18760*/  BSYNC B1 ;  /* 0x0000000000017941 */ /* 0x000fea0003800000 */
.L_x_564:
        /* <DEDUP_REMOVED lines=11> */
.L_x_567:
[----:B------:R-:W-:Y:S05]  /*18820*/  BSYNC B1 ;  /* 0x0000000000017941 */ /* 0x000fea0003800000 */
.L_x_566:
        /* <DEDUP_REMOVED lines=8> */
.L_x_569:
[----:B------:R-:W-:Y:S05]  /*188b0*/  BSYNC B1 ;  /* 0x0000000000017941 */ /* 0x000fea0003800000 */
.L_x_568:
        /* <DEDUP_REMOVED lines=8> */
.L_x_571:
[----:B------:R-:W-:Y:S05]  /*18940*/  BSYNC B1 ;  /* 0x0000000000017941 */ /* 0x000fea0003800000 */
.L_x_570:
        /* <DEDUP_REMOVED lines=11> */
.L_x_573:
[----:B------:R-:W-:Y:S05]  /*18a00*/  BSYNC B1 ;  /* 0x0000000000017941 */ /* 0x000fea0003800000 */
.L_x_572:
        /* <DEDUP_REMOVED lines=8> */
.L_x_575:
[----:B------:R-:W-:Y:S05]  /*18a90*/  BSYNC B1 ;  /* 0x0000000000017941 */ /* 0x000fea0003800000 */
.L_x_574:
        /* <DEDUP_REMOVED lines=8> */
.L_x_577:
[----:B------:R-:W-:Y:S05]  /*18b20*/  BSYNC B1 ;  /* 0x0000000000017941 */ /* 0x000fea0003800000 */
.L_x_576:
        /* <DEDUP_REMOVED lines=11> */
.L_x_579:
[----:B------:R-:W-:Y:S05]  /*18be0*/  BSYNC B1 ;  /* 0x0000000000017941 */ /* 0x000fea0003800000 */
.L_x_578:
        /* <DEDUP_REMOVED lines=8> */
.L_x_581:
[----:B------:R-:W-:Y:S05]  /*18c70*/  BSYNC B1 ;  /* 0x0000000000017941 */ /* 0x000fea0003800000 */
.L_x_580:
        /* <DEDUP_REMOVED lines=8> */
.L_x_583:
[----:B------:R-:W-:Y:S05]  /*18d00*/  BSYNC B1 ;  /* 0x0000000000017941 */ /* 0x000fea0003800000 */
.L_x_582:
        /* <DEDUP_REMOVED lines=11> */
.L_x_585:
[----:B------:R-:W-:Y:S05]  /*18dc0*/  BSYNC B1 ;  /* 0x0000000000017941 */ /* 0x000fea0003800000 */
.L_x_584:
        /* <DEDUP_REMOVED lines=8> */
.L_x_587:
[----:B------:R-:W-:Y:S05]  /*18e50*/  BSYNC B1 ;  /* 0x0000000000017941 */ /* 0x000fea0003800000 */
.L_x_586:
        /* <DEDUP_REMOVED lines=8> */
.L_x_589:
[----:B------:R-:W-:Y:S05]  /*18ee0*/  BSYNC B1 ;  /* 0x0000000000017941 */ /* 0x000fea0003800000 */
.L_x_588:
        /* <DEDUP_REMOVED lines=11> */
.L_x_591:
[----:B------:R-:W-:Y:S05]  /*18fa0*/  BSYNC B1 ;  /* 0x0000000000017941 */ /* 0x000fea0003800000 */
.L_x_590:
        /* <DEDUP_REMOVED lines=8> */
.L_x_593:
[----:B------:R-:W-:Y:S05]  /*19030*/  BSYNC B1 ;  /* 0x0000000000017941 */ /* 0x000fea0003800000 */
.L_x_592:
        /* <DEDUP_REMOVED lines=8> */
.L_x_595:
[----:B------:R-:W-:Y:S05]  /*190c0*/  BSYNC B1 ;  /* 0x0000000000017941 */ /* 0x000fea0003800000 */
.L_x_594:
        /* <DEDUP_REMOVED lines=11> */
.L_x_597:
[----:B------:R-:W-:Y:S05]  /*19180*/  BSYNC B1 ;  /* 0x0000000000017941 */ /* 0x000fea0003800000 */
.L_x_596:
        /* <DEDUP_REMOVED lines=8> */
.L_x_599:
[----:B------:R-:W-:Y:S05]  /*19210*/  BSYNC B1 ;  /* 0x0000000000017941 */ /* 0x000fea0003800000 */
.L_x_598:
        /* <DEDUP_REMOVED lines=8> */
.L_x_601:
[----:B------:R-:W-:Y:S05]  /*192a0*/  BSYNC B1 ;  /* 0x0000000000017941 */ /* 0x000fea0003800000 */
.L_x_600:
        /* <DEDUP_REMOVED lines=11> */
.L_x_603:
[----:B------:R-:W-:Y:S05]  /*19360*/  BSYNC B1 ;  /* 0x0000000000017941 */ /* 0x000fea0003800000 */
.L_x_602:
        /* <DEDUP_REMOVED lines=8> */
.L_x_605:
[----:B------:R-:W-:Y:S05]  /*193f0*/  BSYNC B1 ;  /* 0x0000000000017941 */ /* 0x000fea0003800000 */
.L_x_604:
        /* <DEDUP_REMOVED lines=8> */
.L_x_607:
[----:B------:R-:W-:Y:S05]  /*19480*/  BSYNC B1 ;  /* 0x0000000000017941 */ /* 0x000fea0003800000 */
.L_x_606:
        /* <DEDUP_REMOVED lines=11> */
.L_x_609:
[----:B------:R-:W-:Y:S05]  /*19540*/  BSYNC B1 ;  /* 0x0000000000017941 */ /* 0x000fea0003800000 */
.L_x_608:
        /* <DEDUP_REMOVED lines=8> */
.L_x_611:
[----:B------:R-:W-:Y:S05]  /*195d0*/  BSYNC B1 ;  /* 0x0000000000017941 */ /* 0x000fea0003800000 */
.L_x_610:
        /* <DEDUP_REMOVED lines=8> */
.L_x_613:
[----:B------:R-:W-:Y:S05]  /*19660*/  BSYNC B1 ;  /* 0x0000000000017941 */ /* 0x000fea0003800000 */
.L_x_612:
        /* <DEDUP_REMOVED lines=11> */
.L_x_615:
[----:B------:R-:W-:Y:S05]  /*19720*/  BSYNC B1 ;  /* 0x0000000000017941 */ /* 0x000fea0003800000 */
.L_x_614:
        /* <DEDUP_REMOVED lines=8> */
.L_x_617:
[----:B------:R-:W-:Y:S05]  /*197b0*/  BSYNC B1 ;  /* 0x0000000000017941 */ /* 0x000fea0003800000 */
.L_x_616:
        /* <DEDUP_REMOVED lines=8> */
.L_x_619:
[----:B------:R-:W-:Y:S05]  /*19840*/  BSYNC B1 ;  /* 0x0000000000017941 */ /* 0x000fea0003800000 */
.L_x_618:
        /* <DEDUP_REMOVED lines=11> */
.L_x_621:
[----:B------:R-:W-:Y:S05]  /*19900*/  BSYNC B1 ;  /* 0x0000000000017941 */ /* 0x000fea0003800000 */
.L_x_620:
        /* <DEDUP_REMOVED lines=8> */
.L_x_623:
[----:B------:R-:W-:Y:S05]  /*19990*/  BSYNC B1 ;  /* 0x0000000000017941 */ /* 0x000fea0003800000 */
.L_x_622:
        /* <DEDUP_REMOVED lines=8> */
.L_x_625:
[----:B------:R-:W-:Y:S05]  /*19a20*/  BSYNC B1 ;  /* 0x0000000000017941 */ /* 0x000fea0003800000 */
.L_x_624:
        /* <DEDUP_REMOVED lines=11> */
.L_x_627:
[----:B------:R-:W-:Y:S05]  /*19ae0*/  BSYNC B1 ;  /* 0x0000000000017941 */ /* 0x000fea0003800000 */
.L_x_626:
        /* <DEDUP_REMOVED lines=8> */
.L_x_629:
[----:B------:R-:W-:Y:S05]  /*19b70*/  BSYNC B1 ;  /* 0x0000000000017941 */ /* 0x000fea0003800000 */
.L_x_628:
        /* <DEDUP_REMOVED lines=8> */
.L_x_631:
[----:B------:R-:W-:Y:S05]  /*19c00*/  BSYNC B1 ;  /* 0x0000000000017941 */ /* 0x000fea0003800000 */
.L_x_630:
        /* <DEDUP_REMOVED lines=11> */
.L_x_633:
[----:B------:R-:W-:Y:S05]  /*19cc0*/  BSYNC B1 ;  /* 0x0000000000017941 */ /* 0x000fea0003800000 */
.L_x_632:
        /* <DEDUP_REMOVED lines=8> */
.L_x_635:
[----:B------:R-:W-:Y:S05]  /*19d50*/  BSYNC B1 ;  /* 0x0000000000017941 */ /* 0x000fea0003800000 */
.L_x_634:
[----:B--2---:R-:W2:Y:S01]  /*19d60*/  LDL.LU R3, [R1+0xb0] ;  /* 0x0000b00001037983 */ /* 0x004ea20000300800 */
[----:B------:R-:W-:Y:S01]  /*19d70*/  BSSY B1, `(.L_x_636) ;  /* 0x0000007000017945 */ /* 0x000fe20003800000 */
[----:B--2---:R-:W-:-:S05]  /*19d80*/  @!P6 IMAD R3, R3, R17, R2 ;  /* 0x000000110303e224 */ /* 0x004fca00078e0202 */
[----:B------:R2:W-:Y:S01]  /*19d90*/  @!P6 STG.E.U8 desc[UR36][R4.64+0x158], R3 ;  /* 0x000158030400e986 */ /* 0x0005e2000c101124 */
[----:B------:R-:W-:Y:S05]  /*19da0*/  @P5 BRA `(.L_x_637) ;  /* 0x00000000000c5947 */ /* 0x000fea0003800000 */
[----:B------:R-:W2:Y:S02]  /*19db0*/  LDG.E.U8 R16, desc[UR36][R22.64+0x159] ;  /* 0x0001592416107981 */ /* 0x000ea4000c1e1100 */
[----:B--2---:R-:W-:-:S05]  /*19dc0*/  PRMT R3, R16, 0x8880, RZ ;  /* 0x0000888010037816 */ /* 0x004fca00000000ff */
[----:B------:R-:W-:-:S07]  /*19dd0*/  IMAD R2, R3, R18, RZ ;  /* 0x0000001203027224 */ /* 0x000fce00078e02ff */
.L_x_637:
[----:B------:R-:W-:Y:S05]  /*19de0*/  BSYNC B1 ;  /* 0x0000000000017941 */ /* 0x000fea0003800000 */
.L_x_636:
        /* <DEDUP_REMOVED lines=8> */
[----:B------:R-:W2:Y:S02]  /*19e70*/  LDG.E.U8 R16, desc[UR36][R20.64+0x158] ;  /* 0x0001582414107981 */ /* 0x000ea4000c1e1100 */
[----:B--2---:R-:W-:-:S05]  /*19e80*/  PRMT R3, R16, 0x8880, RZ ;  /* 0x0000888010037816 */ /* 0x004fca00000000ff */
[----:B------:R-:W-:-:S07]  /*19e90*/  IMAD R2, R3, R18, RZ ;  /* 0x0000001203027224 */ /* 0x000fce00078e02ff */
.L_x_639:
[----:B------:R-:W-:Y:S05]  /*19ea0*/  BSYNC B1 ;  /* 0x0000000000017941 */ /* 0x000fea0003800000 */
.L_x_638:
        /* <DEDUP_REMOVED lines=8> */
.L_x_641:
[----:B------:R-:W-:Y:S05]  /*19f30*/  BSYNC B1 ;  /* 0x0000000000017941 */ /* 0x000fea0003800000 */
.L_x_640:
        /* <DEDUP_REMOVED lines=8> */
.L_x_643:
[----:B------:R-:W-:Y:S05]  /*19fc0*/  BSYNC B1 ;  /* 0x0000000000017941 */ /* 0x000fea0003800000 */
.L_x_642:
        /* <DEDUP_REMOVED lines=11> */
.L_x_645:
[----:B------:R-:W-:Y:S05]  /*1a080*/  BSYNC B1 ;  /* 0x0000000000017941 */ /* 0x000fea0003800000 */
.L_x_644:
        /* <DEDUP_REMOVED lines=8> */
.L_x_647:
[----:B------:R-:W-:Y:S05]  /*1a110*/  BSYNC B1 ;  /* 0x0000000000017941 */ /* 0x000fea0003800000 */
.L_x_646:
        /* <DEDUP_REMOVED lines=8> */
.L_x_649:
[----:B------:R-:W-:Y:S05]  /*1a1a0*/  BSYNC B1 ;  /* 0x0000000000017941 */ /* 0x000fea0003800000 */
.L_x_648:
        /* <DEDUP_REMOVED lines=11> */
.L_x_651:
[----:B------:R-:W-:Y:S05]  /*1a260*/  BSYNC B1 ;  /* 0x0000000000017941 */ /* 0x000fea0003800000 */
.L_x_650:
        /* <DEDUP_REMOVED lines=8> */
.L_x_653:
[----:B------:R-:W-:Y:S05]  /*1a2f0*/  BSYNC B1 ;  /* 0x0000000000017941 */ /* 0x000fea0003800000 */
.L_x_652:
        /* <DEDUP_REMOVED lines=8> */
.L_x_655:
[----:B------:R-:W-:Y:S05]  /*1a380*/  BSYNC B1 ;  /* 0x0000000000017941 */ /* 0x000fea0003800000 */
.L_x_654:
        /* <DEDUP_REMOVED lines=11> */
.L_x_657:
[----:B------:R-:W-:Y:S05]  /*1a440*/  BSYNC B1 ;  /* 0x0000000000017941 */ /* 0x000fea0003800000 */
.L_x_656:
        /* <DEDUP_REMOVED lines=8> */
.L_x_659:
[----:B------:R-:W-:Y:S05]  /*1a4d0*/  BSYNC B1 ;  /* 0x0000000000017941 */ /* 0x000fea0003800000 */
.L_x_658:
        /* <DEDUP_REMOVED lines=8> */
.L_x_661:
[----:B------:R-:W-:Y:S05]  /*1a560*/  BSYNC B1 ;  /* 0x0000000000017941 */ /* 0x000fea0003800000 */
.L_x_660:
        /* <DEDUP_REMOVED lines=11> */
.L_x_663:
[----:B------:R-:W-:Y:S05]  /*1a620*/  BSYNC B1 ;  /* 0x0000000000017941 */ /* 0x000fea0003800000 */
.L_x_662:
        /* <DEDUP_REMOVED lines=8> */
.L_x_665:
[----:B------:R-:W-:Y:S05]  /*1a6b0*/  BSYNC B1 ;  /* 0x0000000000017941 */ /* 0x000fea0003800000 */
.L_x_664:
        /* <DEDUP_REMOVED lines=8> */
.L_x_667:
[----:B------:R-:W-:Y:S05]  /*1a740*/  BSYNC B1 ;  /* 0x0000000000017941 */ /* 0x000fea0003800000 */
.L_x_666:
        /* <DEDUP_REMOVED lines=11> */
.L_x_669:
[----:B------:R-:W-:Y:S05]  /*1a800*/  BSYNC B1 ;  /* 0x0000000000017941 */ /* 0x000fea0003800000 */
.L_x_668:
        /* <DEDUP_REMOVED lines=8> */
.L_x_671:
[----:B------:R-:W-:Y:S05]  /*1a890*/  BSYNC B1 ;  /* 0x0000000000017941 */ /* 0x000fea0003800000 */
.L_x_670:
        /* <DEDUP_REMOVED lines=8> */
.L_x_673:
[----:B------:R-:W-:Y:S05]  /*1a920*/  BSYNC B1 ;  /* 0x0000000000017941 */ /* 0x000fea0003800000 */
.L_x_672:
        /* <DEDUP_REMOVED lines=11> */
.L_x_675:
[----:B------:R-:W-:Y:S05]  /*1a9e0*/  BSYNC B1 ;  /* 0x0000000000017941 */ /* 0x000fea0003800000 */
.L_x_674:
        /* <DEDUP_REMOVED lines=8> */
.L_x_677:
[----:B------:R-:W-:Y:S05]  /*1aa70*/  BSYNC B1 ;  /* 0x0000000000017941 */ /* 0x000fea0003800000 */
.L_x_676:
        /* <DEDUP_REMOVED lines=8> */
.L_x_679:
[----:B------:R-:W-:Y:S05]  /*1ab00*/  BSYNC B1 ;  /* 0x0000000000017941 */ /* 0x000fea0003800000 */
.L_x_678:
        /* <DEDUP_REMOVED lines=11> */
.L_x_681:
[----:B------:R-:W-:Y:S05]  /*1abc0*/  BSYNC B1 ;  /* 0x0000000000017941 */ /* 0x000fea0003800000 */
.L_x_680:
        /* <DEDUP_REMOVED lines=8> */
.L_x_683:
[----:B------:R-:W-:Y:S05]  /*1ac50*/  BSYNC B1 ;  /* 0x0000000000017941 */ /* 0x000fea0003800000 */
.L_x_682:
        /* <DEDUP_REMOVED lines=8> */
.L_x_685:
[----:B------:R-:W-:Y:S05]  /*1ace0*/  BSYNC B1 ;  /* 0x0000000000017941 */ /* 0x000fea0003800000 */
.L_x_684:
        /* <DEDUP_REMOVED lines=11> */
.L_x_687:
[----:B------:R-:W-:Y:S05]  /*1ada0*/  BSYNC B1 ;  /* 0x0000000000017941 */ /* 0x000fea0003800000 */
.L_x_686:
        /* <DEDUP_REMOVED lines=8> */
.L_x_689:
[----:B------:R-:W-:Y:S05]  /*1ae30*/  BSYNC B1 ;  /* 0x0000000000017941 */ /* 0x000fea0003800000 */
.L_x_688:
        /* <DEDUP_REMOVED lines=8> */
.L_x_691:
[----:B------:R-:W-:Y:S05]  /*1aec0*/  BSYNC B1 ;  /* 0x0000000000017941 */ /* 0x000fea0003800000 */
.L_x_690:
        /* <DEDUP_REMOVED lines=11> */
.L_x_693:
[----:B------:R-:W-:Y:S05]  /*1af80*/  BSYNC B1 ;  /* 0x0000000000017941 */ /* 0x000fea0003800000 */
.L_x_692:
        /* <DEDUP_REMOVED lines=8> */
.L_x_695:
[----:B------:R-:W-:Y:S05]  /*1b010*/  BSYNC B1 ;  /* 0x0000000000017941 */ /* 0x000fea0003800000 */
.L_x_694:
        /* <DEDUP_REMOVED lines=8> */
.L_x_697:
[----:B------:R-:W-:Y:S05]  /*1b0a0*/  BSYNC B1 ;  /* 0x0000000000017941 */ /* 0x000fea0003800000 */
.L_x_696:
        /* <DEDUP_REMOVED lines=11> */
.L_x_699:
[----:B------:R-:W-:Y:S05]  /*1b160*/  BSYNC B1 ;  /* 0x0000000000017941 */ /* 0x000fea0003800000 */
.L_x_698:
        /* <DEDUP_REMOVED lines=8> */
.L_x_701:
[----:B------:R-:W-:Y:S05]  /*1b1f0*/  BSYNC B1 ;  /* 0x0000000000017941 */ /* 0x000fea0003800000 */
.L_x_700:
        /* <DEDUP_REMOVED lines=8> */
.L_x_703:
[----:B------:R-:W-:Y:S05]  /*1b280*/  BSYNC B1 ;  /* 0x0000000000017941 */ /* 0x000fea0003800000 */
.L_x_702:
        /* <DEDUP_REMOVED lines=11> */
.L_x_705:
[----:B------:R-:W-:Y:S05]  /*1b340*/  BSYNC B1 ;  /* 0x0000000000017941 */ /* 0x000fea0003800000 */
.L_x_704:
        /* <DEDUP_REMOVED lines=8> */
.L_x_707:
[----:B------:R-:W-:Y:S05]  /*1b3d0*/  BSYNC B1 ;  /* 0x0000000000017941 */ /* 0x000fea0003800000 */
.L_x_706:
        /* <DEDUP_REMOVED lines=8> */
.L_x_709:
[----:B------:R-:W-:Y:S05]  /*1b460*/  BSYNC B1 ;  /* 0x0000000000017941 */ /* 0x000fea0003800000 */
.L_x_708:
        /* <DEDUP_REMOVED lines=11> */
.L_x_711:
[----:B------:R-:W-:Y:S05]  /*1b520*/  BSYNC B1 ;  /* 0x0000000000017941 */ /* 0x000fea0003800000 */
.L_x_710:
        /* <DEDUP_REMOVED lines=8> */
.L_x_713:
[----:B------:R-:W-:Y:S05]  /*1b5b0*/  BSYNC B1 ;  /* 0x0000000000017941 */ /* 0x000fea0003800000 */
.L_x_712:
        /* <DEDUP_REMOVED lines=8> */
.L_x_715:
[----:B------:R-:W-:Y:S05]  /*1b640*/  BSYNC B1 ;  /* 0x0000000000017941 */ /* 0x000fea0003800000 */
.L_x_714:
        /* <DEDUP_REMOVED lines=11> */
.L_x_717:
[----:B------:R-:W-:Y:S05]  /*1b700*/  BSYNC B1 ;  /* 0x0000000000017941 */ /* 0x000fea0003800000 */
.L_x_716:
        /* <DEDUP_REMOVED lines=8> */
.L_x_719:
[----:B------:R-:W-:Y:S05]  /*1b790*/  BSYNC B1 ;  /* 0x0000000000017941 */ /* 0x000fea0003800000 */
.L_x_718:
        /* <DEDUP_REMOVED lines=8> */
.L_x_721:
[----:B------:R-:W-:Y:S05]  /*1b820*/  BSYNC B1 ;  /* 0x0000000000017941 */ /* 0x000fea0003800000 */
.L_x_720:
        /* <DEDUP_REMOVED lines=11> */
.L_x_723:
[----:B------:R-:W-:Y:S05]  /*1b8e0*/  BSYNC B1 ;  /* 0x0000000000017941 */ /* 0x000fea0003800000 */
.L_x_722:
        /* <DEDUP_REMOVED lines=8> */
.L_x_725:
[----:B------:R-:W-:Y:S05]  /*1b970*/  BSYNC B1 ;  /* 0x0000000000017941 */ /* 0x000fea0003800000 */
.L_x_724:
        /* <DEDUP_REMOVED lines=8> */
.L_x_727:
[----:B------:R-:W-:Y:S05]  /*1ba00*/  BSYNC B1 ;  /* 0x0000000000017941 */ /* 0x000fea0003800000 */
.L_x_726:
        /* <DEDUP_REMOVED lines=11> */
.L_x_729:
[----:B------:R-:W-:Y:S05]  /*1bac0*/  BSYNC B1 ;  /* 0x0000000000017941 */ /* 0x000fea0003800000 */
.L_x_728:
        /* <DEDUP_REMOVED lines=8> */
.L_x_731:
[----:B------:R-:W-:Y:S05]  /*1bb50*/  BSYNC B1 ;  /* 0x0000000000017941 */ /* 0x000fea0003800000 */
.L_x_730:
        /* <DEDUP_REMOVED lines=8> */
.L_x_733:
[----:B------:R-:W-:Y:S05]  /*1bbe0*/  BSYNC B1 ;  /* 0x0000000000017941 */ /* 0x000fea0003800000 */
.L_x_732:
        /* <DEDUP_REMOVED lines=11> */
.L_x_735:
[----:B------:R-:W-:Y:S05]  /*1bca0*/  BSYNC B1 ;  /* 0x0000000000017941 */ /* 0x000fea0003800000 */
.L_x_734:
        /* <DEDUP_REMOVED lines=8> */
.L_x_737:
[----:B------:R-:W-:Y:S05]  /*1bd30*/  BSYNC B1 ;  /* 0x0000000000017941 */ /* 0x000fea0003800000 */
.L_x_736:
        /* <DEDUP_REMOVED lines=8> */
.L_x_739:
[----:B------:R-:W-:Y:S05]  /*1bdc0*/  BSYNC B1 ;  /* 0x0000000000017941 */ /* 0x000fea0003800000 */
.L_x_738:
        /* <DEDUP_REMOVED lines=11> */
.L_x_741:
[----:B------:R-:W-:Y:S05]  /*1be80*/  BSYNC B1 ;  /* 0x0000000000017941 */ /* 0x000fea0003800000 */
.L_x_740:
        /* <DEDUP_REMOVED lines=8> */
.L_x_743:
[----:B------:R-:W-:Y:S05]  /*1bf10*/  BSYNC B1 ;  /* 0x0000000000017941 */ /* 0x000fea0003800000 */
.L_x_742:
        /* <DEDUP_REMOVED lines=8> */
.L_x_745:
[----:B------:R-:W-:Y:S05]  /*1bfa0*/  BSYNC B1 ;  /* 0x0000000000017941 */ /* 0x000fea0003800000 */
.L_x_744:
        /* <DEDUP_REMOVED lines=11> */
.L_x_747:
[----:B------:R-:W-:Y:S05]  /*1c060*/  BSYNC B1 ;  /* 0x0000000000017941 */ /* 0x000fea0003800000 */
.L_x_746:
        /* <DEDUP_REMOVED lines=8> */
.L_x_749:
[----:B------:R-:W-:Y:S05]  /*1c0f0*/  BSYNC B1 ;  /* 0x0000000000017941 */ /* 0x000fea0003800000 */
.L_x_748:
        /* <DEDUP_REMOVED lines=8> */
.L_x_751:
[----:B------:R-:W-:Y:S05]  /*1c180*/  BSYNC B1 ;  /* 0x0000000000017941 */ /* 0x000fea0003800000 */
.L_x_750:
        /* <DEDUP_REMOVED lines=11> */
.L_x_753:
[----:B------:R-:W-:Y:S05]  /*1c240*/  BSYNC B1 ;  /* 0x0000000000017941 */ /* 0x000fea0003800000 */
.L_x_752:
        /* <DEDUP_REMOVED lines=8> */
.L_x_755:
[----:B------:R-:W-:Y:S05]  /*1c2d0*/  BSYNC B1 ;  /* 0x0000000000017941 */ /* 0x000fea0003800000 */
.L_x_754:
        /* <DEDUP_REMOVED lines=8> */
.L_x_757:
[----:B------:R-:W-:Y:S05]  /*1c360*/  BSYNC B1 ;  /* 0x0000000000017941 */ /* 0x000fea0003800000 */
.L_x_756:
        /* <DEDUP_REMOVED lines=11> */
.L_x_759:
[----:B------:R-:W-:Y:S05]  /*1c420*/  BSYNC B1 ;  /* 0x0000000000017941 */ /* 0x000fea0003800000 */
.L_x_758:
        /* <DEDUP_REMOVED lines=8> */
.L_x_761:
[----:B------:R-:W-:Y:S05]  /*1c4b0*/  BSYNC B1 ;  /* 0x0000000000017941 */ /* 0x000fea0003800000 */
.L_x_760:
        /* <DEDUP_REMOVED lines=8> */
.L_x_763:
[----:B------:R-:W-:Y:S05]  /*1c540*/  BSYNC B1 ;  /* 0x0000000000017941 */ /* 0x000fea0003800000 */
.L_x_762:
        /* <DEDUP_REMOVED lines=11> */
.L_x_765:
[----:B------:R-:W-:Y:S05]  /*1c600*/  BSYNC B1 ;  /* 0x0000000000017941 */ /* 0x000fea0003800000 */
.L_x_764:
        /* <DEDUP_REMOVED lines=8> */
.L_x_767:
[----:B------:R-:W-:Y:S05]  /*1c690*/  BSYNC B1 ;  /* 0x0000000000017941 */ /* 0x000fea0003800000 */
.L_x_766:
        /* <DEDUP_REMOVED lines=8> */
.L_x_769:
[----:B------:R-:W-:Y:S05]  /*1c720*/  BSYNC B1 ;  /* 0x0000000000017941 */ /* 0x000fea0003800000 */
.L_x_768:
        /* <DEDUP_REMOVED lines=11> */
.L_x_771:
[----:B------:R-:W-:Y:S05]  /*1c7e0*/  BSYNC B1 ;  /* 0x0000000000017941 */ /* 0x000fea0003800000 */
.L_x_770:
        /* <DEDUP_REMOVED lines=8> */
.L_x_773:
[----:B------:R-:W-:Y:S05]  /*1c870*/  BSYNC B1 ;  /* 0x0000000000017941 */ /* 0x000fea0003800000 */
.L_x_772:
        /* <DEDUP_REMOVED lines=8> */
.L_x_775:
[----:B------:R-:W-:Y:S05]  /*1c900*/  BSYNC B1 ;  /* 0x0000000000017941 */ /* 0x000fea0003800000 */
.L_x_774:
        /* <DEDUP_REMOVED lines=11> */
.L_x_777:
[----:B------:R-:W-:Y:S05]  /*1c9c0*/  BSYNC B1 ;  /* 0x0000000000017941 */ /* 0x000fea0003800000 */
.L_x_776:
        /* <DEDUP_REMOVED lines=8> */
.L_x_779:
[----:B------:R-:W-:Y:S05]  /*1ca50*/  BSYNC B1 ;  /* 0x0000000000017941 */ /* 0x000fea0003800000 */
.L_x_778:
        /* <DEDUP_REMOVED lines=8> */
.L_x_781:
[----:B------:R-:W-:Y:S05]  /*1cae0*/  BSYNC B1 ;  /* 0x0000000000017941 */ /* 0x000fea0003800000 */
.L_x_780:
        /* <DEDUP_REMOVED lines=11> */
.L_x_783:
[----:B------:R-:W-:Y:S05]  /*1cba0*/  BSYNC B1 ;  /* 0x0000000000017941 */ /* 0x000fea0003800000 */
.L_x_782:
        /* <DEDUP_REMOVED lines=8> */
.L_x_785:
[----:B------:R-:W-:Y:S05]  /*1cc30*/  BSYNC B1 ;  /* 0x0000000000017941 */ /* 0x000fea0003800000 */
.L_x_784:
        /* <DEDUP_REMOVED lines=8> */
.L_x_787:
[----:B------:R-:W-:Y:S05]  /*1ccc0*/  BSYNC B1 ;  /* 0x0000000000017941 */ /* 0x000fea0003800000 */
.L_x_786:
        /* <DEDUP_REMOVED lines=11> */
.L_x_789:
[----:B------:R-:W-:Y:S05]  /*1cd80*/  BSYNC B1 ;  /* 0x0000000000017941 */ /* 0x000fea0003800000 */
.L_x_788:
        /* <DEDUP_REMOVED lines=8> */
.L_x_791:
[----:B------:R-:W-:Y:S05]  /*1ce10*/  BSYNC B1 ;  /* 0x0000000000017941 */ /* 0x000fea0003800000 */
.L_x_790:
        /* <DEDUP_REMOVED lines=8> */
.L_x_793:
[----:B------:R-:W-:Y:S05]  /*1cea0*/  BSYNC B1 ;  /* 0x0000000000017941 */ /* 0x000fea0003800000 */
.L_x_792:
[----:B--2---:R-:W2:Y:S01]  /*1ceb0*/  LDL.LU R3, [R1+0x1ec] ;  /* 0x0001ec0001037983 */ /* 0x004ea20000300800 */
[C---:B------:R-:W-:Y:S01]  /*1cec0*/  ISETP.LT.OR P4, PT, R0.reuse, 0x1f9, !P3 ;  /* 0x000001f90000780c */ /* 0x040fe20005f81670 */
[----:B------:R-:W-:Y:S01]  /*1ced0*/  BSSY B1, `(.L_x_794) ;  /* 0x000000b000017945 */ /* 0x000fe20003800000 */
[C---:B------:R-:W-:Y:S02]  /*1cee0*/  ISETP.LT.OR P3, PT, R0.reuse, 0x1fa, !P3 ;  /* 0x000001fa0000780c */ /* 0x040fe40005f61670 */
[----:B------:R-:W-:Y:S01]  /*1cef0*/  ISETP.LT.OR P6, PT, R0, 0x101, !P1 ;  /* 0x000001010000780c */ /* 0x000fe20004fc1670 */
[----:B--2---:R-:W-:-:S05]  /*1cf00*/  @!P5 IMAD R3, R3, R17, R2 ;  /* 0x000000110303d224 */ /* 0x004fca00078e0202 */
[----:B------:R2:W-:Y:S01]  /*1cf10*/  @!P5 STG.E.U8 desc[UR36][R10.64+0x1f1], R3 ;  /* 0x0001f1030a00d986 */ /* 0x0005e2000c101124 */
[C---:B------:R-:W-:Y:S02]  /*1cf20*/  ISETP.LT.OR P5, PT, R0.reuse, 0x1f9, !P2 ;  /* 0x000001f90000780c */ /* 0x040fe400057a1670 */
[----:B------:R-:W-:Y:S01]  /*1cf30*/  ISETP.LT.OR P2, PT, R0, 0x1fa, !P2 ;  /* 0x000001fa0000780c */ /* 0x000fe20005741670 */
[----:B------:R-:W-:-:S12]  /*1cf40*/  @P4 BRA `(.L_x_795) ;  /* 0x00000000000c4947 */ /* 0x000fd80003800000 */
[----:B------:R-:W2:Y:S02]  /*1cf50*/  LDG.E.U8 R16, desc[UR36][R22.64+0x1f8] ;  /* 0x0001f82416107981 */ /* 0x000ea4000c1e1100 */
[----:B--2---:R-:W-:-:S05]  /*1cf60*/  PRMT R3, R16, 0x8880, RZ ;  /* 0x0000888010037816 */ /* 0x004fca00000000ff */
[----:B------:R-:W-:-:S07]  /*1cf70*/  IMAD R2, R3, R18, RZ ;  /* 0x0000001203027224 */ /* 0x000fce00078e02ff */
.L_x_795:
[----:B------:R-:W-:Y:S05]  /*1cf80*/  BSYNC B1 ;  /* 0x0000000000017941 */ /* 0x000fea0003800000 */
.L_x_794:
        /* <DEDUP_REMOVED lines=8> */
.L_x_797:
[----:B------:R-:W-:Y:S05]  /*1d010*/  BSYNC B1 ;  /* 0x0000000000017941 */ /* 0x000fea0003800000 */
.L_x_796:
        /* <DEDUP_REMOVED lines=8> */
.L_x_799:
[----:B------:R-:W-:Y:S05]  /*1d0a0*/  BSYNC B1 ;  /* 0x0000000000017941 */ /* 0x000fea0003800000 */
.L_x_798:
        /* <DEDUP_REMOVED lines=8> */
.L_x_801:
[----:B------:R-:W-:Y:S05]  /*1d130*/  BSYNC B1 ;  /* 0x0000000000017941 */ /* 0x000fea0003800000 */
.L_x_800:
        /* <DEDUP_REMOVED lines=8> */
.L_x_803:
[----:B------:R-:W-:Y:S05]  /*1d1c0*/  BSYNC B1 ;  /* 0x0000000000017941 */ /* 0x000fea0003800000 */
.L_x_802:
[----:B------:R-:W-:Y:S01]  /*1d1d0*/  ISETP.LT.OR P4, PT, R0, 0x102, !P1 ;  /* 0x000001020000780c */ /* 0x000fe20004f81670 */
[----:B--2---:R-:W-:Y:S01]  /*1d1e0*/  @!P6 IMAD R3, R24, R17, R2 ;  /* 0x000000111803e224 */ /* 0x004fe200078e0202 */
[----:B------:R-:W-:Y:S01]  /*1d1f0*/  BSSY B1, `(.L_x_804) ;  /* 0x000000a000017945 */ /* 0x000fe20003800000 */
[C---:B------:R-:W-:Y:S02]  /*1d200*/  ISETP.LT.OR P3, PT, R0.reuse, 0x101, !P0 ;  /* 0x000001010000780c */ /* 0x040fe40004761670 */
[C---:B------:R-:W-:Y:S01]  /*1d210*/  ISETP.LT.OR P5, PT, R0.reuse, 0x102, !P0 ;  /* 0x000001020000780c */ /* 0x040fe200047a1670 */
[----:B------:R2:W-:Y:S01]  /*1d220*/  @!P6 STG.E.U8 desc[UR36][R6.64+0x100], R3 ;  /* 0x000100030600e986 */ /* 0x0005e2000c101124 */
[C---:B------:R-:W-:Y:S02]  /*1d230*/  ISETP.LT.OR P6, PT, R0.reuse, 0x109, !P1 ;  /* 0x000001090000780c */ /* 0x040fe40004fc1670 */
[----:B------:R-:W-:-:S04]  /*1d240*/  ISETP.LT.OR P2, PT, R0, 0x10a, !P1 ;  /* 0x0000010a0000780c */ /* 0x000fc80004f41670 */
[----:B------:R-:W-:Y:S09]  /*1d250*/  @P4 BRA `(.L_x_805) ;  /* 0x00000000000c4947 */ /* 0x000ff20003800000 */
[----:B------:R-:W2:Y:S02]  /*1d260*/  LDG.E.U8 R16, desc[UR36][R12.64+0x101] ;  /* 0x000101240c107981 */ /* 0x000ea4000c1e1100 */
[----:B--2---:R-:W-:-:S05]  /*1d270*/  PRMT R3, R16, 0x8880, RZ ;  /* 0x0000888010037816 */ /* 0x004fca00000000ff */
[----:B------:R-:W-:-:S07]  /*1d280*/  IMAD R2, R3, R18, RZ ;  /* 0x0000001203027224 */ /* 0x000fce00078e02ff */
.L_x_805:
[----:B------:R-:W-:Y:S05]  /*1d290*/  BSYNC B1 ;  /* 0x0000000000017941 */ /* 0x000fea0003800000 */
.L_x_804:
[----:B------:R-:W-:Y:S01]  /*1d2a0*/  @!P4 IMAD R25, R25, R17, R2 ;  /* 0x000000111919c224 */ /* 0x000fe200078e0202 */
[----:B------:R-:W-:Y:S04]  /*1d2b0*/  BSSY B1, `(.L_x_806) ;  /* 0x0000006000017945 */ /* 0x000fe80003800000 */
[----:B------:R3:W-:Y:S01]  /*1d2c0*/  @!P4 STG.E.U8 desc[UR36][R6.64+0x101], R25 ;  /* 0x000101190600c986 */ /* 0x0007e2000c101124 */
[----:B------:R-:W-:Y:S05]  /*1d2d0*/  @P3 BRA `(.L_x_807) ;  /* 0x00000000000c3947 */ /* 0x000fea0003800000 */
[----:B------:R-:W2:Y:S02]  /*1d2e0*/  LDG.E.U8 R16, desc[UR36][R14.64+0x100] ;  /* 0x000100240e107981 */ /* 0x000ea4000c1e1100 */
[----:B--2---:R-:W-:-:S05]  /*1d2f0*/  PRMT R3, R16, 0x8880, RZ ;  /* 0x0000888010037816 */ /* 0x004fca00000000ff */
[----:B------:R-:W-:-:S07]  /*1d300*/  IMAD R2, R3, R18, RZ ;  /* 0x0000001203027224 */ /* 0x000fce00078e02ff */
.L_x_807:
[----:B------:R-:W-:Y:S05]  /*1d310*/  BSYNC B1 ;  /* 0x0000000000017941 */ /* 0x000fea0003800000 */
.L_x_806:
[----:B--2---:R-:W-:Y:S01]  /*1d320*/  @!P3 IMAD R3, R26, R17, R2 ;  /* 0x000000111a03b224 */ /* 0x004fe200078e0202 */
[----:B------:R-:W-:Y:S04]  /*1d330*/  BSSY B1, `(.L_x_808) ;  /* 0x0000006000017945 */ /* 0x000fe80003800000 */
[----:B------:R2:W-:Y:S01]  /*1d340*/  @!P3 STG.E.U8 desc[UR36][R8.64+0x100], R3 ;  /* 0x000100030800b986 */ /* 0x0005e2000c101124 */
[----:B------:R-:W-:Y:S05]  /*1d350*/  @P5 BRA `(.L_x_809) ;  /* 0x00000000000c5947 */ /* 0x000fea0003800000 */
[----:B------:R-:W2:Y:S02]  /*1d360*/  LDG.E.U8 R16, desc[UR36][R14.64+0x101] ;  /* 0x000101240e107981 */ /* 0x000ea4000c1e1100 */
[----:B--2---:R-:W-:-:S05]  /*1d370*/  PRMT R3, R16, 0x8880, RZ ;  /* 0x0000888010037816 */ /* 0x004fca00000000ff */
[----:B------:R-:W-:-:S07]  /*1d380*/  IMAD R2, R3, R18, RZ ;  /* 0x0000001203027224 */ /* 0x000fce00078e02ff */
.L_x_809:
[----:B------:R-:W-:Y:S05]  /*1d390*/  BSYNC B1 ;  /* 0x0000000000017941 */ /* 0x000fea0003800000 */
.L_x_808:
[----:B------:R-:W-:Y:S01]  /*1d3a0*/  @!P5 IMAD R27, R27, R17, R2 ;  /* 0x000000111b1bd224 */ /* 0x000fe200078e0202 */
[----:B------:R-:W-:Y:S04]  /*1d3b0*/  BSSY B1, `(.L_x_810) ;  /* 0x0000006000017945 */ /* 0x000fe80003800000 */
[----:B------:R4:W-:Y:S01]  /*1d3c0*/  @!P5 STG.E.U8 desc[UR36][R8.64+0x101], R27 ;  /* 0x0001011b0800d986 */ /* 0x0009e2000c101124 */
[----:B------:R-:W-:Y:S05]  /*1d3d0*/  @P6 BRA `(.L_x_811) ;  /* 0x00000000000c6947 */ /* 0x000fea0003800000 */
[----:B------:R-:W2:Y:S02]  /*1d3e0*/  LDG.E.U8 R16, desc[UR36][R12.64+0x108] ;  /* 0x000108240c107981 */ /* 0x000ea4000c1e1100 */
[----:B--2---:R-:W-:-:S05]  /*1d3f0*/  PRMT R3, R16, 0x8880, RZ ;  /* 0x0000888010037816 */ /* 0x004fca00000000ff */
[----:B------:R-:W-:-:S07]  /*1d400*/  IMAD R2, R3, R18, RZ ;  /* 0x0000001203027224 */ /* 0x000fce00078e02ff */
.L_x_811:
[----:B------:R-:W-:Y:S05]  /*1d410*/  BSYNC B1 ;  /* 0x0000000000017941 */ /* 0x000fea0003800000 */
.L_x_810:
[----:B--2---:R-:W-:Y:S01]  /*1d420*/  @!P6 IMAD R3, R28, R17, R2 ;  /* 0x000000111c03e224 */ /* 0x004fe200078e0202 */
[----:B------:R-:W-:Y:S04]  /*1d430*/  BSSY B1, `(.L_x_812) ;  /* 0x0000006000017945 */ /* 0x000fe80003800000 */
[----:B------:R2:W-:Y:S01]  /*1d440*/  @!P6 STG.E.U8 desc[UR36][R6.64+0x108], R3 ;  /* 0x000108030600e986 */ /* 0x0005e2000c101124 */
[----:B------:R-:W-:Y:S05]  /*1d450*/  @P2 BRA `(.L_x_813) ;  /* 0x00000000000c2947 */ /* 0x000fea0003800000 */
[----:B------:R-:W2:Y:S02]  /*1d460*/  LDG.E.U8 R16, desc[UR36][R12.64+0x109] ;  /* 0x000109240c107981 */ /* 0x000ea4000c1e1100 */
[----:B--2---:R-:W-:-:S05]  /*1d470*/  PRMT R3, R16, 0x8880, RZ ;  /* 0x0000888010037816 */ /* 0x004fca00000000ff */
[----:B------:R-:W-:-:S07]  /*1d480*/  IMAD R2, R3, R18, RZ ;  /* 0x0000001203027224 */ /* 0x000fce00078e02ff */
.L_x_813:
[----:B------:R-:W-:Y:S05]  /*1d490*/  BSYNC B1 ;  /* 0x0000000000017941 */ /* 0x000fea0003800000 */
.L_x_812:
[C---:B------:R-:W-:Y:S01]  /*1d4a0*/  ISETP.LT.OR P4, PT, R0.reuse, 0x109, !P0 ;  /* 0x000001090000780c */ /* 0x040fe20004781670 */
[----:B------:R-:W-:Y:S01]  /*1d4b0*/  @!P2 IMAD R29, R29, R17, R2 ;  /* 0x000000111d1da224 */ /* 0x000fe200078e0202 */
        /* <DEDUP_REMOVED lines=10> */
.L_x_815:
[----:B------:R-:W-:Y:S05]  /*1d560*/  BSYNC B1 ;  /* 0x0000000000017941 */ /* 0x000fea0003800000 */
.L_x_814:
[----:B--2---:R-:W-:Y:S01]  /*1d570*/  @!P4 IMAD R3, R30, R17, R2 ;  /* 0x000000111e03c224 */ /* 0x004fe200078e0202 */
[----:B------:R-:W-:Y:S04]  /*1d580*/  BSSY B1, `(.L_x_816) ;  /* 0x0000006000017945 */ /* 0x000fe80003800000 */
[----:B------:R2:W-:Y:S01]  /*1d590*/  @!P4 STG.E.U8 desc[UR36][R8.64+0x108], R3 ;  /* 0x000108030800c986 */ /* 0x0005e2000c101124 */
[----:B------:R-:W-:Y:S05]  /*1d5a0*/  @P3 BRA `(.L_x_817) ;  /* 0x00000000000c3947 */ /* 0x000fea0003800000 */
[----:B------:R-:W2:Y:S02]  /*1d5b0*/  LDG.E.U8 R16, desc[UR36][R14.64+0x109] ;  /* 0x000109240e107981 */ /* 0x000ea4000c1e1100 */
[----:B--2---:R-:W-:-:S05]  /*1d5c0*/  PRMT R3, R16, 0x8880, RZ ;  /* 0x0000888010037816 */ /* 0x004fca00000000ff */
[----:B------:R-:W-:-:S07]  /*1d5d0*/  IMAD R2, R3, R18, RZ ;  /* 0x0000001203027224 */ /* 0x000fce00078e02ff */
.L_x_817:
[----:B------:R-:W-:Y:S05]  /*1d5e0*/  BSYNC B1 ;  /* 0x0000000000017941 */ /* 0x000fea0003800000 */
.L_x_816:
[----:B------:R-:W-:Y:S01]  /*1d5f0*/  @!P3 IMAD R31, R31, R17, R2 ;  /* 0x000000111f1fb224 */ /* 0x000fe200078e0202 */
[----:B------:R-:W-:Y:S04]  /*1d600*/  BSSY B1, `(.L_x_818) ;  /* 0x0000006000017945 */ /* 0x000fe80003800000 */
[----:B------:R0:W-:Y:S01]  /*1d610*/  @!P3 STG.E.U8 desc[UR36][R8.64+0x109], R31 ;  /* 0x0001091f0800b986 */ /* 0x0001e2000c101124 */
[----:B------:R-:W-:Y:S05]  /*1d620*/  @P5 BRA `(.L_x_819) ;  /* 0x00000000000c5947 */ /* 0x000fea0003800000 */
[----:B------:R-:W2:Y:S02]  /*1d630*/  LDG.E.U8 R16, desc[UR36][R12.64+0x110] ;  /* 0x000110240c107981 */ /* 0x000ea4000c1e1100 */
[----:B--2---:R-:W-:-:S05]  /*1d640*/  PRMT R3, R16, 0x8880, RZ ;  /* 0x0000888010037816 */ /* 0x004fca00000000ff */
[----:B------:R-:W-:-:S07]  /*1d650*/  IMAD R2, R3, R18, RZ ;  /* 0x0000001203027224 */ /* 0x000fce00078e02ff */
.L_x_819:
[----:B------:R-:W-:Y:S05]  /*1d660*/  BSYNC B1 ;  /* 0x0000000000017941 */ /* 0x000fea0003800000 */
.L_x_818:
[----:B--2---:R-:W-:Y:S01]  /*1d670*/  @!P5 IMAD R3, R32, R17, R2 ;  /* 0x000000112003d224 */ /* 0x004fe200078e0202 */
[----:B------:R-:W-:Y:S04]  /*1d680*/  BSSY B1, `(.L_x_820) ;  /* 0x0000006000017945 */ /* 0x000fe80003800000 */
[----:B------:R2:W-:Y:S01]  /*1d690*/  @!P5 STG.E.U8 desc[UR36][R6.64+0x110], R3 ;  /* 0x000110030600d986 */ /* 0x0005e2000c101124 */
[----:B------:R-:W-:Y:S05]  /*1d6a0*/  @P6 BRA `(.L_x_821) ;  /* 0x00000000000c6947 */ /* 0x000fea0003800000 */
[----:B------:R-:W2:Y:S02]  /*1d6b0*/  LDG.E.U8 R16, desc[UR36][R12.64+0x111] ;  /* 0x000111240c107981 */ /* 0x000ea4000c1e1100 */
[----:B--2---:R-:W-:-:S05]  /*1d6c0*/  PRMT R3, R16, 0x8880, RZ ;  /* 0x0000888010037816 */ /* 0x004fca00000000ff */
[----:B------:R-:W-:-:S07]  /*1d6d0*/  IMAD R2, R3, R18, RZ ;  /* 0x0000001203027224 */ /* 0x000fce00078e02ff */
.L_x_821:
[----:B------:R-:W-:Y:S05]  /*1d6e0*/  BSYNC B1 ;  /* 0x0000000000017941 */ /* 0x000fea0003800000 */
.L_x_820:
[----:B------:R-:W-:Y:S01]  /*1d6f0*/  @!P6 IMAD R33, R33, R17, R2 ;  /* 0x000000112121e224 */ /* 0x000fe200078e0202 */
[----:B------:R-:W-:Y:S04]  /*1d700*/  BSSY B1, `(.L_x_822) ;  /* 0x0000006000017945 */ /* 0x000fe80003800000 */
[----:B------:R0:W-:Y:S01]  /*1d710*/  @!P6 STG.E.U8 desc[UR36][R6.64+0x111], R33 ;  /* 0x000111210600e986 */ /* 0x0001e2000c101124 */
[----:B------:R-:W-:Y:S05]  /*1d720*/  @P2 BRA `(.L_x_823) ;  /* 0x00000000000c2947 */ /* 0x000fea0003800000 */
[----:B------:R-:W2:Y:S02]  /*1d730*/  LDG.E.U8 R16, desc[UR36][R14.64+0x110] ;  /* 0x000110240e107981 */ /* 0x000ea4000c1e1100 */
[----:B--2---:R-:W-:-:S05]  /*1d740*/  PRMT R3, R16, 0x8880, RZ ;  /* 0x0000888010037816 */ /* 0x004fca00000000ff */
[----:B------:R-:W-:-:S07]  /*1d750*/  IMAD R2, R3, R18, RZ ;  /* 0x0000001203027224 */ /* 0x000fce00078e02ff */
.L_x_823:
[----:B------:R-:W-:Y:S05]  /*1d760*/  BSYNC B1 ;  /* 0x0000000000017941 */ /* 0x000fea0003800000 */
.L_x_822:
        /* <DEDUP_REMOVED lines=12> */
.L_x_825:
[----:B------:R-:W-:Y:S05]  /*1d830*/  BSYNC B1 ;  /* 0x0000000000017941 */ /* 0x000fea0003800000 */
.L_x_824:
[----:B------:R-:W-:Y:S01]  /*1d840*/  @!P4 IMAD R35, R35, R17, R2 ;  /* 0x000000112323c224 */ /* 0x000fe200078e0202 */
[----:B------:R-:W-:Y:S04]  /*1d850*/  BSSY B1, `(.L_x_826) ;  /* 0x0000006000017945 */ /* 0x000fe80003800000 */
[----:B------:R0:W-:Y:S01]  /*1d860*/  @!P4 STG.E.U8 desc[UR36][R8.64+0x111], R35 ;  /* 0x000111230800c986 */ /* 0x0001e2000c101124 */
[----:B------:R-:W-:Y:S05]  /*1d870*/  @P3 BRA `(.L_x_827) ;  /* 0x00000000000c3947 */ /* 0x000fea0003800000 */
[----:B------:R-:W2:Y:S02]  /*1d880*/  LDG.E.U8 R16, desc[UR36][R12.64+0x118] ;  /* 0x000118240c107981 */ /* 0x000ea4000c1e1100 */
[----:B--2---:R-:W-:-:S05]  /*1d890*/  PRMT R3, R16, 0x8880, RZ ;  /* 0x0000888010037816 */ /* 0x004fca00000000ff */
[----:B------:R-:W-:-:S07]  /*1d8a0*/  IMAD R2, R3, R18, RZ ;  /* 0x0000001203027224 */ /* 0x000fce00078e02ff */
.L_x_827:
[----:B------:R-:W-:Y:S05]  /*1d8b0*/  BSYNC B1 ;  /* 0x0000000000017941 */ /* 0x000fea0003800000 */
.L_x_826:
[----:B--2---:R-:W-:Y:S01]  /*1d8c0*/  @!P3 IMAD R3, R36, R17, R2 ;  /* 0x000000112403b224 */ /* 0x004fe200078e0202 */
[----:B------:R-:W-:Y:S04]  /*1d8d0*/  BSSY B1, `(.L_x_828) ;  /* 0x0000006000017945 */ /* 0x000fe80003800000 */
[----:B------:R2:W-:Y:S01]  /*1d8e0*/  @!P3 STG.E.U8 desc[UR36][R6.64+0x118], R3 ;  /* 0x000118030600b986 */ /* 0x0005e2000c101124 */
[----:B------:R-:W-:Y:S05]  /*1d8f0*/  @P5 BRA `(.L_x_829) ;  /* 0x00000000000c5947 */ /* 0x000fea0003800000 */
[----:B------:R-:W2:Y:S02]  /*1d900*/  LDG.E.U8 R16, desc[UR36][R12.64+0x119] ;  /* 0x000119240c107981 */ /* 0x000ea4000c1e1100 */
[----:B--2---:R-:W-:-:S05]  /*1d910*/  PRMT R3, R16, 0x8880, RZ ;  /* 0x0000888010037816 */ /* 0x004fca00000000ff */
[----:B------:R-:W-:-:S07]  /*1d920*/  IMAD R2, R3, R18, RZ ;  /* 0x0000001203027224 */ /* 0x000fce00078e02ff */
.L_x_829:
[----:B------:R-:W-:Y:S05]  /*1d930*/  BSYNC B1 ;  /* 0x0000000000017941 */ /* 0x000fea0003800000 */
.L_x_828:
[----:B------:R-:W-:Y:S01]  /*1d940*/  @!P5 IMAD R37, R37, R17, R2 ;  /* 0x000000112525d224 */ /* 0x000fe200078e0202 */
[----:B------:R-:W-:Y:S04]  /*1d950*/  BSSY B1, `(.L_x_830) ;  /* 0x0000006000017945 */ /* 0x000fe80003800000 */
[----:B------:R0:W-:Y:S01]  /*1d960*/  @!P5 STG.E.U8 desc[UR36][R6.64+0x119], R37 ;  /* 0x000119250600d986 */ /* 0x0001e2000c101124 */
[----:B------:R-:W-:Y:S05]  /*1d970*/  @P6 BRA `(.L_x_831) ;  /* 0x00000000000c6947 */ /* 0x000fea0003800000 */
[----:B------:R-:W2:Y:S02]  /*1d980*/  LDG.E.U8 R16, desc[UR36][R14.64+0x118] ;  /* 0x000118240e107981 */ /* 0x000ea4000c1e1100 */
[----:B--2---:R-:W-:-:S05]  /*1d990*/  PRMT R3, R16, 0x8880, RZ ;  /* 0x0000888010037816 */ /* 0x004fca00000000ff */
[----:B------:R-:W-:-:S07]  /*1d9a0*/  IMAD R2, R3, R18, RZ ;  /* 0x0000001203027224 */ /* 0x000fce00078e02ff */
.L_x_831:
[----:B------:R-:W-:Y:S05]  /*1d9b0*/  BSYNC B1 ;  /* 0x0000000000017941 */ /* 0x000fea0003800000 */
.L_x_830:
[----:B--2---:R-:W-:Y:S01]  /*1d9c0*/  @!P6 IMAD R3, R38, R17, R2 ;  /* 0x000000112603e224 */ /* 0x004fe200078e0202 */
[----:B------:R-:W-:Y:S04]  /*1d9d0*/  BSSY B1, `(.L_x_832) ;  /* 0x0000006000017945 */ /* 0x000fe80003800000 */
[----:B------:R2:W-:Y:S01]  /*1d9e0*/  @!P6 STG.E.U8 desc[UR36][R8.64+0x118], R3 ;  /* 0x000118030800e986 */ /* 0x0005e2000c101124 */
[----:B------:R-:W-:Y:S05]  /*1d9f0*/  @P2 BRA `(.L_x_833) ;  /* 0x00000000000c2947 */ /* 0x000fea0003800000 */
[----:B------:R-:W2:Y:S02]  /*1da00*/  LDG.E.U8 R16, desc[UR36][R14.64+0x119] ;  /* 0x000119240e107981 */ /* 0x000ea4000c1e1100 */
[----:B--2---:R-:W-:-:S05]  /*1da10*/  PRMT R3, R16, 0x8880, RZ ;  /* 0x0000888010037816 */ /* 0x004fca00000000ff */
[----:B------:R-:W-:-:S07]  /*1da20*/  IMAD R2, R3, R18, RZ ;  /* 0x0000001203027224 */ /* 0x000fce00078e02ff */
.L_x_833:
[----:B------:R-:W-:Y:S05]  /*1da30*/  BSYNC B1 ;  /* 0x0000000000017941 */ /* 0x000fea0003800000 */
.L_x_832:
        /* <DEDUP_REMOVED lines=12> */
.L_x_835:
[----:B------:R-:W-:Y:S05]  /*1db00*/  BSYNC B1 ;  /* 0x0000000000017941 */ /* 0x000fea0003800000 */
.L_x_834:
[----:B--2---:R-:W-:Y:S01]  /*1db10*/  @!P4 IMAD R3, R40, R17, R2 ;  /* 0x000000112803c224 */ /* 0x004fe200078e0202 */
[----:B------:R-:W-:Y:S04]  /*1db20*/  BSSY B1, `(.L_x_836) ;  /* 0x0000006000017945 */ /* 0x000fe80003800000 */
[----:B------:R2:W-:Y:S01]  /*1db30*/  @!P4 STG.E.U8 desc[UR36][R6.64+0x120], R3 ;  /* 0x000120030600c986 */ /* 0x0005e2000c101124 */
[----:B------:R-:W-:Y:S05]  /*1db40*/  @P3 BRA `(.L_x_837) ;  /* 0x00000000000c3947 */ /* 0x000fea0003800000 */
[----:B------:R-:W2:Y:S02]  /*1db50*/  LDG.E.U8 R16, desc[UR36][R12.64+0x121] ;  /* 0x000121240c107981 */ /* 0x000ea4000c1e1100 */
[----:B--2---:R-:W-:-:S05]  /*1db60*/  PRMT R3, R16, 0x8880, RZ ;  /* 0x0000888010037816 */ /* 0x004fca00000000ff */
[----:B------:R-:W-:-:S07]  /*1db70*/  IMAD R2, R3, R18, RZ ;  /* 0x0000001203027224 */ /* 0x000fce00078e02ff */
.L_x_837:
[----:B------:R-:W-:Y:S05]  /*1db80*/  BSYNC B1 ;  /* 0x0000000000017941 */ /* 0x000fea0003800000 */
.L_x_836:
[----:B------:R-:W-:Y:S01]  /*1db90*/  @!P3 IMAD R41, R41, R17, R2 ;  /* 0x000000112929b224 */ /* 0x000fe200078e0202 */
[----:B------:R-:W-:Y:S04]  /*1dba0*/  BSSY B1, `(.L_x_838) ;  /* 0x0000006000017945 */ /* 0x000fe80003800000 */
[----:B------:R0:W-:Y:S01]  /*1dbb0*/  @!P3 STG.E.U8 desc[UR36][R6.64+0x121], R41 ;  /* 0x000121290600b986 */ /* 0x0001e2000c101124 */
[----:B------:R-:W-:Y:S05]  /*1dbc0*/  @P5 BRA `(.L_x_839) ;  /* 0x00000000000c5947 */ /* 0x000fea0003800000 */
[----:B------:R-:W2:Y:S02]  /*1dbd0*/  LDG.E.U8 R16, desc[UR36][R14.64+0x120] ;  /* 0x000120240e107981 */ /* 0x000ea4000c1e1100 */
[----:B--2---:R-:W-:-:S05]  /*1dbe0*/  PRMT R3, R16, 0x8880, RZ ;  /* 0x0000888010037816 */ /* 0x004fca00000000ff */
[----:B------:R-:W-:-:S07]  /*1dbf0*/  IMAD R2, R3, R18, RZ ;  /* 0x0000001203027224 */ /* 0x000fce00078e02ff */
.L_x_839:
[----:B------:R-:W-:Y:S05]  /*1dc00*/  BSYNC B1 ;  /* 0x0000000000017941 */ /* 0x000fea0003800000 */
.L_x_838:
[----:B--2---:R-:W-:Y:S01]  /*1dc10*/  @!P5 IMAD R3, R42, R17, R2 ;  /* 0x000000112a03d224 */ /* 0x004fe200078e0202 */
[----:B------:R-:W-:Y:S04]  /*1dc20*/  BSSY B1, `(.L_x_840) ;  /* 0x0000006000017945 */ /* 0x000fe80003800000 */
[----:B------:R2:W-:Y:S01]  /*1dc30*/  @!P5 STG.E.U8 desc[UR36][R8.64+0x120], R3 ;  /* 0x000120030800d986 */ /* 0x0005e2000c101124 */
[----:B------:R-:W-:Y:S05]  /*1dc40*/  @P6 BRA `(.L_x_841) ;  /* 0x00000000000c6947 */ /* 0x000fea0003800000 */
[----:B------:R-:W2:Y:S02]  /*1dc50*/  LDG.E.U8 R16, desc[UR36][R14.64+0x121] ;  /* 0x000121240e107981 */ /* 0x000ea4000c1e1100 */
[----:B--2---:R-:W-:-:S05]  /*1dc60*/  PRMT R3, R16, 0x8880, RZ ;  /* 0x0000888010037816 */ /* 0x004fca00000000ff */
[----:B------:R-:W-:-:S07]  /*1dc70*/  IMAD R2, R3, R18, RZ ;  /* 0x0000001203027224 */ /* 0x000fce00078e02ff */
.L_x_841:
[----:B------:R-:W-:Y:S05]  /*1dc80*/  BSYNC B1 ;  /* 0x0000000000017941 */ /* 0x000fea0003800000 */
.L_x_840:
[----:B------:R-:W-:Y:S01]  /*1dc90*/  @!P6 IMAD R43, R43, R17, R2 ;  /* 0x000000112b2be224 */ /* 0x000fe200078e0202 */
[----:B------:R-:W-:Y:S04]  /*1dca0*/  BSSY B1, `(.L_x_842) ;  /* 0x0000006000017945 */ /* 0x000fe80003800000 */
[----:B------:R0:W-:Y:S01]  /*1dcb0*/  @!P6 STG.E.U8 desc[UR36][R8.64+0x121], R43 ;  /* 0x0001212b0800e986 */ /* 0x0001e2000c101124 */
[----:B------:R-:W-:Y:S05]  /*1dcc0*/  @P2 BRA `(.L_x_843) ;  /* 0x00000000000c2947 */ /* 0x000fea0003800000 */
[----:B------:R-:W2:Y:S02]  /*1dcd0*/  LDG.E.U8 R16, desc[UR36][R12.64+0x128] ;  /* 0x000128240c107981 */ /* 0x000ea4000c1e1100 */
[----:B--2---:R-:W-:-:S05]  /*1dce0*/  PRMT R3, R16, 0x8880, RZ ;  /* 0x0000888010037816 */ /* 0x004fca00000000ff */
[----:B------:R-:W-:-:S07]  /*1dcf0*/  IMAD R2, R3, R18, RZ ;  /* 0x0000001203027224 */ /* 0x000fce00078e02ff */
.L_x_843:
[----:B------:R-:W-:Y:S05]  /*1dd00*/  BSYNC B1 ;  /* 0x0000000000017941 */ /* 0x000fea0003800000 */
.L_x_842:
        /* <DEDUP_REMOVED lines=12> */
.L_x_845:
[----:B------:R-:W-:Y:S05]  /*1ddd0*/  BSYNC B1 ;  /* 0x0000000000017941 */ /* 0x000fea0003800000 */
.L_x_844:
[----:B------:R-:W-:Y:S01]  /*1dde0*/  @!P4 IMAD R45, R45, R17, R2 ;  /* 0x000000112d2dc224 */ /* 0x000fe200078e0202 */
[----:B------:R-:W-:Y:S04]  /*1ddf0*/  BSSY B1, `(.L_x_846) ;  /* 0x0000006000017945 */ /* 0x000fe80003800000 */
[----:B------:R0:W-:Y:S01]  /*1de00*/  @!P4 STG.E.U8 desc[UR36][R6.64+0x129], R45 ;  /* 0x0001292d0600c986 */ /* 0x0001e2000c101124 */
[----:B------:R-:W-:Y:S05]  /*1de10*/  @P3 BRA `(.L_x_847) ;  /* 0x00000000000c3947 */ /* 0x000fea0003800000 */
[----:B------:R-:W2:Y:S02]  /*1de20*/  LDG.E.U8 R16, desc[UR36][R14.64+0x128] ;  /* 0x000128240e107981 */ /* 0x000ea4000c1e1100 */
[----:B--2---:R-:W-:-:S05]  /*1de30*/  PRMT R3, R16, 0x8880, RZ ;  /* 0x0000888010037816 */ /* 0x004fca00000000ff */
[----:B------:R-:W-:-:S07]  /*1de40*/  IMAD R2, R3, R18, RZ ;  /* 0x0000001203027224 */ /* 0x000fce00078e02ff */
.L_x_847:
[----:B------:R-:W-:Y:S05]  /*1de50*/  BSYNC B1 ;  /* 0x0000000000017941 */ /* 0x000fea0003800000 */
.L_x_846:
[----:B--2---:R-:W-:Y:S01]  /*1de60*/  @!P3 IMAD R3, R46, R17, R2 ;  /* 0x000000112e03b224 */ /* 0x004fe200078e0202 */
[----:B------:R-:W-:Y:S04]  /*1de70*/  BSSY B1, `(.L_x_848) ;  /* 0x0000006000017945 */ /* 0x000fe80003800000 */
[----:B------:R2:W-:Y:S01]  /*1de80*/  @!P3 STG.E.U8 desc[UR36][R8.64+0x128], R3 ;  /* 0x000128030800b986 */ /* 0x0005e2000c101124 */
[----:B------:R-:W-:Y:S05]  /*1de90*/  @P5 BRA `(.L_x_849) ;  /* 0x00000000000c5947 */ /* 0x000fea0003800000 */
[----:B------:R-:W2:Y:S02]  /*1dea0*/  LDG.E.U8 R16, desc[UR36][R14.64+0x129] ;  /* 0x000129240e107981 */ /* 0x000ea4000c1e1100 */
[----:B--2---:R-:W-:-:S05]  /*1deb0*/  PRMT R3, R16, 0x8880, RZ ;  /* 0x0000888010037816 */ /* 0x004fca00000000ff */
[----:B------:R-:W-:-:S07]  /*1dec0*/  IMAD R2, R3, R18, RZ ;  /* 0x0000001203027224 */ /* 0x000fce00078e02ff */
.L_x_849:
[----:B------:R-:W-:Y:S05]  /*1ded0*/  BSYNC B1 ;  /* 0x0000000000017941 */ /* 0x000fea0003800000 */
.L_x_848:
[----:B------:R-:W-:Y:S01]  /*1dee0*/  @!P5 IMAD R47, R47, R17, R2 ;  /* 0x000000112f2fd224 */ /* 0x000fe200078e0202 */
[----:B------:R-:W-:Y:S04]  /*1def0*/  BSSY B1, `(.L_x_850) ;  /* 0x0000006000017945 */ /* 0x000fe80003800000 */
[----:B------:R0:W-:Y:S01]  /*1df00*/  @!P5 STG.E.U8 desc[UR36][R8.64+0x129], R47 ;  /* 0x0001292f0800d986 */ /* 0x0001e2000c101124 */
[----:B------:R-:W-:Y:S05]  /*1df10*/  @P6 BRA `(.L_x_851) ;  /* 0x00000000000c6947 */ /* 0x000fea0003800000 */
[----:B------:R-:W2:Y:S02]  /*1df20*/  LDG.E.U8 R16, desc[UR36][R12.64+0x130] ;  /* 0x000130240c107981 */ /* 0x000ea4000c1e1100 */
[----:B--2---:R-:W-:-:S05]  /*1df30*/  PRMT R3, R16, 0x8880, RZ ;  /* 0x0000888010037816 */ /* 0x004fca00000000ff */
[----:B------:R-:W-:-:S07]  /*1df40*/  IMAD R2, R3, R18, RZ ;  /* 0x0000001203027224 */ /* 0x000fce00078e02ff */
.L_x_851:
[----:B------:R-:W-:Y:S05]  /*1df50*/  BSYNC B1 ;  /* 0x0000000000017941 */ /* 0x000fea0003800000 */
.L_x_850:
[----:B--2---:R-:W-:Y:S01]  /*1df60*/  @!P6 IMAD R3, R48, R17, R2 ;  /* 0x000000113003e224 */ /* 0x004fe200078e0202 */
[----:B------:R-:W-:Y:S04]  /*1df70*/  BSSY B1, `(.L_x_852) ;  /* 0x0000006000017945 */ /* 0x000fe80003800000 */
[----:B------:R2:W-:Y:S01]  /*1df80*/  @!P6 STG.E.U8 desc[UR36][R6.64+0x130], R3 ;  /* 0x000130030600e986 */ /* 0x0005e2000c101124 */
[----:B------:R-:W-:Y:S05]  /*1df90*/  @P2 BRA `(.L_x_853) ;  /* 0x00000000000c2947 */ /* 0x000fea0003800000 */
[----:B------:R-:W2:Y:S02]  /*1dfa0*/  LDG.E.U8 R16, desc[UR36][R12.64+0x131] ;  /* 0x000131240c107981 */ /* 0x000ea4000c1e1100 */
[----:B--2---:R-:W-:-:S05]  /*1dfb0*/  PRMT R3, R16, 0x8880, RZ ;  /* 0x0000888010037816 */ /* 0x004fca00000000ff */
[----:B------:R-:W-:-:S07]  /*1dfc0*/  IMAD R2, R3, R18, RZ ;  /* 0x0000001203027224 */ /* 0x000fce00078e02ff */
.L_x_853:
[----:B------:R-:W-:Y:S05]  /*1dfd0*/  BSYNC B1 ;  /* 0x0000000000017941 */ /* 0x000fea0003800000 */
.L_x_852:
        /* <DEDUP_REMOVED lines=12> */
.L_x_855:
[----:B------:R-:W-:Y:S05]  /*1e0a0*/  BSYNC B1 ;  /* 0x0000000000017941 */ /* 0x000fea0003800000 */
.L_x_854:
[----:B--2---:R-:W-:Y:S01]  /*1e0b0*/  @!P4 IMAD R3, R50, R17, R2 ;  /* 0x000000113203c224 */ /* 0x004fe200078e0202 */
[----:B------:R-:W-:Y:S04]  /*1e0c0*/  BSSY B1, `(.L_x_856) ;  /* 0x0000006000017945 */ /* 0x000fe80003800000 */
[----:B------:R2:W-:Y:S01]  /*1e0d0*/  @!P4 STG.E.U8 desc[UR36][R8.64+0x130], R3 ;  /* 0x000130030800c986 */ /* 0x0005e2000c101124 */
[----:B------:R-:W-:Y:S05]  /*1e0e0*/  @P3 BRA `(.L_x_857) ;  /* 0x00000000000c3947 */ /* 0x000fea0003800000 */
[----:B------:R-:W2:Y:S02]  /*1e0f0*/  LDG.E.U8 R16, desc[UR36][R14.64+0x131] ;  /* 0x000131240e107981 */ /* 0x000ea4000c1e1100 */
[----:B--2---:R-:W-:-:S05]  /*1e100*/  PRMT R3, R16, 0x8880, RZ ;  /* 0x0000888010037816 */ /* 0x004fca00000000ff */
[----:B------:R-:W-:-:S07]  /*1e110*/  IMAD R2, R3, R18, RZ ;  /* 0x0000001203027224 */ /* 0x000fce00078e02ff */
.L_x_857:
[----:B------:R-:W-:Y:S05]  /*1e120*/  BSYNC B1 ;  /* 0x0000000000017941 */ /* 0x000fea0003800000 */
.L_x_856:
[----:B------:R-:W-:Y:S01]  /*1e130*/  @!P3 IMAD R51, R51, R17, R2 ;  /* 0x000000113333b224 */ /* 0x000fe200078e0202 */
[----:B------:R-:W-:Y:S04]  /*1e140*/  BSSY B1, `(.L_x_858) ;  /* 0x0000006000017945 */ /* 0x000fe80003800000 */
[----:B------:R0:W-:Y:S01]  /*1e150*/  @!P3 STG.E.U8 desc[UR36][R8.64+0x131], R51 ;  /* 0x000131330800b986 */ /* 0x0001e2000c101124 */
[----:B------:R-:W-:Y:S05]  /*1e160*/  @P5 BRA `(.L_x_859) ;  /* 0x00000000000c5947 */ /* 0x000fea0003800000 */
[----:B------:R-:W2:Y:S02]  /*1e170*/  LDG.E.U8 R16, desc[UR36][R12.64+0x138] ;  /* 0x000138240c107981 */ /* 0x000ea4000c1e1100 */
[----:B--2---:R-:W-:-:S05]  /*1e180*/  PRMT R3, R16, 0x8880, RZ ;  /* 0x0000888010037816 */ /* 0x004fca00000000ff */
[----:B------:R-:W-:-:S07]  /*1e190*/  IMAD R2, R3, R18, RZ ;  /* 0x0000001203027224 */ /* 0x000fce00078e02ff */
.L_x_859:
[----:B------:R-:W-:Y:S05]  /*1e1a0*/  BSYNC B1 ;  /* 0x0000000000017941 */ /* 0x000fea0003800000 */
.L_x_858:
[----:B--2---:R-:W-:Y:S01]  /*1e1b0*/  @!P5 IMAD R3, R52, R17, R2 ;  /* 0x000000113403d224 */ /* 0x004fe200078e0202 */
[----:B------:R-:W-:Y:S04]  /*1e1c0*/  BSSY B1, `(.L_x_860) ;  /* 0x0000006000017945 */ /* 0x000fe80003800000 */
[----:B------:R2:W-:Y:S01]  /*1e1d0*/  @!P5 STG.E.U8 desc[UR36][R6.64+0x138], R3 ;  /* 0x000138030600d986 */ /* 0x0005e2000c101124 */
[----:B------:R-:W-:Y:S05]  /*1e1e0*/  @P6 BRA `(.L_x_861) ;  /* 0x00000000000c6947 */ /* 0x000fea0003800000 */
[----:B------:R-:W2:Y:S02]  /*1e1f0*/  LDG.E.U8 R16, desc[UR36][R12.64+0x139] ;  /* 0x000139240c107981 */ /* 0x000ea4000c1e1100 */
[----:B--2---:R-:W-:-:S05]  /*1e200*/  PRMT R3, R16, 0x8880, RZ ;  /* 0x0000888010037816 */ /* 0x004fca00000000ff */
[----:B------:R-:W-:-:S07]  /*1e210*/  IMAD R2, R3, R18, RZ ;  /* 0x0000001203027224 */ /* 0x000fce00078e02ff */
.L_x_861:
[----:B------:R-:W-:Y:S05]  /*1e220*/  BSYNC B1 ;  /* 0x0000000000017941 */ /* 0x000fea0003800000 */
.L_x_860:
[----:B------:R-:W-:Y:S01]  /*1e230*/  @!P6 IMAD R53, R53, R17, R2 ;  /* 0x000000113535e224 */ /* 0x000fe200078e0202 */
[----:B------:R-:W-:Y:S04]  /*1e240*/  BSSY B1, `(.L_x_862) ;  /* 0x0000006000017945 */ /* 0x000fe80003800000 */
[----:B------:R0:W-:Y:S01]  /*1e250*/  @!P6 STG.E.U8 desc[UR36][R6.64+0x139], R53 ;  /* 0x000139350600e986 */ /* 0x0001e2000c101124 */
[----:B------:R-:W-:Y:S05]  /*1e260*/  @P2 BRA `(.L_x_863) ;  /* 0x00000000000c2947 */ /* 0x000fea0003800000 */
[----:B------:R-:W2:Y:S02]  /*1e270*/  LDG.E.U8 R16, desc[UR36][R14.64+0x138] ;  /* 0x000138240e107981 */ /* 0x000ea4000c1e1100 */
[----:B--2---:R-:W-:-:S05]  /*1e280*/  PRMT R3, R16, 0x8880, RZ ;  /* 0x0000888010037816 */ /* 0x004fca00000000ff */
[----:B------:R-:W-:-:S07]  /*1e290*/  IMAD R2, R3, R18, RZ ;  /* 0x0000001203027224 */ /* 0x000fce00078e02ff */
.L_x_863:
[----:B------:R-:W-:Y:S05]  /*1e2a0*/  BSYNC B1 ;  /* 0x0000000000017941 */ /* 0x000fea0003800000 */
.L_x_862:
        /* <DEDUP_REMOVED lines=12> */
.L_x_865:
[----:B------:R-:W-:Y:S05]  /*1e370*/  BSYNC B1 ;  /* 0x0000000000017941 */ /* 0x000fea0003800000 */
.L_x_864:
[----:B------:R-:W-:Y:S01]  /*1e380*/  @!P4 IMAD R55, R55, R17, R2 ;  /* 0x000000113737c224 */ /* 0x000fe200078e0202 */
[----:B------:R-:W-:Y:S04]  /*1e390*/  BSSY B1, `(.L_x_866) ;  /* 0x0000006000017945 */ /* 0x000fe80003800000 */
[----:B------:R0:W-:Y:S01]  /*1e3a0*/  @!P4 STG.E.U8 desc[UR36][R8.64+0x139], R55 ;  /* 0x000139370800c986 */ /* 0x0001e2000c101124 */
[----:B------:R-:W-:Y:S05]  /*1e3b0*/  @P3 BRA `(.L_x_867) ;  /* 0x00000000000c3947 */ /* 0x000fea0003800000 */
[----:B------:R-:W2:Y:S02]  /*1e3c0*/  LDG.E.U8 R16, desc[UR36][R12.64+0x140] ;  /* 0x000140240c107981 */ /* 0x000ea4000c1e1100 */
[----:B--2---:R-:W-:-:S05]  /*1e3d0*/  PRMT R3, R16, 0x8880, RZ ;  /* 0x0000888010037816 */ /* 0x004fca00000000ff */
[----:B------:R-:W-:-:S07]  /*1e3e0*/  IMAD R2, R3, R18, RZ ;  /* 0x0000001203027224 */ /* 0x000fce00078e02ff */
.L_x_867:
[----:B------:R-:W-:Y:S05]  /*1e3f0*/  BSYNC B1 ;  /* 0x0000000000017941 */ /* 0x000fea0003800000 */
.L_x_866:
[----:B--2---:R-:W-:Y:S01]  /*1e400*/  @!P3 IMAD R3, R56, R17, R2 ;  /* 0x000000113803b224 */ /* 0x004fe200078e0202 */
[----:B------:R-:W-:Y:S04]  /*1e410*/  BSSY B1, `(.L_x_868) ;  /* 0x0000006000017945 */ /* 0x000fe80003800000 */
[----:B------:R2:W-:Y:S01]  /*1e420*/  @!P3 STG.E.U8 desc[UR36][R6.64+0x140], R3 ;  /* 0x000140030600b986 */ /* 0x0005e2000c101124 */
[----:B------:R-:W-:Y:S05]  /*1e430*/  @P5 BRA `(.L_x_869) ;  /* 0x00000000000c5947 */ /* 0x000fea0003800000 */
[----:B------:R-:W2:Y:S02]  /*1e440*/  LDG.E.U8 R16, desc[UR36][R12.64+0x141] ;  /* 0x000141240c107981 */ /* 0x000ea4000c1e1100 */
[----:B--2---:R-:W-:-:S05]  /*1e450*/  PRMT R3, R16, 0x8880, RZ ;  /* 0x0000888010037816 */ /* 0x004fca00000000ff */
[----:B------:R-:W-:-:S07]  /*1e460*/  IMAD R2, R3, R18, RZ ;  /* 0x0000001203027224 */ /* 0x000fce00078e02ff */
.L_x_869:
[----:B------:R-:W-:Y:S05]  /*1e470*/  BSYNC B1 ;  /* 0x0000000000017941 */ /* 0x000fea0003800000 */
.L_x_868:
[----:B------:R-:W-:Y:S01]  /*1e480*/  @!P5 IMAD R57, R57, R17, R2 ;  /* 0x000000113939d224 */ /* 0x000fe200078e0202 */
[----:B------:R-:W-:Y:S04]  /*1e490*/  BSSY B1, `(.L_x_870) ;  /* 0x0000006000017945 */ /* 0x000fe80003800000 */
[----:B------:R0:W-:Y:S01]  /*1e4a0*/  @!P5 STG.E.U8 desc[UR36][R6.64+0x141], R57 ;  /* 0x000141390600d986 */ /* 0x0001e2000c101124 */
[----:B------:R-:W-:Y:S05]  /*1e4b0*/  @P6 BRA `(.L_x_871) ;  /* 0x00000000000c6947 */ /* 0x000fea0003800000 */
[----:B------:R-:W2:Y:S02]  /*1e4c0*/  LDG.E.U8 R16, desc[UR36][R14.64+0x140] ;  /* 0x000140240e107981 */ /* 0x000ea4000c1e1100 */
[----:B--2---:R-:W-:-:S05]  /*1e4d0*/  PRMT R3, R16, 0x8880, RZ ;  /* 0x0000888010037816 */ /* 0x004fca00000000ff */
[----:B------:R-:W-:-:S07]  /*1e4e0*/  IMAD R2, R3, R18, RZ ;  /* 0x0000001203027224 */ /* 0x000fce00078e02ff */
.L_x_871:
[----:B------:R-:W-:Y:S05]  /*1e4f0*/  BSYNC B1 ;  /* 0x0000000000017941 */ /* 0x000fea0003800000 */
.L_x_870:
[----:B--2---:R-:W-:Y:S01]  /*1e500*/  @!P6 IMAD R3, R58, R17, R2 ;  /* 0x000000113a03e224 */ /* 0x004fe200078e0202 */
[----:B------:R-:W-:Y:S04]  /*1e510*/  BSSY B1, `(.L_x_872) ;  /* 0x0000006000017945 */ /* 0x000fe80003800000 */
[----:B------:R2:W-:Y:S01]  /*1e520*/  @!P6 STG.E.U8 desc[UR36][R8.64+0x140], R3 ;  /* 0x000140030800e986 */ /* 0x0005e2000c101124 */
[----:B------:R-:W-:Y:S05]  /*1e530*/  @P2 BRA `(.L_x_873) ;  /* 0x00000000000c2947 */ /* 0x000fea0003800000 */
[----:B------:R-:W2:Y:S02]  /*1e540*/  LDG.E.U8 R16, desc[UR36][R14.64+0x141] ;  /* 0x000141240e107981 */ /* 0x000ea4000c1e1100 */
[----:B--2---:R-:W-:-:S05]  /*1e550*/  PRMT R3, R16, 0x8880, RZ ;  /* 0x0000888010037816 */ /* 0x004fca00000000ff */
[----:B------:R-:W-:-:S07]  /*1e560*/  IMAD R2, R3, R18, RZ ;  /* 0x0000001203027224 */ /* 0x000fce00078e02ff */
.L_x_873:
[----:B------:R-:W-:Y:S05]  /*1e570*/  BSYNC B1 ;  /* 0x0000000000017941 */ /* 0x000fea0003800000 */
.L_x_872:
        /* <DEDUP_REMOVED lines=12> */
.L_x_875:
[----:B------:R-:W-:Y:S05]  /*1e640*/  BSYNC B1 ;  /* 0x0000000000017941 */ /* 0x000fea0003800000 */
.L_x_874:
[----:B--2---:R-:W-:Y:S01]  /*1e650*/  @!P4 IMAD R3, R60, R17, R2 ;  /* 0x000000113c03c224 */ /* 0x004fe200078e0202 */
[----:B------:R-:W-:Y:S04]  /*1e660*/  BSSY B1, `(.L_x_876) ;  /* 0x0000006000017945 */ /* 0x000fe80003800000 */
[----:B------:R2:W-:Y:S01]  /*1e670*/  @!P4 STG.E.U8 desc[UR36][R6.64+0x148], R3 ;  /* 0x000148030600c986 */ /* 0x0005e2000c101124 */
[----:B------:R-:W-:Y:S05]  /*1e680*/  @P3 BRA `(.L_x_877) ;  /* 0x00000000000c3947 */ /* 0x000fea0003800000 */
[----:B------:R-:W2:Y:S02]  /*1e690*/  LDG.E.U8 R16, desc[UR36][R12.64+0x149] ;  /* 0x000149240c107981 */ /* 0x000ea4000c1e1100 */
[----:B--2---:R-:W-:-:S05]  /*1e6a0*/  PRMT R3, R16, 0x8880, RZ ;  /* 0x0000888010037816 */ /* 0x004fca00000000ff */
[----:B------:R-:W-:-:S07]  /*1e6b0*/  IMAD R2, R3, R18, RZ ;  /* 0x0000001203027224 */ /* 0x000fce00078e02ff */
.L_x_877:
[----:B------:R-:W-:Y:S05]  /*1e6c0*/  BSYNC B1 ;  /* 0x0000000000017941 */ /* 0x000fea0003800000 */
.L_x_876:
[----:B------:R-:W-:Y:S01]  /*1e6d0*/  @!P3 IMAD R61, R61, R17, R2 ;  /* 0x000000113d3db224 */ /* 0x000fe200078e0202 */
[----:B------:R-:W-:Y:S04]  /*1e6e0*/  BSSY B1, `(.L_x_878) ;  /* 0x0000006000017945 */ /* 0x000fe80003800000 */
[----:B------:R0:W-:Y:S01]  /*1e6f0*/  @!P3 STG.E.U8 desc[UR36][R6.64+0x149], R61 ;  /* 0x0001493d0600b986 */ /* 0x0001e2000c101124 */
[----:B------:R-:W-:Y:S05]  /*1e700*/  @P5 BRA `(.L_x_879) ;  /* 0x00000000000c5947 */ /* 0x000fea0003800000 */
[----:B------:R-:W2:Y:S02]  /*1e710*/  LDG.E.U8 R16, desc[UR36][R14.64+0x148] ;  /* 0x000148240e107981 */ /* 0x000ea4000c1e1100 */
[----:B--2---:R-:W-:-:S05]  /*1e720*/  PRMT R3, R16, 0x8880, RZ ;  /* 0x0000888010037816 */ /* 0x004fca00000000ff */
[----:B------:R-:W-:-:S07]  /*1e730*/  IMAD R2, R3, R18, RZ ;  /* 0x0000001203027224 */ /* 0x000fce00078e02ff */
.L_x_879:
[----:B------:R-:W-:Y:S05]  /*1e740*/  BSYNC B1 ;  /* 0x0000000000017941 */ /* 0x000fea0003800000 */
.L_x_878:
[----:B--2---:R-:W-:Y:S01]  /*1e750*/  @!P5 IMAD R3, R62, R17, R2 ;  /* 0x000000113e03d224 */ /* 0x004fe200078e0202 */
[----:B------:R-:W-:Y:S04]  /*1e760*/  BSSY B1, `(.L_x_880) ;  /* 0x0000006000017945 */ /* 0x000fe80003800000 */
[----:B------:R2:W-:Y:S01]  /*1e770*/  @!P5 STG.E.U8 desc[UR36][R8.64+0x148], R3 ;  /* 0x000148030800d986 */ /* 0x0005e2000c101124 */
[----:B------:R-:W-:Y:S05]  /*1e780*/  @P6 BRA `(.L_x_881) ;  /* 0x00000000000c6947 */ /* 0x000fea0003800000 */
[----:B------:R-:W2:Y:S02]  /*1e790*/  LDG.E.U8 R16, desc[UR36][R14.64+0x149] ;  /* 0x000149240e107981 */ /* 0x000ea4000c1e1100 */
[----:B--2---:R-:W-:-:S05]  /*1e7a0*/  PRMT R3, R16, 0x8880, RZ ;  /* 0x0000888010037816 */ /* 0x004fca00000000ff */
[----:B------:R-:W-:-:S07]  /*1e7b0*/  IMAD R2, R3, R18, RZ ;  /* 0x0000001203027224 */ /* 0x000fce00078e02ff */
.L_x_881:
[----:B------:R-:W-:Y:S05]  /*1e7c0*/  BSYNC B1 ;  /* 0x0000000000017941 */ /* 0x000fea0003800000 */
.L_x_880:
[----:B------:R-:W-:Y:S01]  /*1e7d0*/  @!P6 IMAD R63, R63, R17, R2 ;  /* 0x000000113f3fe224 */ /* 0x000fe200078e0202 */
[----:B------:R-:W-:Y:S04]  /*1e7e0*/  BSSY B1, `(.L_x_882) ;  /* 0x0000006000017945 */ /* 0x000fe80003800000 */
[----:B------:R0:W-:Y:S01]  /*1e7f0*/  @!P6 STG.E.U8 desc[UR36][R8.64+0x149], R63 ;  /* 0x0001493f0800e986 */ /* 0x0001e2000c101124 */
[----:B------:R-:W-:Y:S05]  /*1e800*/  @P2 BRA `(.L_x_883) ;  /* 0x00000000000c2947 */ /* 0x000fea0003800000 */
[----:B------:R-:W2:Y:S02]  /*1e810*/  LDG.E.U8 R16, desc[UR36][R12.64+0x150] ;  /* 0x000150240c107981 */ /* 0x000ea4000c1e1100 */
[----:B--2---:R-:W-:-:S05]  /*1e820*/  PRMT R3, R16, 0x8880, RZ ;  /* 0x0000888010037816 */ /* 0x004fca00000000ff */
[----:B------:R-:W-:-:S07]  /*1e830*/  IMAD R2, R3, R18, RZ ;  /* 0x0000001203027224 */ /* 0x000fce00078e02ff */
.L_x_883:
[----:B------:R-:W-:Y:S05]  /*1e840*/  BSYNC B1 ;  /* 0x0000000000017941 */ /* 0x000fea0003800000 */
.L_x_882:
        /* <DEDUP_REMOVED lines=12> */
.L_x_885:
[----:B------:R-:W-:Y:S05]  /*1e910*/  BSYNC B1 ;  /* 0x0000000000017941 */ /* 0x000fea0003800000 */
.L_x_884:
[----:B------:R-:W-:Y:S01]  /*1e920*/  @!P4 IMAD R65, R65, R17, R2 ;  /* 0x000000114141c224 */ /* 0x000fe200078e0202 */
[----:B------:R-:W-:Y:S04]  /*1e930*/  BSSY B1, `(.L_x_886) ;  /* 0x0000006000017945 */ /* 0x000fe80003800000 */
[----:B------:R0:W-:Y:S01]  /*1e940*/  @!P4 STG.E.U8 desc[UR36][R6.64+0x151], R65 ;  /* 0x000151410600c986 */ /* 0x0001e2000c101124 */
[----:B------:R-:W-:Y:S05]  /*1e950*/  @P3 BRA `(.L_x_887) ;  /* 0x00000000000c3947 */ /* 0x000fea0003800000 */
[----:B------:R-:W2:Y:S02]  /*1e960*/  LDG.E.U8 R16, desc[UR36][R14.64+0x150] ;  /* 0x000150240e107981 */ /* 0x000ea4000c1e1100 */
[----:B--2---:R-:W-:-:S05]  /*1e970*/  PRMT R3, R16, 0x8880, RZ ;  /* 0x0000888010037816 */ /* 0x004fca00000000ff */
[----:B------:R-:W-:-:S07]  /*1e980*/  IMAD R2, R3, R18, RZ ;  /* 0x0000001203027224 */ /* 0x000fce00078e02ff */
.L_x_887:
[----:B------:R-:W-:Y:S05]  /*1e990*/  BSYNC B1 ;  /* 0x0000000000017941 */ /* 0x000fea0003800000 */
.L_x_886:
[----:B--2---:R-:W-:Y:S01]  /*1e9a0*/  @!P3 IMAD R3, R66, R17, R2 ;  /* 0x000000114203b224 */ /* 0x004fe200078e0202 */
[----:B------:R-:W-:Y:S04]  /*1e9b0*/  BSSY B1, `(.L_x_888) ;  /* 0x0000006000017945 */ /* 0x000fe80003800000 */
[----:B------:R2:W-:Y:S01]  /*1e9c0*/  @!P3 STG.E.U8 desc[UR36][R8.64+0x150], R3 ;  /* 0x000150030800b986 */ /* 0x0005e2000c101124 */
[----:B------:R-:W-:Y:S05]  /*1e9d0*/  @P5 BRA `(.L_x_889) ;  /* 0x00000000000c5947 */ /* 0x000fea0003800000 */
[----:B------:R-:W2:Y:S02]  /*1e9e0*/  LDG.E.U8 R16, desc[UR36][R14.64+0x151] ;  /* 0x000151240e107981 */ /* 0x000ea4000c1e1100 */
[----:B--2---:R-:W-:-:S05]  /*1e9f0*/  PRMT R3, R16, 0x8880, RZ ;  /* 0x0000888010037816 */ /* 0x004fca00000000ff */
[----:B------:R-:W-:-:S07]  /*1ea00*/  IMAD R2, R3, R18, RZ ;  /* 0x0000001203027224 */ /* 0x000fce00078e02ff */
.L_x_889:
[----:B------:R-:W-:Y:S05]  /*1ea10*/  BSYNC B1 ;  /* 0x0000000000017941 */ /* 0x000fea0003800000 */
.L_x_888:
[----:B------:R-:W-:Y:S01]  /*1ea20*/  @!P5 IMAD R67, R67, R17, R2 ;  /* 0x000000114343d224 */ /* 0x000fe200078e0202 */
[----:B------:R-:W-:Y:S04]  /*1ea30*/  BSSY B1, `(.L_x_890) ;  /* 0x0000006000017945 */ /* 0x000fe80003800000 */
[----:B------:R0:W-:Y:S01]  /*1ea40*/  @!P5 STG.E.U8 desc[UR36][R8.64+0x151], R67 ;  /* 0x000151430800d986 */ /* 0x0001e2000c101124 */
[----:B------:R-:W-:Y:S05]  /*1ea50*/  @P6 BRA `(.L_x_891) ;  /* 0x00000000000c6947 */ /* 0x000fea0003800000 */
[----:B------:R-:W2:Y:S02]  /*1ea60*/  LDG.E.U8 R16, desc[UR36][R12.64+0x158] ;  /* 0x000158240c107981 */ /* 0x000ea4000c1e1100 */
[----:B--2---:R-:W-:-:S05]  /*1ea70*/  PRMT R3, R16, 0x8880, RZ ;  /* 0x0000888010037816 */ /* 0x004fca00000000ff */
[----:B------:R-:W-:-:S07]  /*1ea80*/  IMAD R2, R3, R18, RZ ;  /* 0x0000001203027224 */ /* 0x000fce00078e02ff */
.L_x_891:
[----:B------:R-:W-:Y:S05]  /*1ea90*/  BSYNC B1 ;  /* 0x0000000000017941 */ /* 0x000fea0003800000 */
.L_x_890:
[----:B--2---:R-:W-:Y:S01]  /*1eaa0*/  @!P6 IMAD R3, R68, R17, R2 ;  /* 0x000000114403e224 */ /* 0x004fe200078e0202 */
[----:B------:R-:W-:Y:S04]  /*1eab0*/  BSSY B1, `(.L_x_892) ;  /* 0x0000006000017945 */ /* 0x000fe80003800000 */
[----:B------:R2:W-:Y:S01]  /*1eac0*/  @!P6 STG.E.U8 desc[UR36][R6.64+0x158], R3 ;  /* 0x000158030600e986 */ /* 0x0005e2000c101124 */
[----:B------:R-:W-:Y:S05]  /*1ead0*/  @P2 BRA `(.L_x_893) ;  /* 0x00000000000c2947 */ /* 0x000fea0003800000 */
[----:B------:R-:W2:Y:S02]  /*1eae0*/  LDG.E.U8 R16, desc[UR36][R12.64+0x159] ;  /* 0x000159240c107981 */ /* 0x000ea4000c1e1100 */
[----:B--2---:R-:W-:-:S05]  /*1eaf0*/  PRMT R3, R16, 0x8880, RZ ;  /* 0x0000888010037816 */ /* 0x004fca00000000ff */
[----:B------:R-:W-:-:S07]  /*1eb00*/  IMAD R2, R3, R18, RZ ;  /* 0x0000001203027224 */ /* 0x000fce00078e02ff */
.L_x_893:
[----:B------:R-:W-:Y:S05]  /*1eb10*/  BSYNC B1 ;  /* 0x0000000000017941 */ /* 0x000fea0003800000 */
.L_x_892:
        /* <DEDUP_REMOVED lines=12> */
.L_x_895:
[----:B------:R-:W-:Y:S05]  /*1ebe0*/  BSYNC B1 ;  /* 0x0000000000017941 */ /* 0x000fea0003800000 */
.L_x_894:
[----:B--2---:R-:W-:Y:S01]  /*1ebf0*/  @!P4 IMAD R3, R70, R17, R2 ;  /* 0x000000114603c224 */ /* 0x004fe200078e0202 */
[----:B------:R-:W-:Y:S04]  /*1ec00*/  BSSY B1, `(.L_x_896) ;  /* 0x0000006000017945 */ /* 0x000fe80003800000 */
[----:B------:R2:W-:Y:S01]  /*1ec10*/  @!P4 STG.E.U8 desc[UR36][R8.64+0x158], R3 ;  /* 0x000158030800c986 */ /* 0x0005e2000c101124 */
[----:B------:R-:W-:Y:S05]  /*1ec20*/  @P3 BRA `(.L_x_897) ;  /* 0x00000000000c3947 */ /* 0x000fea0003800000 */
[----:B------:R-:W2:Y:S02]  /*1ec30*/  LDG.E.U8 R16, desc[UR36][R14.64+0x159] ;  /* 0x000159240e107981 */ /* 0x000ea4000c1e1100 */
[----:B--2---:R-:W-:-:S05]  /*1ec40*/  PRMT R3, R16, 0x8880, RZ ;  /* 0x0000888010037816 */ /* 0x004fca00000000ff */
[----:B------:R-:W-:-:S07]  /*1ec50*/  IMAD R2, R3, R18, RZ ;  /* 0x0000001203027224 */ /* 0x000fce00078e02ff */
.L_x_897:
[----:B------:R-:W-:Y:S05]  /*1ec60*/  BSYNC B1 ;  /* 0x0000000000017941 */ /* 0x000fea0003800000 */
.L_x_896:
[----:B------:R-:W-:Y:S01]  /*1ec70*/  @!P3 IMAD R71, R71, R17, R2 ;  /* 0x000000114747b224 */ /* 0x000fe200078e0202 */
[----:B------:R-:W-:Y:S04]  /*1ec80*/  BSSY B1, `(.L_x_898) ;  /* 0x0000006000017945 */ /* 0x000fe80003800000 */
[----:B------:R0:W-:Y:S01]  /*1ec90*/  @!P3 STG.E.U8 desc[UR36][R8.64+0x159], R71 ;  /* 0x000159470800b986 */ /* 0x0001e2000c101124 */
[----:B------:R-:W-:Y:S05]  /*1eca0*/  @P5 BRA `(.L_x_899) ;  /* 0x00000000000c5947 */ /* 0x000fea0003800000 */
[----:B------:R-:W2:Y:S02]  /*1ecb0*/  LDG.E.U8 R16, desc[UR36][R12.64+0x160] ;  /* 0x000160240c107981 */ /* 0x000ea4000c1e1100 */
[----:B--2---:R-:W-:-:S05]  /*1ecc0*/  PRMT R3, R16, 0x8880, RZ ;  /* 0x0000888010037816 */ /* 0x004fca00000000ff */
[----:B------:R-:W-:-:S07]  /*1ecd0*/  IMAD R2, R3, R18, RZ ;  /* 0x0000001203027224 */ /* 0x000fce00078e02ff */
.L_x_899:
[----:B------:R-:W-:Y:S05]  /*1ece0*/  BSYNC B1 ;  /* 0x0000000000017941 */ /* 0x000fea0003800000 */
.L_x_898:
[----:B--2---:R-:W-:Y:S01]  /*1ecf0*/  @!P5 IMAD R3, R72, R17, R2 ;  /* 0x000000114803d224 */ /* 0x004fe200078e0202 */
[----:B------:R-:W-:Y:S04]  /*1ed00*/  BSSY B1, `(.L_x_900) ;  /* 0x0000006000017945 */ /* 0x000fe80003800000 */
[----:B------:R2:W-:Y:S01]  /*1ed10*/  @!P5 STG.E.U8 desc[UR36][R6.64+0x160], R3 ;  /* 0x000160030600d986 */ /* 0x0005e2000c101124 */
[----:B------:R-:W-:Y:S05]  /*1ed20*/  @P6 BRA `(.L_x_901) ;  /* 0x00000000000c6947 */ /* 0x000fea0003800000 */
[----:B------:R-:W2:Y:S02]  /*1ed30*/  LDG.E.U8 R16, desc[UR36][R12.64+0x161] ;  /* 0x000161240c107981 */ /* 0x000ea4000c1e1100 */
[----:B--2---:R-:W-:-:S05]  /*1ed40*/  PRMT R3, R16, 0x8880, RZ ;  /* 0x0000888010037816 */ /* 0x004fca00000000ff */
[----:B------:R-:W-:-:S07]  /*1ed50*/  IMAD R2, R3, R18, RZ ;  /* 0x0000001203027224 */ /* 0x000fce00078e02ff */
.L_x_901:
[----:B------:R-:W-:Y:S05]  /*1ed60*/  BSYNC B1 ;  /* 0x0000000000017941 */ /* 0x000fea0003800000 */
.L_x_900:
[----:B------:R-:W-:Y:S01]  /*1ed70*/  @!P6 IMAD R73, R73, R17, R2 ;  /* 0x000000114949e224 */ /* 0x000fe200078e0202 */
[----:B------:R-:W-:Y:S04]  /*1ed80*/  BSSY B1, `(.L_x_902) ;  /* 0x0000006000017945 */ /* 0x000fe80003800000 */
[----:B------:R0:W-:Y:S01]  /*1ed90*/  @!P6 STG.E.U8 desc[UR36][R6.64+0x161], R73 ;  /* 0x000161490600e986 */ /* 0x0001e2000c101124 */
[----:B------:R-:W-:Y:S05]  /*1eda0*/  @P2 BRA `(.L_x_903) ;  /* 0x00000000000c2947 */ /* 0x000fea0003800000 */
[----:B------:R-:W2:Y:S02]  /*1edb0*/  LDG.E.U8 R16, desc[UR36][R14.64+0x160] ;  /* 0x000160240e107981 */ /* 0x000ea4000c1e1100 */
[----:B--2---:R-:W-:-:S05]  /*1edc0*/  PRMT R3, R16, 0x8880, RZ ;  /* 0x0000888010037816 */ /* 0x004fca00000000ff */
[----:B------:R-:W-:-:S07]  /*1edd0*/  IMAD R2, R3, R18, RZ ;  /* 0x0000001203027224 */ /* 0x000fce00078e02ff */
.L_x_903:
[----:B------:R-:W-:Y:S05]  /*1ede0*/  BSYNC B1 ;  /* 0x0000000000017941 */ /* 0x000fea0003800000 */
.L_x_902:
        /* <DEDUP_REMOVED lines=12> */
.L_x_905:
[----:B------:R-:W-:Y:S05]  /*1eeb0*/  BSYNC B1 ;  /* 0x0000000000017941 */ /* 0x000fea0003800000 */
.L_x_904:
[----:B------:R-:W-:Y:S01]  /*1eec0*/  @!P4 IMAD R75, R75, R17, R2 ;  /* 0x000000114b4bc224 */ /* 0x000fe200078e0202 */
[----:B------:R-:W-:Y:S04]  /*1eed0*/  BSSY B1, `(.L_x_906) ;  /* 0x0000006000017945 */ /* 0x000fe80003800000 */
[----:B------:R0:W-:Y:S01]  /*1eee0*/  @!P4 STG.E.U8 desc[UR36][R8.64+0x161], R75 ;  /* 0x0001614b0800c986 */ /* 0x0001e2000c101124 */
[----:B------:R-:W-:Y:S05]  /*1eef0*/  @P3 BRA `(.L_x_907) ;  /* 0x00000000000c3947 */ /* 0x000fea0003800000 */
[----:B------:R-:W2:Y:S02]  /*1ef00*/  LDG.E.U8 R16, desc[UR36][R12.64+0x168] ;  /* 0x000168240c107981 */ /* 0x000ea4000c1e1100 */
[----:B--2---:R-:W-:-:S05]  /*1ef10*/  PRMT R3, R16, 0x8880, RZ ;  /* 0x0000888010037816 */ /* 0x004fca00000000ff */
[----:B------:R-:W-:-:S07]  /*1ef20*/  IMAD R2, R3, R18, RZ ;  /* 0x0000001203027224 */ /* 0x000fce00078e02ff */
.L_x_907:
[----:B------:R-:W-:Y:S05]  /*1ef30*/  BSYNC B1 ;  /* 0x0000000000017941 */ /* 0x000fea0003800000 */
.L_x_906:
[----:B--2---:R-:W-:Y:S01]  /*1ef40*/  @!P3 IMAD R3, R76, R17, R2 ;  /* 0x000000114c03b224 */ /* 0x004fe200078e0202 */
[----:B------:R-:W-:Y:S04]  /*1ef50*/  BSSY B1, `(.L_x_908) ;  /* 0x0000006000017945 */ /* 0x000fe80003800000 */
[----:B------:R2:W-:Y:S01]  /*1ef60*/  @!P3 STG.E.U8 desc[UR36][R6.64+0x168], R3 ;  /* 0x000168030600b986 */ /* 0x0005e2000c101124 */
[----:B------:R-:W-:Y:S05]  /*1ef70*/  @P5 BRA `(.L_x_909) ;  /* 0x00000000000c5947 */ /* 0x000fea0003800000 */
[----:B------:R-:W2:Y:S02]  /*1ef80*/  LDG.E.U8 R16, desc[UR36][R12.64+0x169] ;  /* 0x000169240c107981 */ /* 0x000ea4000c1e1100 */
[----:B--2---:R-:W-:-:S05]  /*1ef90*/  PRMT R3, R16, 0x8880, RZ ;  /* 0x0000888010037816 */ /* 0x004fca00000000ff */
[----:B------:R-:W-:-:S07]  /*1efa0*/  IMAD R2, R3, R18, RZ ;  /* 0x0000001203027224 */ /* 0x000fce00078e02ff */
.L_x_909:
[----:B------:R-:W-:Y:S05]  /*1efb0*/  BSYNC B1 ;  /* 0x0000000000017941 */ /* 0x000fea0003800000 */
.L_x_908:
[----:B------:R-:W-:Y:S01]  /*1efc0*/  @!P5 IMAD R77, R77, R17, R2 ;  /* 0x000000114d4dd224 */ /* 0x000fe200078e0202 */
[----:B------:R-:W-:Y:S04]  /*1efd0*/  BSSY B1, `(.L_x_910) ;  /* 0x0000006000017945 */ /* 0x000fe80003800000 */
[----:B------:R0:W-:Y:S01]  /*1efe0*/  @!P5 STG.E.U8 desc[UR36][R6.64+0x169], R77 ;  /* 0x0001694d0600d986 */ /* 0x0001e2000c101124 */
[----:B------:R-:W-:Y:S05]  /*1eff0*/  @P6 BRA `(.L_x_911) ;  /* 0x00000000000c6947 */ /* 0x000fea0003800000 */
[----:B------:R-:W2:Y:S02]  /*1f000*/  LDG.E.U8 R16, desc[UR36][R14.64+0x168] ;  /* 0x000168240e107981 */ /* 0x000ea4000c1e1100 */
[----:B--2---:R-:W-:-:S05]  /*1f010*/  PRMT R3, R16, 0x8880, RZ ;  /* 0x0000888010037816 */ /* 0x004fca00000000ff */
[----:B------:R-:W-:-:S07]  /*1f020*/  IMAD R2, R3, R18, RZ ;  /* 0x0000001203027224 */ /* 0x000fce00078e02ff */
.L_x_911:
[----:B------:R-:W-:Y:S05]  /*1f030*/  BSYNC B1 ;  /* 0x0000000000017941 */ /* 0x000fea0003800000 */
.L_x_910:
[----:B--2---:R-:W-:Y:S01]  /*1f040*/  @!P6 IMAD R3, R78, R17, R2 ;  /* 0x000000114e03e224 */ /* 0x004fe200078e0202 */
[----:B------:R-:W-:Y:S04]  /*1f050*/  BSSY B1, `(.L_x_912) ;  /* 0x0000006000017945 */ /* 0x000fe80003800000 */
[----:B------:R2:W-:Y:S01]  /*1f060*/  @!P6 STG.E.U8 desc[UR36][R8.64+0x168], R3 ;  /* 0x000168030800e986 */ /* 0x0005e2000c101124 */
[----:B------:R-:W-:Y:S05]  /*1f070*/  @P2 BRA `(.L_x_913) ;  /* 0x00000000000c2947 */ /* 0x000fea0003800000 */
[----:B------:R-:W2:Y:S02]  /*1f080*/  LDG.E.U8 R16, desc[UR36][R14.64+0x169] ;  /* 0x000169240e107981 */ /* 0x000ea4000c1e1100 */
[----:B--2---:R-:W-:-:S05]  /*1f090*/  PRMT R3, R16, 0x8880, RZ ;  /* 0x0000888010037816 */ /* 0x004fca00000000ff */
[----:B------:R-:W-:-:S07]  /*1f0a0*/  IMAD R2, R3, R18, RZ ;  /* 0x0000001203027224 */ /* 0x000fce00078e02ff */
.L_x_913:
[----:B------:R-:W-:Y:S05]  /*1f0b0*/  BSYNC B1 ;  /* 0x0000000000017941 */ /* 0x000fea0003800000 */
.L_x_912:
        /* <DEDUP_REMOVED lines=12> */
.L_x_915:
[----:B------:R-:W-:Y:S05]  /*1f180*/  BSYNC B1 ;  /* 0x0000000000017941 */ /* 0x000fea0003800000 */
.L_x_914:
[----:B--2---:R-:W-:Y:S01]  /*1f190*/  @!P4 IMAD R3, R80, R17, R2 ;  /* 0x000000115003c224 */ /* 0x004fe200078e0202 */
[----:B------:R-:W-:Y:S04]  /*1f1a0*/  BSSY B1, `(.L_x_916) ;  /* 0x0000006000017945 */ /* 0x000fe80003800000 */
[----:B------:R2:W-:Y:S01]  /*1f1b0*/  @!P4 STG.E.U8 desc[UR36][R6.64+0x170], R3 ;  /* 0x000170030600c986 */ /* 0x0005e2000c101124 */
[----:B------:R-:W-:Y:S05]  /*1f1c0*/  @P3 BRA `(.L_x_917) ;  /* 0x00000000000c3947 */ /* 0x000fea0003800000 */
[----:B------:R-:W2:Y:S02]  /*1f1d0*/  LDG.E.U8 R16, desc[UR36][R12.64+0x171] ;  /* 0x000171240c107981 */ /* 0x000ea4000c1e1100 */
[----:B--2---:R-:W-:-:S05]  /*1f1e0*/  PRMT R3, R16, 0x8880, RZ ;  /* 0x0000888010037816 */ /* 0x004fca00000000ff */
[----:B------:R-:W-:-:S07]  /*1f1f0*/  IMAD R2, R3, R18, RZ ;  /* 0x0000001203027224 */ /* 0x000fce00078e02ff */
.L_x_917:
[----:B------:R-:W-:Y:S05]  /*1f200*/  BSYNC B1 ;  /* 0x0000000000017941 */ /* 0x000fea0003800000 */
.L_x_916:
[----:B------:R-:W-:Y:S01]  /*1f210*/  @!P3 IMAD R81, R81, R17, R2 ;  /* 0x000000115151b224 */ /* 0x000fe200078e0202 */
[----:B------:R-:W-:Y:S04]  /*1f220*/  BSSY B1, `(.L_x_918) ;  /* 0x0000006000017945 */ /* 0x000fe80003800000 */
[----:B------:R0:W-:Y:S01]  /*1f230*/  @!P3 STG.E.U8 desc[UR36][R6.64+0x171], R81 ;  /* 0x000171510600b986 */ /* 0x0001e2000c101124 */
[----:B------:R-:W-:Y:S05]  /*1f240*/  @P5 BRA `(.L_x_919) ;  /* 0x00000000000c5947 */ /* 0x000fea0003800000 */
[----:B------:R-:W2:Y:S02]  /*1f250*/  LDG.E.U8 R16, desc[UR36][R14.64+0x170] ;  /* 0x000170240e107981 */ /* 0x000ea4000c1e1100 */
[----:B--2---:R-:W-:-:S05]  /*1f260*/  PRMT R3, R16, 0x8880, RZ ;  /* 0x0000888010037816 */ /* 0x004fca00000000ff */
[----:B------:R-:W-:-:S07]  /*1f270*/  IMAD R2, R3, R18, RZ ;  /* 0x0000001203027224 */ /* 0x000fce00078e02ff */
.L_x_919:
[----:B------:R-:W-:Y:S05]  /*1f280*/  BSYNC B1 ;  /* 0x0000000000017941 */ /* 0x000fea0003800000 */
.L_x_918:
[----:B--2---:R-:W-:Y:S01]  /*1f290*/  @!P5 IMAD R3, R82, R17, R2 ;  /* 0x000000115203d224 */ /* 0x004fe200078e0202 */
[----:B------:R-:W-:Y:S04]  /*1f2a0*/  BSSY B1, `(.L_x_920) ;  /* 0x0000006000017945 */ /* 0x000fe80003800000 */
[----:B------:R2:W-:Y:S01]  /*1f2b0*/  @!P5 STG.E.U8 desc[UR36][R8.64+0x170], R3 ;  /* 0x000170030800d986 */ /* 0x0005e2000c101124 */
[----:B------:R-:W-:Y:S05]  /*1f2c0*/  @P6 BRA `(.L_x_921) ;  /* 0x00000000000c6947 */ /* 0x000fea0003800000 */
[----:B------:R-:W2:Y:S02]  /*1f2d0*/  LDG.E.U8 R16, desc[UR36][R14.64+0x171] ;  /* 0x000171240e107981 */ /* 0x000ea4000c1e1100 */
[----:B--2---:R-:W-:-:S05]  /*1f2e0*/  PRMT R3, R16, 0x8880, RZ ;  /* 0x0000888010037816 */ /* 0x004fca00000000ff */
[----:B------:R-:W-:-:S07]  /*1f2f0*/  IMAD R2, R3, R18, RZ ;  /* 0x0000001203027224 */ /* 0x000fce00078e02ff */
.L_x_921:
[----:B------:R-:W-:Y:S05]  /*1f300*/  BSYNC B1 ;  /* 0x0000000000017941 */ /* 0x000fea0003800000 */
.L_x_920:
[----:B------:R-:W-:Y:S01]  /*1f310*/  @!P6 IMAD R83, R83, R17, R2 ;  /* 0x000000115353e224 */ /* 0x000fe200078e0202 */
[----:B------:R-:W-:Y:S04]  /*1f320*/  BSSY B1, `(.L_x_922) ;  /* 0x0000006000017945 */ /* 0x000fe80003800000 */
[----:B------:R0:W-:Y:S01]  /*1f330*/  @!P6 STG.E.U8 desc[UR36][R8.64+0x171], R83 ;  /* 0x000171530800e986 */ /* 0x0001e2000c101124 */
[----:B------:R-:W-:Y:S05]  /*1f340*/  @P2 BRA `(.L_x_923) ;  /* 0x00000000000c2947 */ /* 0x000fea0003800000 */
[----:B------:R-:W2:Y:S02]  /*1f350*/  LDG.E.U8 R16, desc[UR36][R12.64+0x178] ;  /* 0x000178240c107981 */ /* 0x000ea4000c1e1100 */
[----:B--2---:R-:W-:-:S05]  /*1f360*/  PRMT R3, R16, 0x8880, RZ ;  /* 0x0000888010037816 */ /* 0x004fca00000000ff */
[----:B------:R-:W-:-:S07]  /*1f370*/  IMAD R2, R3, R18, RZ ;  /* 0x0000001203027224 */ /* 0x000fce00078e02ff */
.L_x_923:
[----:B------:R-:W-:Y:S05]  /*1f380*/  BSYNC B1 ;  /* 0x0000000000017941 */ /* 0x000fea0003800000 */
.L_x_922:
        /* <DEDUP_REMOVED lines=12> */
.L_x_925:
[----:B------:R-:W-:Y:S05]  /*1f450*/  BSYNC B1 ;  /* 0x0000000000017941 */ /* 0x000fea0003800000 */
.L_x_924:
[----:B------:R-:W-:Y:S01]  /*1f460*/  @!P4 IMAD R85, R85, R17, R2 ;  /* 0x000000115555c224 */ /* 0x000fe200078e0202 */
[----:B------:R-:W-:Y:S04]  /*1f470*/  BSSY B1, `(.L_x_926) ;  /* 0x0000006000017945 */ /* 0x000fe80003800000 */
[----:B------:R0:W-:Y:S01]  /*1f480*/  @!P4 STG.E.U8 desc[UR36][R6.64+0x179], R85 ;  /* 0x000179550600c986 */ /* 0x0001e2000c101124 */
[----:B------:R-:W-:Y:S05]  /*1f490*/  @P3 BRA `(.L_x_927) ;  /* 0x00000000000c3947 */ /* 0x000fea0003800000 */
[----:B------:R-:W2:Y:S02]  /*1f4a0*/  LDG.E.U8 R16, desc[UR36][R14.64+0x178] ;  /* 0x000178240e107981 */ /* 0x000ea4000c1e1100 */
[----:B--2---:R-:W-:-:S05]  /*1f4b0*/  PRMT R3, R16, 0x8880, RZ ;  /* 0x0000888010037816 */ /* 0x004fca00000000ff */
[----:B------:R-:W-:-:S07]  /*1f4c0*/  IMAD R2, R3, R18, RZ ;  /* 0x0000001203027224 */ /* 0x000fce00078e02ff */
.L_x_927:
[----:B------:R-:W-:Y:S05]  /*1f4d0*/  BSYNC B1 ;  /* 0x0000000000017941 */ /* 0x000fea0003800000 */
.L_x_926:
[----:B--2---:R-:W-:Y:S01]  /*1f4e0*/  @!P3 IMAD R3, R86, R17, R2 ;  /* 0x000000115603b224 */ /* 0x004fe200078e0202 */
[----:B------:R-:W-:Y:S04]  /*1f4f0*/  BSSY B1, `(.L_x_928) ;  /* 0x0000006000017945 */ /* 0x000fe80003800000 */
[----:B------:R2:W-:Y:S01]  /*1f500*/  @!P3 STG.E.U8 desc[UR36][R8.64+0x178], R3 ;  /* 0x000178030800b986 */ /* 0x0005e2000c101124 */
[----:B------:R-:W-:Y:S05]  /*1f510*/  @P5 BRA `(.L_x_929) ;  /* 0x00000000000c5947 */ /* 0x000fea0003800000 */
[----:B------:R-:W2:Y:S02]  /*1f520*/  LDG.E.U8 R16, desc[UR36][R14.64+0x179] ;  /* 0x000179240e107981 */ /* 0x000ea4000c1e1100 */
[----:B--2---:R-:W-:-:S05]  /*1f530*/  PRMT R3, R16, 0x8880, RZ ;  /* 0x0000888010037816 */ /* 0x004fca00000000ff */
[----:B------:R-:W-:-:S07]  /*1f540*/  IMAD R2, R3, R18, RZ ;  /* 0x0000001203027224 */ /* 0x000fce00078e02ff */
.L_x_929:
[----:B------:R-:W-:Y:S05]  /*1f550*/  BSYNC B1 ;  /* 0x0000000000017941 */ /* 0x000fea0003800000 */
.L_x_928:
[----:B------:R-:W-:Y:S01]  /*1f560*/  @!P5 IMAD R87, R87, R17, R2 ;  /* 0x000000115757d224 */ /* 0x000fe200078e0202 */
[----:B------:R-:W-:Y:S04]  /*1f570*/  BSSY B1, `(.L_x_930) ;  /* 0x0000006000017945 */ /* 0x000fe80003800000 */
[----:B------:R0:W-:Y:S01]  /*1f580*/  @!P5 STG.E.U8 desc[UR36][R8.64+0x179], R87 ;  /* 0x000179570800d986 */ /* 0x0001e2000c101124 */
[----:B------:R-:W-:Y:S05]  /*1f590*/  @P6 BRA `(.L_x_931) ;  /* 0x00000000000c6947 */ /* 0x000fea0003800000 */
[----:B------:R-:W2:Y:S02]  /*1f5a0*/  LDG.E.U8 R16, desc[UR36][R12.64+0x180] ;  /* 0x000180240c107981 */ /* 0x000ea4000c1e1100 */
[----:B--2---:R-:W-:-:S05]  /*1f5b0*/  PRMT R3, R16, 0x8880, RZ ;  /* 0x0000888010037816 */ /* 0x004fca00000000ff */
[----:B------:R-:W-:-:S07]  /*1f5c0*/  IMAD R2, R3, R18, RZ ;  /* 0x0000001203027224 */ /* 0x000fce00078e02ff */
.L_x_931:
[----:B------:R-:W-:Y:S05]  /*1f5d0*/  BSYNC B1 ;  /* 0x0000000000017941 */ /* 0x000fea0003800000 */
.L_x_930:
[----:B--2---:R-:W-:Y:S01]  /*1f5e0*/  @!P6 IMAD R3, R88, R17, R2 ;  /* 0x000000115803e224 */ /* 0x004fe200078e0202 */
[----:B------:R-:W-:Y:S04]  /*1f5f0*/  BSSY B1, `(.L_x_932) ;  /* 0x0000006000017945 */ /* 0x000fe80003800000 */
[----:B------:R2:W-:Y:S01]  /*1f600*/  @!P6 STG.E.U8 desc[UR36][R6.64+0x180], R3 ;  /* 0x000180030600e986 */ /* 0x0005e2000c101124 */
[----:B------:R-:W-:Y:S05]  /*1f610*/  @P2 BRA `(.L_x_933) ;  /* 0x00000000000c2947 */ /* 0x000fea0003800000 */
[----:B------:R-:W2:Y:S02]  /*1f620*/  LDG.E.U8 R16, desc[UR36][R12.64+0x181] ;  /* 0x000181240c107981 */ /* 0x000ea4000c1e1100 */
[----:B--2---:R-:W-:-:S05]  /*1f630*/  PRMT R3, R16, 0x8880, RZ ;  /* 0x0000888010037816 */ /* 0x004fca00000000ff */
[----:B------:R-:W-:-:S07]  /*1f640*/  IMAD R2, R3, R18, RZ ;  /* 0x0000001203027224 */ /* 0x000fce00078e02ff */
.L_x_933:
[----:B------:R-:W-:Y:S05]  /*1f650*/  BSYNC B1 ;  /* 0x0000000000017941 */ /* 0x000fea0003800000 */
.L_x_932:
        /* <DEDUP_REMOVED lines=12> */
.L_x_935:
[----:B------:R-:W-:Y:S05]  /*1f720*/  BSYNC B1 ;  /* 0x0000000000017941 */ /* 0x000fea0003800000 */
.L_x_934:
[----:B--2---:R-:W-:Y:S01]  /*1f730*/  @!P4 IMAD R3, R90, R17, R2 ;  /* 0x000000115a03c224 */ /* 0x004fe200078e0202 */
[----:B------:R-:W-:Y:S04]  /*1f740*/  BSSY B1, `(.L_x_936) ;  /* 0x0000006000017945 */ /* 0x000fe80003800000 */
[----:B------:R2:W-:Y:S01]  /*1f750*/  @!P4 STG.E.U8 desc[UR36][R8.64+0x180], R3 ;  /* 0x000180030800c986 */ /* 0x0005e2000c101124 */
[----:B------:R-:W-:Y:S05]  /*1f760*/  @P3 BRA `(.L_x_937) ;  /* 0x00000000000c3947 */ /* 0x000fea0003800000 */
[----:B------:R-:W2:Y:S02]  /*1f770*/  LDG.E.U8 R16, desc[UR36][R14.64+0x181] ;  /* 0x000181240e107981 */ /* 0x000ea4000c1e1100 */
[----:B--2---:R-:W-:-:S05]  /*1f780*/  PRMT R3, R16, 0x8880, RZ ;  /* 0x0000888010037816 */ /* 0x004fca00000000ff */
[----:B------:R-:W-:-:S07]  /*1f790*/  IMAD R2, R3, R18, RZ ;  /* 0x0000001203027224 */ /* 0x000fce00078e02ff */
.L_x_937:
[----:B------:R-:W-:Y:S05]  /*1f7a0*/  BSYNC B1 ;  /* 0x0000000000017941 */ /* 0x000fea0003800000 */
.L_x_936:
[----:B------:R-:W-:Y:S01]  /*1f7b0*/  @!P3 IMAD R91, R91, R17, R2 ;  /* 0x000000115b5bb224 */ /* 0x000fe200078e0202 */
[----:B------:R-:W-:Y:S04]  /*1f7c0*/  BSSY B1, `(.L_x_938) ;  /* 0x0000006000017945 */ /* 0x000fe80003800000 */
[----:B------:R0:W-:Y:S01]  /*1f7d0*/  @!P3 STG.E.U8 desc[UR36][R8.64+0x181], R91 ;  /* 0x0001815b0800b986 */ /* 0x0001e2000c101124 */
[----:B------:R-:W-:Y:S05]  /*1f7e0*/  @P5 BRA `(.L_x_939) ;  /* 0x00000000000c5947 */ /* 0x000fea0003800000 */
[----:B------:R-:W2:Y:S02]  /*1f7f0*/  LDG.E.U8 R16, desc[UR36][R12.64+0x188] ;  /* 0x000188240c107981 */ /* 0x000ea4000c1e1100 */
[----:B--2---:R-:W-:-:S05]  /*1f800*/  PRMT R3, R16, 0x8880, RZ ;  /* 0x0000888010037816 */ /* 0x004fca00000000ff */
[----:B------:R-:W-:-:S07]  /*1f810*/  IMAD R2, R3, R18, RZ ;  /* 0x0000001203027224 */ /* 0x000fce00078e02ff */
.L_x_939:
[----:B------:R-:W-:Y:S05]  /*1f820*/  BSYNC B1 ;  /* 0x0000000000017941 */ /* 0x000fea0003800000 */
.L_x_938:
[----:B--2---:R-:W-:Y:S01]  /*1f830*/  @!P5 IMAD R3, R92, R17, R2 ;  /* 0x000000115c03d224 */ /* 0x004fe200078e0202 */
[----:B------:R-:W-:Y:S04]  /*1f840*/  BSSY B1, `(.L_x_940) ;  /* 0x0000006000017945 */ /* 0x000fe80003800000 */
[----:B------:R2:W-:Y:S01]  /*1f850*/  @!P5 STG.E.U8 desc[UR36][R6.64+0x188], R3 ;  /* 0x000188030600d986 */ /* 0x0005e2000c101124 */
[----:B------:R-:W-:Y:S05]  /*1f860*/  @P6 BRA `(.L_x_941) ;  /* 0x00000000000c6947 */ /* 0x000fea0003800000 */
[----:B------:R-:W2:Y:S02]  /*1f870*/  LDG.E.U8 R16, desc[UR36][R12.64+0x189] ;  /* 0x000189240c107981 */ /* 0x000ea4000c1e1100 */
[----:B--2---:R-:W-:-:S05]  /*1f880*/  PRMT R3, R16, 0x8880, RZ ;  /* 0x0000888010037816 */ /* 0x004fca00000000ff */
[----:B------:R-:W-:-:S07]  /*1f890*/  IMAD R2, R3, R18, RZ ;  /* 0x0000001203027224 */ /* 0x000fce00078e02ff */
.L_x_941:
[----:B------:R-:W-:Y:S05]  /*1f8a0*/  BSYNC B1 ;  /* 0x0000000000017941 */ /* 0x000fea0003800000 */
.L_x_940:
[----:B------:R-:W-:Y:S01]  /*1f8b0*/  @!P6 IMAD R93, R93, R17, R2 ;  /* 0x000000115d5de224 */ /* 0x000fe200078e0202 */
[----:B------:R-:W-:Y:S04]  /*1f8c0*/  BSSY B1, `(.L_x_942) ;  /* 0x0000006000017945 */ /* 0x000fe80003800000 */
[----:B------:R0:W-:Y:S01]  /*1f8d0*/  @!P6 STG.E.U8 desc[UR36][R6.64+0x189], R93 ;  /* 0x0001895d0600e986 */ /* 0x0001e2000c101124 */
[----:B------:R-:W-:Y:S05]  /*1f8e0*/  @P2 BRA `(.L_x_943) ;  /* 0x00000000000c2947 */ /* 0x000fea0003800000 */
[----:B------:R-:W2:Y:S02]  /*1f8f0*/  LDG.E.U8 R16, desc[UR36][R14.64+0x188] ;  /* 0x000188240e107981 */ /* 0x000ea4000c1e1100 */
[----:B--2---:R-:W-:-:S05]  /*1f900*/  PRMT R3, R16, 0x8880, RZ ;  /* 0x0000888010037816 */ /* 0x004fca00000000ff */
[----:B------:R-:W-:-:S07]  /*1f910*/  IMAD R2, R3, R18, RZ ;  /* 0x0000001203027224 */ /* 0x000fce00078e02ff */
.L_x_943:
[----:B------:R-:W-:Y:S05]  /*1f920*/  BSYNC B1 ;  /* 0x0000000000017941 */ /* 0x000fea0003800000 */
.L_x_942:
        /* <DEDUP_REMOVED lines=12> */
.L_x_945:
[----:B------:R-:W-:Y:S05]  /*1f9f0*/  BSYNC B1 ;  /* 0x0000000000017941 */ /* 0x000fea0003800000 */
.L_x_944:
[----:B------:R-:W-:Y:S01]  /*1fa00*/  @!P4 IMAD R95, R95, R17, R2 ;  /* 0x000000115f5fc224 */ /* 0x000fe200078e0202 */
[----:B------:R-:W-:Y:S04]  /*1fa10*/  BSSY B1, `(.L_x_946) ;  /* 0x0000006000017945 */ /* 0x000fe80003800000 */
[----:B------:R0:W-:Y:S01]  /*1fa20*/  @!P4 STG.E.U8 desc[UR36][R8.64+0x189], R95 ;  /* 0x0001895f0800c986 */ /* 0x0001e2000c101124 */
[----:B------:R-:W-:Y:S05]  /*1fa30*/  @P3 BRA `(.L_x_947) ;  /* 0x00000000000c3947 */ /* 0x000fea0003800000 */
[----:B------:R-:W2:Y:S02]  /*1fa40*/  LDG.E.U8 R16, desc[UR36][R12.64+0x190] ;  /* 0x000190240c107981 */ /* 0x000ea4000c1e1100 */
[----:B--2---:R-:W-:-:S05]  /*1fa50*/  PRMT R3, R16, 0x8880, RZ ;  /* 0x0000888010037816 */ /* 0x004fca00000000ff */
[----:B------:R-:W-:-:S07]  /*1fa60*/  IMAD R2, R3, R18, RZ ;  /* 0x0000001203027224 */ /* 0x000fce00078e02ff */
.L_x_947:
[----:B------:R-:W-:Y:S05]  /*1fa70*/  BSYNC B1 ;  /* 0x0000000000017941 */ /* 0x000fea0003800000 */
.L_x_946:
[----:B--2---:R-:W-:Y:S01]  /*1fa80*/  @!P3 IMAD R3, R96, R17, R2 ;  /* 0x000000116003b224 */ /* 0x004fe200078e0202 */
[----:B------:R-:W-:Y:S04]  /*1fa90*/  BSSY B1, `(.L_x_948) ;  /* 0x0000006000017945 */ /* 0x000fe80003800000 */
[----:B------:R2:W-:Y:S01]  /*1faa0*/  @!P3 STG.E.U8 desc[UR36][R6.64+0x190], R3 ;  /* 0x000190030600b986 */ /* 0x0005e2000c101124 */
[----:B------:R-:W-:Y:S05]  /*1fab0*/  @P5 BRA `(.L_x_949) ;  /* 0x00000000000c5947 */ /* 0x000fea0003800000 */
[----:B------:R-:W2:Y:S02]  /*1fac0*/  LDG.E.U8 R16, desc[UR36][R12.64+0x191] ;  /* 0x000191240c107981 */ /* 0x000ea4000c1e1100 */
[----:B--2---:R-:W-:-:S05]  /*1fad0*/  PRMT R3, R16, 0x8880, RZ ;  /* 0x0000888010037816 */ /* 0x004fca00000000ff */
[----:B------:R-:W-:-:S07]  /*1fae0*/  IMAD R2, R3, R18, RZ ;  /* 0x0000001203027224 */ /* 0x000fce00078e02ff */
.L_x_949:
[----:B------:R-:W-:Y:S05]  /*1faf0*/  BSYNC B1 ;  /* 0x0000000000017941 */ /* 0x000fea0003800000 */
.L_x_948:
[----:B------:R-:W-:Y:S01]  /*1fb00*/  @!P5 IMAD R97, R97, R17, R2 ;  /* 0x000000116161d224 */ /* 0x000fe200078e0202 */
[----:B------:R-:W-:Y:S04]  /*1fb10*/  BSSY B1, `(.L_x_950) ;  /* 0x0000006000017945 */ /* 0x000fe80003800000 */
[----:B------:R0:W-:Y:S01]  /*1fb20*/  @!P5 STG.E.U8 desc[UR36][R6.64+0x191], R97 ;  /* 0x000191610600d986 */ /* 0x0001e2000c101124 */
[----:B------:R-:W-:Y:S05]  /*1fb30*/  @P6 BRA `(.L_x_951) ;  /* 0x00000000000c6947 */ /* 0x000fea0003800000 */
[----:B------:R-:W2:Y:S02]  /*1fb40*/  LDG.E.U8 R16, desc[UR36][R14.64+0x190] ;  /* 0x000190240e107981 */ /* 0x000ea4000c1e1100 */
[----:B--2---:R-:W-:-:S05]  /*1fb50*/  PRMT R3, R16, 0x8880, RZ ;  /* 0x0000888010037816 */ /* 0x004fca00000000ff */
[----:B------:R-:W-:-:S07]  /*1fb60*/  IMAD R2, R3, R18, RZ ;  /* 0x0000001203027224 */ /* 0x000fce00078e02ff */
.L_x_951:
[----:B------:R-:W-:Y:S05]  /*1fb70*/  BSYNC B1 ;  /* 0x0000000000017941 */ /* 0x000fea0003800000 */
.L_x_950:
[----:B--2---:R-:W-:Y:S01]  /*1fb80*/  @!P6 IMAD R3, R98, R17, R2 ;  /* 0x000000116203e224 */ /* 0x004fe200078e0202 */
[----:B------:R-:W-:Y:S04]  /*1fb90*/  BSSY B1, `(.L_x_952) ;  /* 0x0000006000017945 */ /* 0x000fe80003800000 */
[----:B------:R2:W-:Y:S01]  /*1fba0*/  @!P6 STG.E.U8 desc[UR36][R8.64+0x190], R3 ;  /* 0x000190030800e986 */ /* 0x0005e2000c101124 */
[----:B------:R-:W-:Y:S05]  /*1fbb0*/  @P2 BRA `(.L_x_953) ;  /* 0x00000000000c2947 */ /* 0x000fea0003800000 */
[----:B------:R-:W2:Y:S02]  /*1fbc0*/  LDG.E.U8 R16, desc[UR36][R14.64+0x191] ;  /* 0x000191240e107981 */ /* 0x000ea4000c1e1100 */
[----:B--2---:R-:W-:-:S05]  /*1fbd0*/  PRMT R3, R16, 0x8880, RZ ;  /* 0x0000888010037816 */ /* 0x004fca00000000ff */
[----:B------:R-:W-:-:S07]  /*1fbe0*/  IMAD R2, R3, R18, RZ ;  /* 0x0000001203027224 */ /* 0x000fce00078e02ff */
.L_x_953:
[----:B------:R-:W-:Y:S05]  /*1fbf0*/  BSYNC B1 ;  /* 0x0000000000017941 */ /* 0x000fea0003800000 */
.L_x_952:
        /* <DEDUP_REMOVED lines=12> */
.L_x_955:
[----:B------:R-:W-:Y:S05]  /*1fcc0*/  BSYNC B1 ;  /* 0x0000000000017941 */ /* 0x000fea0003800000 */
.L_x_954:
[----:B--2---:R-:W-:Y:S01]  /*1fcd0*/  @!P4 IMAD R3, R100, R17, R2 ;  /* 0x000000116403c224 */ /* 0x004fe200078e0202 */
[----:B------:R-:W-:Y:S04]  /*1fce0*/  BSSY B1, `(.L_x_956) ;  /* 0x0000006000017945 */ /* 0x000fe80003800000 */
[----:B------:R2:W-:Y:S01]  /*1fcf0*/  @!P4 STG.E.U8 desc[UR36][R6.64+0x198], R3 ;  /* 0x000198030600c986 */ /* 0x0005e2000c101124 */
[----:B------:R-:W-:Y:S05]  /*1fd00*/  @P3 BRA `(.L_x_957) ;  /* 0x00000000000c3947 */ /* 0x000fea0003800000 */
[----:B------:R-:W2:Y:S02]  /*1fd10*/  LDG.E.U8 R16, desc[UR36][R12.64+0x199] ;  /* 0x000199240c107981 */ /* 0x000ea4000c1e1100 */
[----:B--2---:R-:W-:-:S05]  /*1fd20*/  PRMT R3, R16, 0x8880, RZ ;  /* 0x0000888010037816 */ /* 0x004fca00000000ff */
[----:B------:R-:W-:-:S07]  /*1fd30*/  IMAD R2, R3, R18, RZ ;  /* 0x0000001203027224 */ /* 0x000fce00078e02ff */
.L_x_957:
[----:B------:R-:W-:Y:S05]  /*1fd40*/  BSYNC B1 ;  /* 0x0000000000017941 */ /* 0x000fea0003800000 */
.L_x_956:
[----:B------:R-:W-:Y:S01]  /*1fd50*/  @!P3 IMAD R101, R101, R17, R2 ;  /* 0x000000116565b224 */ /* 0x000fe200078e0202 */
[----:B------:R-:W-:Y:S04]  /*1fd60*/  BSSY B1, `(.L_x_958) ;  /* 0x0000006000017945 */ /* 0x000fe80003800000 */
[----:B------:R0:W-:Y:S01]  /*1fd70*/  @!P3 STG.E.U8 desc[UR36][R6.64+0x199], R101 ;  /* 0x000199650600b986 */ /* 0x0001e2000c101124 */
[----:B------:R-:W-:Y:S05]  /*1fd80*/  @P5 BRA `(.L_x_959) ;  /* 0x00000000000c5947 */ /* 0x000fea0003800000 */
[----:B------:R-:W2:Y:S02]  /*1fd90*/  LDG.E.U8 R16, desc[UR36][R14.64+0x198] ;  /* 0x000198240e107981 */ /* 0x000ea4000c1e1100 */
[----:B--2---:R-:W-:-:S05]  /*1fda0*/  PRMT R3, R16, 0x8880, RZ ;  /* 0x0000888010037816 */ /* 0x004fca00000000ff */
[----:B------:R-:W-:-:S07]  /*1fdb0*/  IMAD R2, R3, R18, RZ ;  /* 0x0000001203027224 */ /* 0x000fce00078e02ff */
.L_x_959:
[----:B------:R-:W-:Y:S05]  /*1fdc0*/  BSYNC B1 ;  /* 0x0000000000017941 */ /* 0x000fea0003800000 */
.L_x_958:
[----:B--2---:R-:W-:Y:S01]  /*1fdd0*/  @!P5 IMAD R3, R102, R17, R2 ;  /* 0x000000116603d224 */ /* 0x004fe200078e0202 */
[----:B------:R-:W-:Y:S04]  /*1fde0*/  BSSY B1, `(.L_x_960) ;  /* 0x0000006000017945 */ /* 0x000fe80003800000 */
[----:B------:R2:W-:Y:S01]  /*1fdf0*/  @!P5 STG.E.U8 desc[UR36][R8.64+0x198], R3 ;  /* 0x000198030800d986 */ /* 0x0005e2000c101124 */
[----:B------:R-:W-:Y:S05]  /*1fe00*/  @P6 BRA `(.L_x_961) ;  /* 0x00000000000c6947 */ /* 0x000fea0003800000 */
[----:B------:R-:W2:Y:S02]  /*1fe10*/  LDG.E.U8 R16, desc[UR36][R14.64+0x199] ;  /* 0x000199240e107981 */ /* 0x000ea4000c1e1100 */
[----:B--2---:R-:W-:-:S05]  /*1fe20*/  PRMT R3, R16, 0x8880, RZ ;  /* 0x0000888010037816 */ /* 0x004fca00000000ff */
[----:B------:R-:W-:-:S07]  /*1fe30*/  IMAD R2, R3, R18, RZ ;  /* 0x0000001203027224 */ /* 0x000fce00078e02ff */
.L_x_961:
[----:B------:R-:W-:Y:S05]  /*1fe40*/  BSYNC B1 ;  /* 0x0000000000017941 */ /* 0x000fea0003800000 */
.L_x_960:
[----:B------:R-:W-:Y:S01]  /*1fe50*/  @!P6 IMAD R103, R103, R17, R2 ;  /* 0x000000116767e224 */ /* 0x000fe200078e0202 */
[----:B------:R-:W-:Y:S04]  /*1fe60*/  BSSY B1, `(.L_x_962) ;  /* 0x0000006000017945 */ /* 0x000fe80003800000 */
[----:B------:R0:W-:Y:S01]  /*1fe70*/  @!P6 STG.E.U8 desc[UR36][R8.64+0x199], R103 ;  /* 0x000199670800e986 */ /* 0x0001e2000c101124 */
[----:B------:R-:W-:Y:S05]  /*1fe80*/  @P2 BRA `(.L_x_963) ;  /* 0x00000000000c2947 */ /* 0x000fea0003800000 */
[----:B------:R-:W2:Y:S02]  /*1fe90*/  LDG.E.U8 R16, desc[UR36][R12.64+0x1a0] ;  /* 0x0001a0240c107981 */ /* 0x000ea4000c1e1100 */
[----:B--2---:R-:W-:-:S05]  /*1fea0*/  PRMT R3, R16, 0x8880, RZ ;  /* 0x0000888010037816 */ /* 0x004fca00000000ff */
[----:B------:R-:W-:-:S07]  /*1feb0*/  IMAD R2, R3, R18, RZ ;  /* 0x0000001203027224 */ /* 0x000fce00078e02ff */
.L_x_963:
[----:B------:R-:W-:Y:S05]  /*1fec0*/  BSYNC B1 ;  /* 0x0000000000017941 */ /* 0x000fea0003800000 */
.L_x_962:
        /* <DEDUP_REMOVED lines=12> */
.L_x_965:
[----:B------:R-:W-:Y:S05]  /*1ff90*/  BSYNC B1 ;  /* 0x0000000000017941 */ /* 0x000fea0003800000 */
.L_x_964:
[----:B------:R-:W-:Y:S01]  /*1ffa0*/  @!P4 IMAD R105, R105, R17, R2 ;  /* 0x000000116969c224 */ /* 0x000fe200078e0202 */
[----:B------:R-:W-:Y:S04]  /*1ffb0*/  BSSY B1, `(.L_x_966) ;  /* 0x0000006000017945 */ /* 0x000fe80003800000 */
[----:B------:R0:W-:Y:S01]  /*1ffc0*/  @!P4 STG.E.U8 desc[UR36][R6.64+0x1a1], R105 ;  /* 0x0001a1690600c986 */ /* 0x0001e2000c101124 */
[----:B------:R-:W-:Y:S05]  /*1ffd0*/  @P3 BRA `(.L_x_967) ;  /* 0x00000000000c3947 */ /* 0x000fea0003800000 */
[----:B------:R-:W2:Y:S02]  /*1ffe0*/  LDG.E.U8 R16, desc[UR36][R14.64+0x1a0] ;  /* 0x0001a0240e107981 */ /* 0x000ea4000c1e1100 */
[----:B--2---:R-:W-:-:S05]  /*1fff0*/  PRMT R3, R16, 0x8880, RZ ;  /* 0x0000888010037816 */ /* 0x004fca00000000ff */
[----:B------:R-:W-:-:S07]  /*20000*/  IMAD R2, R3, R18, RZ ;  /* 0x0000001203027224 */ /* 0x000fce00078e02ff */
.L_x_967:
[----:B------:R-:W-:Y:S05]  /*20010*/  BSYNC B1 ;  /* 0x0000000000017941 */ /* 0x000fea0003800000 */
.L_x_966:
[----:B--2---:R-:W-:Y:S01]  /*20020*/  @!P3 IMAD R3, R106, R17, R2 ;  /* 0x000000116a03b224 */ /* 0x004fe200078e0202 */
[----:B------:R-:W-:Y:S04]  /*20030*/  BSSY B1, `(.L_x_968) ;  /* 0x0000006000017945 */ /* 0x000fe80003800000 */
[----:B------:R2:W-:Y:S01]  /*20040*/  @!P3 STG.E.U8 desc[UR36][R8.64+0x1a0], R3 ;  /* 0x0001a0030800b986 */ /* 0x0005e2000c101124 */
[----:B------:R-:W-:Y:S05]  /*20050*/  @P5 BRA `(.L_x_969) ;  /* 0x00000000000c5947 */ /* 0x000fea0003800000 */
[----:B------:R-:W2:Y:S02]  /*20060*/  LDG.E.U8 R16, desc[UR36][R14.64+0x1a1] ;  /* 0x0001a1240e107981 */ /* 0x000ea4000c1e1100 */
[----:B--2---:R-:W-:-:S05]  /*20070*/  PRMT R3, R16, 0x8880, RZ ;  /* 0x0000888010037816 */ /* 0x004fca00000000ff */
[----:B------:R-:W-:-:S07]  /*20080*/  IMAD R2, R3, R18, RZ ;  /* 0x0000001203027224 */ /* 0x000fce00078e02ff */
.L_x_969:
[----:B------:R-:W-:Y:S05]  /*20090*/  BSYNC B1 ;  /* 0x0000000000017941 */ /* 0x000fea0003800000 */
.L_x_968:
[----:B------:R-:W-:Y:S01]  /*200a0*/  @!P5 IMAD R107, R107, R17, R2 ;  /* 0x000000116b6bd224 */ /* 0x000fe200078e0202 */
[----:B------:R-:W-:Y:S04]  /*200b0*/  BSSY B1, `(.L_x_970) ;  /* 0x0000006000017945 */ /* 0x000fe80003800000 */
[----:B------:R0:W-:Y:S01]  /*200c0*/  @!P5 STG.E.U8 desc[UR36][R8.64+0x1a1], R107 ;  /* 0x0001a16b0800d986 */ /* 0x0001e2000c101124 */
[----:B------:R-:W-:Y:S05]  /*200d0*/  @P6 BRA `(.L_x_971) ;  /* 0x00000000000c6947 */ /* 0x000fea0003800000 */
[----:B------:R-:W2:Y:S02]  /*200e0*/  LDG.E.U8 R16, desc[UR36][R12.64+0x1a8] ;  /* 0x0001a8240c107981 */ /* 0x000ea4000c1e1100 */
[----:B--2---:R-:W-:-:S05]  /*200f0*/  PRMT R3, R16, 0x8880, RZ ;  /* 0x0000888010037816 */ /* 0x004fca00000000ff */
[----:B------:R-:W-:-:S07]  /*20100*/  IMAD R2, R3, R18, RZ ;  /* 0x0000001203027224 */ /* 0x000fce00078e02ff */
.L_x_971:
[----:B------:R-:W-:Y:S05]  /*20110*/  BSYNC B1 ;  /* 0x0000000000017941 */ /* 0x000fea0003800000 */
.L_x_970:
[----:B--2---:R-:W-:Y:S01]  /*20120*/  @!P6 IMAD R3, R108, R17, R2 ;  /* 0x000000116c03e224 */ /* 0x004fe200078e0202 */
[----:B------:R-:W-:Y:S04]  /*20130*/  BSSY B1, `(.L_x_972) ;  /* 0x0000006000017945 */ /* 0x000fe80003800000 */
[----:B------:R2:W-:Y:S01]  /*20140*/  @!P6 STG.E.U8 desc[UR36][R6.64+0x1a8], R3 ;  /* 0x0001a8030600e986 */ /* 0x0005e2000c101124 */
[----:B------:R-:W-:Y:S05]  /*20150*/  @P2 BRA `(.L_x_973) ;  /* 0x00000000000c2947 */ /* 0x000fea0003800000 */
[----:B------:R-:W2:Y:S02]  /*20160*/  LDG.E.U8 R16, desc[UR36][R12.64+0x1a9] ;  /* 0x0001a9240c107981 */ /* 0x000ea4000c1e1100 */
[----:B--2---:R-:W-:-:S05]  /*20170*/  PRMT R3, R16, 0x8880, RZ ;  /* 0x0000888010037816 */ /* 0x004fca00000000ff */
[----:B------:R-:W-:-:S07]  /*20180*/  IMAD R2, R3, R18, RZ ;  /* 0x0000001203027224 */ /* 0x000fce00078e02ff */
.L_x_973:
[----:B------:R-:W-:Y:S05]  /*20190*/  BSYNC B1 ;  /* 0x0000000000017941 */ /* 0x000fea0003800000 */
.L_x_972:
        /* <DEDUP_REMOVED lines=12> */
.L_x_975:
[----:B------:R-:W-:Y:S05]  /*20260*/  BSYNC B1 ;  /* 0x0000000000017941 */ /* 0x000fea0003800000 */
.L_x_974:
[----:B--2---:R-:W-:Y:S01]  /*20270*/  @!P4 IMAD R3, R110, R17, R2 ;  /* 0x000000116e03c224 */ /* 0x004fe200078e0202 */
[----:B------:R-:W-:Y:S04]  /*20280*/  BSSY B1, `(.L_x_976) ;  /* 0x0000006000017945 */ /* 0x000fe80003800000 */
[----:B------:R2:W-:Y:S01]  /*20290*/  @!P4 STG.E.U8 desc[UR36][R8.64+0x1a8], R3 ;  /* 0x0001a8030800c986 */ /* 0x0005e2000c101124 */
[----:B------:R-:W-:Y:S05]  /*202a0*/  @P3 BRA `(.L_x_977) ;  /* 0x00000000000c3947 */ /* 0x000fea0003800000 */
[----:B------:R-:W2:Y:S02]  /*202b0*/  LDG.E.U8 R16, desc[UR36][R14.64+0x1a9] ;  /* 0x0001a9240e107981 */ /* 0x000ea4000c1e1100 */
[----:B--2---:R-:W-:-:S05]  /*202c0*/  PRMT R3, R16, 0x8880, RZ ;  /* 0x0000888010037816 */ /* 0x004fca00000000ff */
[----:B------:R-:W-:-:S07]  /*202d0*/  IMAD R2, R3, R18, RZ ;  /* 0x0000001203027224 */ /* 0x000fce00078e02ff */
.L_x_977:
[----:B------:R-:W-:Y:S05]  /*202e0*/  BSYNC B1 ;  /* 0x0000000000017941 */ /* 0x000fea0003800000 */
.L_x_976:
[----:B------:R-:W-:Y:S01]  /*202f0*/  @!P3 IMAD R111, R111, R17, R2 ;  /* 0x000000116f6fb224 */ /* 0x000fe200078e0202 */
[----:B------:R-:W-:Y:S04]  /*20300*/  BSSY B1, `(.L_x_978) ;  /* 0x0000006000017945 */ /* 0x000fe80003800000 */
[----:B------:R0:W-:Y:S01]  /*20310*/  @!P3 STG.E.U8 desc[UR36][R8.64+0x1a9], R111 ;  /* 0x0001a96f0800b986 */ /* 0x0001e2000c101124 */
[----:B------:R-:W-:Y:S05]  /*20320*/  @P5 BRA `(.L_x_979) ;  /* 0x00000000000c5947 */ /* 0x000fea0003800000 */
[----:B------:R-:W2:Y:S02]  /*20330*/  LDG.E.U8 R16, desc[UR36][R12.64+0x1b0] ;  /* 0x0001b0240c107981 */ /* 0x000ea4000c1e1100 */
[----:B--2---:R-:W-:-:S05]  /*20340*/  PRMT R3, R16, 0x8880, RZ ;  /* 0x0000888010037816 */ /* 0x004fca00000000ff */
[----:B------:R-:W-:-:S07]  /*20350*/  IMAD R2, R3, R18, RZ ;  /* 0x0000001203027224 */ /* 0x000fce00078e02ff */
.L_x_979:
[----:B------:R-:W-:Y:S05]  /*20360*/  BSYNC B1 ;  /* 0x0000000000017941 */ /* 0x000fea0003800000 */
.L_x_978:
[----:B--2---:R-:W-:Y:S01]  /*20370*/  @!P5 IMAD R3, R112, R17, R2 ;  /* 0x000000117003d224 */ /* 0x004fe200078e0202 */
[----:B------:R-:W-:Y:S04]  /*20380*/  BSSY B1, `(.L_x_980) ;  /* 0x0000006000017945 */ /* 0x000fe80003800000 */
[----:B------:R2:W-:Y:S01]  /*20390*/  @!P5 STG.E.U8 desc[UR36][R6.64+0x1b0], R3 ;  /* 0x0001b0030600d986 */ /* 0x0005e2000c101124 */
[----:B------:R-:W-:Y:S05]  /*203a0*/  @P6 BRA `(.L_x_981) ;  /* 0x00000000000c6947 */ /* 0x000fea0003800000 */
[----:B------:R-:W2:Y:S02]  /*203b0*/  LDG.E.U8 R16, desc[UR36][R12.64+0x1b1] ;  /* 0x0001b1240c107981 */ /* 0x000ea4000c1e1100 */
[----:B--2---:R-:W-:-:S05]  /*203c0*/  PRMT R3, R16, 0x8880, RZ ;  /* 0x0000888010037816 */ /* 0x004fca00000000ff */
[----:B------:R-:W-:-:S07]  /*203d0*/  IMAD R2, R3, R18, RZ ;  /* 0x0000001203027224 */ /* 0x000fce00078e02ff */
.L_x_981:
[----:B------:R-:W-:Y:S05]  /*203e0*/  BSYNC B1 ;  /* 0x0000000000017941 */ /* 0x000fea0003800000 */
.L_x_980:
[----:B------:R-:W-:Y:S01]  /*203f0*/  @!P6 IMAD R113, R113, R17, R2 ;  /* 0x000000117171e224 */ /* 0x000fe200078e0202 */
[----:B------:R-:W-:Y:S04]  /*20400*/  BSSY B1, `(.L_x_982) ;  /* 0x0000006000017945 */ /* 0x000fe80003800000 */
[----:B------:R0:W-:Y:S01]  /*20410*/  @!P6 STG.E.U8 desc[UR36][R6.64+0x1b1], R113 ;  /* 0x0001b1710600e986 */ /* 0x0001e2000c101124 */
[----:B------:R-:W-:Y:S05]  /*20420*/  @P2 BRA `(.L_x_983) ;  /* 0x00000000000c2947 */ /* 0x000fea0003800000 */
[----:B------:R-:W2:Y:S02]  /*20430*/  LDG.E.U8 R16, desc[UR36][R14.64+0x1b0] ;  /* 0x0001b0240e107981 */ /* 0x000ea4000c1e1100 */
[----:B--2---:R-:W-:-:S05]  /*20440*/  PRMT R3, R16, 0x8880, RZ ;  /* 0x0000888010037816 */ /* 0x004fca00000000ff */
[----:B------:R-:W-:-:S07]  /*20450*/  IMAD R2, R3, R18, RZ ;  /* 0x0000001203027224 */ /* 0x000fce00078e02ff */
.L_x_983:
[----:B------:R-:W-:Y:S05]  /*20460*/  BSYNC B1 ;  /* 0x0000000000017941 */ /* 0x000fea0003800000 */
.L_x_982:
        /* <DEDUP_REMOVED lines=12> */
.L_x_985:
[----:B------:R-:W-:Y:S05]  /*20530*/  BSYNC B1 ;  /* 0x0000000000017941 */ /* 0x000fea0003800000 */
.L_x_984:
[----:B------:R-:W-:Y:S01]  /*20540*/  @!P4 IMAD R115, R115, R17, R2 ;  /* 0x000000117373c224 */ /* 0x000fe200078e0202 */
[----:B------:R-:W-:Y:S04]  /*20550*/  BSSY B1, `(.L_x_986) ;  /* 0x0000006000017945 */ /* 0x000fe80003800000 */
[----:B------:R0:W-:Y:S01]  /*20560*/  @!P4 STG.E.U8 desc[UR36][R8.64+0x1b1], R115 ;  /* 0x0001b1730800c986 */ /* 0x0001e2000c101124 */
[----:B------:R-:W-:Y:S05]  /*20570*/  @P3 BRA `(.L_x_987) ;  /* 0x00000000000c3947 */ /* 0x000fea0003800000 */
[----:B------:R-:W2:Y:S02]  /*20580*/  LDG.E.U8 R16, desc[UR36][R12.64+0x1b8] ;  /* 0x0001b8240c107981 */ /* 0x000ea4000c1e1100 */
[----:B--2---:R-:W-:-:S05]  /*20590*/  PRMT R3, R16, 0x8880, RZ ;  /* 0x0000888010037816 */ /* 0x004fca00000000ff */
[----:B------:R-:W-:-:S07]  /*205a0*/  IMAD R2, R3, R18, RZ ;  /* 0x0000001203027224 */ /* 0x000fce00078e02ff */
.L_x_987:
[----:B------:R-:W-:Y:S05]  /*205b0*/  BSYNC B1 ;  /* 0x0000000000017941 */ /* 0x000fea0003800000 */
.L_x_986:
[----:B--2---:R-:W-:Y:S01]  /*205c0*/  @!P3 IMAD R3, R116, R17, R2 ;  /* 0x000000117403b224 */ /* 0x004fe200078e0202 */
[----:B------:R-:W-:Y:S04]  /*205d0*/  BSSY B1, `(.L_x_988) ;  /* 0x0000006000017945 */ /* 0x000fe80003800000 */
[----:B------:R2:W-:Y:S01]  /*205e0*/  @!P3 STG.E.U8 desc[UR36][R6.64+0x1b8], R3 ;  /* 0x0001b8030600b986 */ /* 0x0005e2000c101124 */
[----:B------:R-:W-:Y:S05]  /*205f0*/  @P5 BRA `(.L_x_989) ;  /* 0x00000000000c5947 */ /* 0x000fea0003800000 */
[----:B------:R-:W2:Y:S02]  /*20600*/  LDG.E.U8 R16, desc[UR36][R12.64+0x1b9] ;  /* 0x0001b9240c107981 */ /* 0x000ea4000c1e1100 */
[----:B--2---:R-:W-:-:S05]  /*20610*/  PRMT R3, R16, 0x8880, RZ ;  /* 0x0000888010037816 */ /* 0x004fca00000000ff */
[----:B------:R-:W-:-:S07]  /*20620*/  IMAD R2, R3, R18, RZ ;  /* 0x0000001203027224 */ /* 0x000fce00078e02ff */
.L_x_989:
[----:B------:R-:W-:Y:S05]  /*20630*/  BSYNC B1 ;  /* 0x0000000000017941 */ /* 0x000fea0003800000 */
.L_x_988:
[----:B------:R-:W-:Y:S01]  /*20640*/  @!P5 IMAD R117, R117, R17, R2 ;  /* 0x000000117575d224 */ /* 0x000fe200078e0202 */
[----:B------:R-:W-:Y:S04]  /*20650*/  BSSY B1, `(.L_x_990) ;  /* 0x0000006000017945 */ /* 0x000fe80003800000 */
[----:B------:R0:W-:Y:S01]  /*20660*/  @!P5 STG.E.U8 desc[UR36][R6.64+0x1b9], R117 ;  /* 0x0001b9750600d986 */ /* 0x0001e2000c101124 */
[----:B------:R-:W-:Y:S05]  /*20670*/  @P6 BRA `(.L_x_991) ;  /* 0x00000000000c6947 */ /* 0x000fea0003800000 */
[----:B------:R-:W2:Y:S02]  /*20680*/  LDG.E.U8 R16, desc[UR36][R14.64+0x1b8] ;  /* 0x0001b8240e107981 */ /* 0x000ea4000c1e1100 */
[----:B--2---:R-:W-:-:S05]  /*20690*/  PRMT R3, R16, 0x8880, RZ ;  /* 0x0000888010037816 */ /* 0x004fca00000000ff */
[----:B------:R-:W-:-:S07]  /*206a0*/  IMAD R2, R3, R18, RZ ;  /* 0x0000001203027224 */ /* 0x000fce00078e02ff */
.L_x_991:
[----:B------:R-:W-:Y:S05]  /*206b0*/  BSYNC B1 ;  /* 0x0000000000017941 */ /* 0x000fea0003800000 */
.L_x_990:
[----:B--2---:R-:W-:Y:S01]  /*206c0*/  @!P6 IMAD R3, R118, R17, R2 ;  /* 0x000000117603e224 */ /* 0x004fe200078e0202 */
[----:B------:R-:W-:Y:S04]  /*206d0*/  BSSY B1, `(.L_x_992) ;  /* 0x0000006000017945 */ /* 0x000fe80003800000 */
[----:B------:R2:W-:Y:S01]  /*206e0*/  @!P6 STG.E.U8 desc[UR36][R8.64+0x1b8], R3 ;  /* 0x0001b8030800e986 */ /* 0x0005e2000c101124 */
[----:B------:R-:W-:Y:S05]  /*206f0*/  @P2 BRA `(.L_x_993) ;  /* 0x00000000000c2947 */ /* 0x000fea0003800000 */
[----:B------:R-:W2:Y:S02]  /*20700*/  LDG.E.U8 R16, desc[UR36][R14.64+0x1b9] ;  /* 0x0001b9240e107981 */ /* 0x000ea4000c1e1100 */
[----:B--2---:R-:W-:-:S05]  /*20710*/  PRMT R3, R16, 0x8880, RZ ;  /* 0x0000888010037816 */ /* 0x004fca00000000ff */
[----:B------:R-:W-:-:S07]  /*20720*/  IMAD R2, R3, R18, RZ ;  /* 0x0000001203027224 */ /* 0x000fce00078e02ff */
.L_x_993:
[----:B------:R-:W-:Y:S05]  /*20730*/  BSYNC B1 ;  /* 0x0000000000017941 */ /* 0x000fea0003800000 */
.L_x_992:
        /* <DEDUP_REMOVED lines=12> */
.L_x_995:
[----:B------:R-:W-:Y:S05]  /*20800*/  BSYNC B1 ;  /* 0x0000000000017941 */ /* 0x000fea0003800000 */
.L_x_994:
[----:B--2---:R-:W-:Y:S01]  /*20810*/  @!P4 IMAD R3, R120, R17, R2 ;  /* 0x000000117803c224 */ /* 0x004fe200078e0202 */
[----:B------:R-:W-:Y:S04]  /*20820*/  BSSY B1, `(.L_x_996) ;  /* 0x0000006000017945 */ /* 0x000fe80003800000 */
[----:B------:R2:W-:Y:S01]  /*20830*/  @!P4 STG.E.U8 desc[UR36][R6.64+0x1c0], R3 ;  /* 0x0001c0030600c986 */ /* 0x0005e2000c101124 */
[----:B------:R-:W-:Y:S05]  /*20840*/  @P3 BRA `(.L_x_997) ;  /* 0x00000000000c3947 */ /* 0x000fea0003800000 */
[----:B------:R-:W2:Y:S02]  /*20850*/  LDG.E.U8 R16, desc[UR36][R12.64+0x1c1] ;  /* 0x0001c1240c107981 */ /* 0x000ea4000c1e1100 */
[----:B--2---:R-:W-:-:S05]  /*20860*/  PRMT R3, R16, 0x8880, RZ ;  /* 0x0000888010037816 */ /* 0x004fca00000000ff */
[----:B------:R-:W-:-:S07]  /*20870*/  IMAD R2, R3, R18, RZ ;  /* 0x0000001203027224 */ /* 0x000fce00078e02ff */
.L_x_997:
[----:B------:R-:W-:Y:S05]  /*20880*/  BSYNC B1 ;  /* 0x0000000000017941 */ /* 0x000fea0003800000 */
.L_x_996:
[----:B------:R-:W-:Y:S01]  /*20890*/  @!P3 IMAD R121, R121, R17, R2 ;  /* 0x000000117979b224 */ /* 0x000fe200078e0202 */
[----:B------:R-:W-:Y:S04]  /*208a0*/  BSSY B1, `(.L_x_998) ;  /* 0x0000006000017945 */ /* 0x000fe80003800000 */
[----:B------:R0:W-:Y:S01]  /*208b0*/  @!P3 STG.E.U8 desc[UR36][R6.64+0x1c1], R121 ;  /* 0x0001c1790600b986 */ /* 0x0001e2000c101124 */
[----:B------:R-:W-:Y:S05]  /*208c0*/  @P5 BRA `(.L_x_999) ;  /* 0x00000000000c5947 */ /* 0x000fea0003800000 */
[----:B------:R-:W2:Y:S02]  /*208d0*/  LDG.E.U8 R16, desc[UR36][R14.64+0x1c0] ;  /* 0x0001c0240e107981 */ /* 0x000ea4000c1e1100 */
[----:B--2---:R-:W-:-:S05]  /*208e0*/  PRMT R3, R16, 0x8880, RZ ;  /* 0x0000888010037816 */ /* 0x004fca00000000ff */
[----:B------:R-:W-:-:S07]  /*208f0*/  IMAD R2, R3, R18, RZ ;  /* 0x0000001203027224 */ /* 0x000fce00078e02ff */
.L_x_999:
[----:B------:R-:W-:Y:S05]  /*20900*/  BSYNC B1 ;  /* 0x0000000000017941 */ /* 0x000fea0003800000 */
.L_x_998:
[----:B--2---:R-:W-:Y:S01]  /*20910*/  @!P5 IMAD R3, R122, R17, R2 ;  /* 0x000000117a03d224 */ /* 0x004fe200078e0202 */
[----:B------:R-:W-:Y:S04]  /*20920*/  BSSY B1, `(.L_x_1000) ;  /* 0x0000006000017945 */ /* 0x000fe80003800000 */
[----:B------:R2:W-:Y:S01]  /*20930*/  @!P5 STG.E.U8 desc[UR36][R8.64+0x1c0], R3 ;  /* 0x0001c0030800d986 */ /* 0x0005e2000c101124 */
[----:B------:R-:W-:Y:S05]  /*20940*/  @P6 BRA `(.L_x_1001) ;  /* 0x00000000000c6947 */ /* 0x000fea0003800000 */
[----:B------:R-:W2:Y:S02]  /*20950*/  LDG.E.U8 R16, desc[UR36][R14.64+0x1c1] ;  /* 0x0001c1240e107981 */ /* 0x000ea4000c1e1100 */
[----:B--2---:R-:W-:-:S05]  /*20960*/  PRMT R3, R16, 0x8880, RZ ;  /* 0x0000888010037816 */ /* 0x004fca00000000ff */
[----:B------:R-:W-:-:S07]  /*20970*/  IMAD R2, R3, R18, RZ ;  /* 0x0000001203027224 */ /* 0x000fce00078e02ff */
.L_x_1001:
[----:B------:R-:W-:Y:S05]  /*20980*/  BSYNC B1 ;  /* 0x0000000000017941 */ /* 0x000fea0003800000 */
.L_x_1000:
[----:B------:R-:W-:Y:S01]  /*20990*/  @!P6 IMAD R123, R123, R17, R2 ;  /* 0x000000117b7be224 */ /* 0x000fe200078e0202 */
[----:B------:R-:W-:Y:S04]  /*209a0*/  BSSY B1, `(.L_x_1002) ;  /* 0x0000006000017945 */ /* 0x000fe80003800000 */
[----:B------:R0:W-:Y:S01]  /*209b0*/  @!P6 STG.E.U8 desc[UR36][R8.64+0x1c1], R123 ;  /* 0x0001c17b0800e986 */ /* 0x0001e2000c101124 */
[----:B------:R-:W-:Y:S05]  /*209c0*/  @P2 BRA `(.L_x_1003) ;  /* 0x00000000000c2947 */ /* 0x000fea0003800000 */
[----:B------:R-:W2:Y:S02]  /*209d0*/  LDG.E.U8 R16, desc[UR36][R12.64+0x1c8] ;  /* 0x0001c8240c107981 */ /* 0x000ea4000c1e1100 */
[----:B--2---:R-:W-:-:S05]  /*209e0*/  PRMT R3, R16, 0x8880, RZ ;  /* 0x0000888010037816 */ /* 0x004fca00000000ff */
[----:B------:R-:W-:-:S07]  /*209f0*/  IMAD R2, R3, R18, RZ ;  /* 0x0000001203027224 */ /* 0x000fce00078e02ff */
.L_x_1003:
[----:B------:R-:W-:Y:S05]  /*20a00*/  BSYNC B1 ;  /* 0x0000000000017941 */ /* 0x000fea0003800000 */
.L_x_1002:
        /* <DEDUP_REMOVED lines=12> */
.L_x_1005:
[----:B------:R-:W-:Y:S05]  /*20ad0*/  BSYNC B1 ;  /* 0x0000000000017941 */ /* 0x000fea0003800000 */
.L_x_1004:
[----:B------:R-:W-:Y:S01]  /*20ae0*/  @!P4 IMAD R125, R125, R17, R2 ;  /* 0x000000117d7dc224 */ /* 0x000fe200078e0202 */
[----:B------:R-:W-:Y:S04]  /*20af0*/  BSSY B1, `(.L_x_1006) ;  /* 0x0000006000017945 */ /* 0x000fe80003800000 */
[----:B------:R0:W-:Y:S01]  /*20b00*/  @!P4 STG.E.U8 desc[UR36][R6.64+0x1c9], R125 ;  /* 0x0001c97d0600c986 */ /* 0x0001e2000c101124 */
[----:B------:R-:W-:Y:S05]  /*20b10*/  @P3 BRA `(.L_x_1007) ;  /* 0x00000000000c3947 */ /* 0x000fea0003800000 */
[----:B------:R-:W2:Y:S02]  /*20b20*/  LDG.E.U8 R16, desc[UR36][R14.64+0x1c8] ;  /* 0x0001c8240e107981 */ /* 0x000ea4000c1e1100 */
[----:B--2---:R-:W-:-:S05]  /*20b30*/  PRMT R3, R16, 0x8880, RZ ;  /* 0x0000888010037816 */ /* 0x004fca00000000ff */
[----:B------:R-:W-:-:S07]  /*20b40*/  IMAD R2, R3, R18, RZ ;  /* 0x0000001203027224 */ /* 0x000fce00078e02ff */
.L_x_1007:
[----:B------:R-:W-:Y:S05]  /*20b50*/  BSYNC B1 ;  /* 0x0000000000017941 */ /* 0x000fea0003800000 */
.L_x_1006:
[----:B--2---:R-:W-:Y:S01]  /*20b60*/  @!P3 IMAD R3, R126, R17, R2 ;  /* 0x000000117e03b224 */ /* 0x004fe200078e0202 */
[----:B------:R-:W-:Y:S04]  /*20b70*/  BSSY B1, `(.L_x_1008) ;  /* 0x0000006000017945 */ /* 0x000fe80003800000 */
[----:B------:R2:W-:Y:S01]  /*20b80*/  @!P3 STG.E.U8 desc[UR36][R8.64+0x1c8], R3 ;  /* 0x0001c8030800b986 */ /* 0x0005e2000c101124 */
[----:B------:R-:W-:Y:S05]  /*20b90*/  @P5 BRA `(.L_x_1009) ;  /* 0x00000000000c5947 */ /* 0x000fea0003800000 */
[----:B------:R-:W2:Y:S02]  /*20ba0*/  LDG.E.U8 R16, desc[UR36][R14.64+0x1c9] ;  /* 0x0001c9240e107981 */ /* 0x000ea4000c1e1100 */
[----:B--2---:R-:W-:-:S05]  /*20bb0*/  PRMT R3, R16, 0x8880, RZ ;  /* 0x0000888010037816 */ /* 0x004fca00000000ff */
[----:B------:R-:W-:-:S07]  /*20bc0*/  IMAD R2, R3, R18, RZ ;  /* 0x0000001203027224 */ /* 0x000fce00078e02ff */
.L_x_1009:
[----:B------:R-:W-:Y:S05]  /*20bd0*/  BSYNC B1 ;  /* 0x0000000000017941 */ /* 0x000fea0003800000 */
.L_x_1008:
[----:B------:R-:W-:Y:S01]  /*20be0*/  @!P5 IMAD R127, R127, R17, R2 ;  /* 0x000000117f7fd224 */ /* 0x000fe200078e0202 */
[----:B------:R-:W-:Y:S04]  /*20bf0*/  BSSY B1, `(.L_x_1010) ;  /* 0x0000006000017945 */ /* 0x000fe80003800000 */
[----:B------:R0:W-:Y:S01]  /*20c00*/  @!P5 STG.E.U8 desc[UR36][R8.64+0x1c9], R127 ;  /* 0x0001c97f0800d986 */ /* 0x0001e2000c101124 */
[----:B------:R-:W-:Y:S05]  /*20c10*/  @P6 BRA `(.L_x_1011) ;  /* 0x00000000000c6947 */ /* 0x000fea0003800000 */
[----:B------:R-:W2:Y:S02]  /*20c20*/  LDG.E.U8 R16, desc[UR36][R12.64+0x1d0] ;  /* 0x0001d0240c107981 */ /* 0x000ea4000c1e1100 */
[----:B--2---:R-:W-:-:S05]  /*20c30*/  PRMT R3, R16, 0x8880, RZ ;  /* 0x0000888010037816 */ /* 0x004fca00000000ff */
[----:B------:R-:W-:-:S07]  /*20c40*/  IMAD R2, R3, R18, RZ ;  /* 0x0000001203027224 */ /* 0x000fce00078e02ff */
.L_x_1011:
[----:B------:R-:W-:Y:S05]  /*20c50*/  BSYNC B1 ;  /* 0x0000000000017941 */ /* 0x000fea0003800000 */
.L_x_1010:
[----:B--2---:R-:W-:Y:S01]  /*20c60*/  @!P6 IMAD R3, R128, R17, R2 ;  /* 0x000000118003e224 */ /* 0x004fe200078e0202 */
[----:B------:R-:W-:Y:S04]  /*20c70*/  BSSY B1, `(.L_x_1012) ;  /* 0x0000006000017945 */ /* 0x000fe80003800000 */
[----:B------:R2:W-:Y:S01]  /*20c80*/  @!P6 STG.E.U8 desc[UR36][R6.64+0x1d0], R3 ;  /* 0x0001d0030600e986 */ /* 0x0005e2000c101124 */
[----:B------:R-:W-:Y:S05]  /*20c90*/  @P2 BRA `(.L_x_1013) ;  /* 0x00000000000c2947 */ /* 0x000fea0003800000 */
[----:B------:R-:W2:Y:S02]  /*20ca0*/  LDG.E.U8 R16, desc[UR36][R12.64+0x1d1] ;  /* 0x0001d1240c107981 */ /* 0x000ea4000c1e1100 */
[----:B--2---:R-:W-:-:S05]  /*20cb0*/  PRMT R3, R16, 0x8880, RZ ;  /* 0x0000888010037816 */ /* 0x004fca00000000ff */
[----:B------:R-:W-:-:S07]  /*20cc0*/  IMAD R2, R3, R18, RZ ;  /* 0x0000001203027224 */ /* 0x000fce00078e02ff */
.L_x_1013:
[----:B------:R-:W-:Y:S05]  /*20cd0*/  BSYNC B1 ;  /* 0x0000000000017941 */ /* 0x000fea0003800000 */
.L_x_1012:
        /* <DEDUP_REMOVED lines=12> */
.L_x_1015:
[----:B------:R-:W-:Y:S05]  /*20da0*/  BSYNC B1 ;  /* 0x0000000000017941 */ /* 0x000fea0003800000 */
.L_x_1014:
[----:B--2---:R-:W-:Y:S01]  /*20db0*/  @!P4 IMAD R3, R130, R17, R2 ;  /* 0x000000118203c224 */ /* 0x004fe200078e0202 */
[----:B------:R-:W-:Y:S04]  /*20dc0*/  BSSY B1, `(.L_x_1016) ;  /* 0x0000006000017945 */ /* 0x000fe80003800000 */
[----:B------:R2:W-:Y:S01]  /*20dd0*/  @!P4 STG.E.U8 desc[UR36][R8.64+0x1d0], R3 ;  /* 0x0001d0030800c986 */ /* 0x0005e2000c101124 */
[----:B------:R-:W-:Y:S05]  /*20de0*/  @P3 BRA `(.L_x_1017) ;  /* 0x00000000000c3947 */ /* 0x000fea0003800000 */
[----:B------:R-:W2:Y:S02]  /*20df0*/  LDG.E.U8 R16, desc[UR36][R14.64+0x1d1] ;  /* 0x0001d1240e107981 */ /* 0x000ea4000c1e1100 */
[----:B--2---:R-:W-:-:S05]  /*20e00*/  PRMT R3, R16, 0x8880, RZ ;  /* 0x0000888010037816 */ /* 0x004fca00000000ff */
[----:B------:R-:W-:-:S07]  /*20e10*/  IMAD R2, R3, R18, RZ ;  /* 0x0000001203027224 */ /* 0x000fce00078e02ff */
.L_x_1017:
[----:B------:R-:W-:Y:S05]  /*20e20*/  BSYNC B1 ;  /* 0x0000000000017941 */ /* 0x000fea0003800000 */
.L_x_1016:
[----:B------:R-:W-:Y:S01]  /*20e30*/  @!P3 IMAD R131, R131, R17, R2 ;  /* 0x000000118383b224 */ /* 0x000fe200078e0202 */
[----:B------:R-:W-:Y:S04]  /*20e40*/  BSSY B1, `(.L_x_1018) ;  /* 0x0000006000017945 */ /* 0x000fe80003800000 */
[----:B------:R0:W-:Y:S01]  /*20e50*/  @!P3 STG.E.U8 desc[UR36][R8.64+0x1d1], R131 ;  /* 0x0001d1830800b986 */ /* 0x0001e2000c101124 */
[----:B------:R-:W-:Y:S05]  /*20e60*/  @P5 BRA `(.L_x_1019) ;  /* 0x00000000000c5947 */ /* 0x000fea0003800000 */
[----:B------:R-:W2:Y:S02]  /*20e70*/  LDG.E.U8 R16, desc[UR36][R12.64+0x1d8] ;  /* 0x0001d8240c107981 */ /* 0x000ea4000c1e1100 */
[----:B--2---:R-:W-:-:S05]  /*20e80*/  PRMT R3, R16, 0x8880, RZ ;  /* 0x0000888010037816 */ /* 0x004fca00000000ff */
[----:B------:R-:W-:-:S07]  /*20e90*/  IMAD R2, R3, R18, RZ ;  /* 0x0000001203027224 */ /* 0x000fce00078e02ff */
.L_x_1019:
[----:B------:R-:W-:Y:S05]  /*20ea0*/  BSYNC B1 ;  /* 0x0000000000017941 */ /* 0x000fea0003800000 */
.L_x_1018:
[----:B--2---:R-:W-:Y:S01]  /*20eb0*/  @!P5 IMAD R3, R132, R17, R2 ;  /* 0x000000118403d224 */ /* 0x004fe200078e0202 */
[----:B------:R-:W-:Y:S04]  /*20ec0*/  BSSY B1, `(.L_x_1020) ;  /* 0x0000006000017945 */ /* 0x000fe80003800000 */
[----:B------:R2:W-:Y:S01]  /*20ed0*/  @!P5 STG.E.U8 desc[UR36][R6.64+0x1d8], R3 ;  /* 0x0001d8030600d986 */ /* 0x0005e2000c101124 */
[----:B------:R-:W-:Y:S05]  /*20ee0*/  @P6 BRA `(.L_x_1021) ;  /* 0x00000000000c6947 */ /* 0x000fea0003800000 */
[----:B------:R-:W2:Y:S02]  /*20ef0*/  LDG.E.U8 R16, desc[UR36][R12.64+0x1d9] ;  /* 0x0001d9240c107981 */ /* 0x000ea4000c1e1100 */
[----:B--2---:R-:W-:-:S05]  /*20f00*/  PRMT R3, R16, 0x8880, RZ ;  /* 0x0000888010037816 */ /* 0x004fca00000000ff */
[----:B------:R-:W-:-:S07]  /*20f10*/  IMAD R2, R3, R18, RZ ;  /* 0x0000001203027224 */ /* 0x000fce00078e02ff */
.L_x_1021:
[----:B------:R-:W-:Y:S05]  /*20f20*/  BSYNC B1 ;  /* 0x0000000000017941 */ /* 0x000fea0003800000 */
.L_x_1020:
[----:B------:R-:W-:Y:S01]  /*20f30*/  @!P6 IMAD R133, R133, R17, R2 ;  /* 0x000000118585e224 */ /* 0x000fe200078e0202 */
[----:B------:R-:W-:Y:S04]  /*20f40*/  BSSY B1, `(.L_x_1022) ;  /* 0x0000006000017945 */ /* 0x000fe80003800000 */
[----:B------:R0:W-:Y:S01]  /*20f50*/  @!P6 STG.E.U8 desc[UR36][R6.64+0x1d9], R133 ;  /* 0x0001d9850600e986 */ /* 0x0001e2000c101124 */
[----:B------:R-:W-:Y:S05]  /*20f60*/  @P2 BRA `(.L_x_1023) ;  /* 0x00000000000c2947 */ /* 0x000fea0003800000 */
[----:B------:R-:W2:Y:S02]  /*20f70*/  LDG.E.U8 R16, desc[UR36][R14.64+0x1d8] ;  /* 0x0001d8240e107981 */ /* 0x000ea4000c1e1100 */
[----:B--2---:R-:W-:-:S05]  /*20f80*/  PRMT R3, R16, 0x8880, RZ ;  /* 0x0000888010037816 */ /* 0x004fca00000000ff */
[----:B------:R-:W-:-:S07]  /*20f90*/  IMAD R2, R3, R18, RZ ;  /* 0x0000001203027224 */ /* 0x000fce00078e02ff */
.L_x_1023:
[----:B------:R-:W-:Y:S05]  /*20fa0*/  BSYNC B1 ;  /* 0x0000000000017941 */ /* 0x000fea0003800000 */
.L_x_1022:
        /* <DEDUP_REMOVED lines=12> */
.L_x_1025:
[----:B------:R-:W-:Y:S05]  /*21070*/  BSYNC B1 ;  /* 0x0000000000017941 */ /* 0x000fea0003800000 */
.L_x_1024:
[----:B------:R-:W-:Y:S01]  /*21080*/  @!P4 IMAD R135, R135, R17, R2 ;  /* 0x000000118787c224 */ /* 0x000fe200078e0202 */
[----:B------:R-:W-:Y:S04]  /*21090*/  BSSY B1, `(.L_x_1026) ;  /* 0x0000006000017945 */ /* 0x000fe80003800000 */
[----:B------:R0:W-:Y:S01]  /*210a0*/  @!P4 STG.E.U8 desc[UR36][R8.64+0x1d9], R135 ;  /* 0x0001d9870800c986 */ /* 0x0001e2000c101124 */
[----:B------:R-:W-:Y:S05]  /*210b0*/  @P3 BRA `(.L_x_1027) ;  /* 0x00000000000c3947 */ /* 0x000fea0003800000 */
[----:B------:R-:W2:Y:S02]  /*210c0*/  LDG.E.U8 R16, desc[UR36][R12.64+0x1e0] ;  /* 0x0001e0240c107981 */ /* 0x000ea4000c1e1100 */
[----:B--2---:R-:W-:-:S05]  /*210d0*/  PRMT R3, R16, 0x8880, RZ ;  /* 0x0000888010037816 */ /* 0x004fca00000000ff */
[----:B------:R-:W-:-:S07]  /*210e0*/  IMAD R2, R3, R18, RZ ;  /* 0x0000001203027224 */ /* 0x000fce00078e02ff */
.L_x_1027:
[----:B------:R-:W-:Y:S05]  /*210f0*/  BSYNC B1 ;  /* 0x0000000000017941 */ /* 0x000fea0003800000 */
.L_x_1026:
[----:B--2---:R-:W-:Y:S01]  /*21100*/  @!P3 IMAD R3, R136, R17, R2 ;  /* 0x000000118803b224 */ /* 0x004fe200078e0202 */
[----:B------:R-:W-:Y:S04]  /*21110*/  BSSY B1, `(.L_x_1028) ;  /* 0x0000006000017945 */ /* 0x000fe80003800000 */
[----:B------:R2:W-:Y:S01]  /*21120*/  @!P3 STG.E.U8 desc[UR36][R6.64+0x1e0], R3 ;  /* 0x0001e0030600b986 */ /* 0x0005e2000c101124 */
[----:B------:R-:W-:Y:S05]  /*21130*/  @P5 BRA `(.L_x_1029) ;  /* 0x00000000000c5947 */ /* 0x000fea0003800000 */
[----:B------:R-:W2:Y:S02]  /*21140*/  LDG.E.U8 R16, desc[UR36][R12.64+0x1e1] ;  /* 0x0001e1240c107981 */ /* 0x000ea4000c1e1100 */
[----:B--2---:R-:W-:-:S05]  /*21150*/  PRMT R3, R16, 0x8880, RZ ;  /* 0x0000888010037816 */ /* 0x004fca00000000ff */
[----:B------:R-:W-:-:S07]  /*21160*/  IMAD R2, R3, R18, RZ ;  /* 0x0000001203027224 */ /* 0x000fce00078e02ff */
.L_x_1029:
[----:B------:R-:W-:Y:S05]  /*21170*/  BSYNC B1 ;  /* 0x0000000000017941 */ /* 0x000fea0003800000 */
.L_x_1028:
[----:B------:R-:W-:Y:S01]  /*21180*/  @!P5 IMAD R137, R137, R17, R2 ;  /* 0x000000118989d224 */ /* 0x000fe200078e0202 */
[----:B------:R-:W-:Y:S04]  /*21190*/  BSSY B1, `(.L_x_1030) ;  /* 0x0000006000017945 */ /* 0x000fe80003800000 */
[----:B------:R0:W-:Y:S01]  /*211a0*/  @!P5 STG.E.U8 desc[UR36][R6.64+0x1e1], R137 ;  /* 0x0001e1890600d986 */ /* 0x0001e2000c101124 */
[----:B------:R-:W-:Y:S05]  /*211b0*/  @P6 BRA `(.L_x_1031) ;  /* 0x00000000000c6947 */ /* 0x000fea0003800000 */
[----:B------:R-:W2:Y:S02]  /*211c0*/  LDG.E.U8 R16, desc[UR36][R14.64+0x1e0] ;  /* 0x0001e0240e107981 */ /* 0x000ea4000c1e1100 */
[----:B--2---:R-:W-:-:S05]  /*211d0*/  PRMT R3, R16, 0x8880, RZ ;  /* 0x0000888010037816 */ /* 0x004fca00000000ff */
[----:B------:R-:W-:-:S07]  /*211e0*/  IMAD R2, R3, R18, RZ ;  /* 0x0000001203027224 */ /* 0x000fce00078e02ff */
.L_x_1031:
[----:B------:R-:W-:Y:S05]  /*211f0*/  BSYNC B1 ;  /* 0x0000000000017941 */ /* 0x000fea0003800000 */
.L_x_1030:
[----:B--2---:R-:W-:Y:S01]  /*21200*/  @!P6 IMAD R3, R138, R17, R2 ;  /* 0x000000118a03e224 */ /* 0x004fe200078e0202 */
[----:B------:R-:W-:Y:S04]  /*21210*/  BSSY B1, `(.L_x_1032) ;  /* 0x0000006000017945 */ /* 0x000fe80003800000 */
[----:B------:R2:W-:Y:S01]  /*21220*/  @!P6 STG.E.U8 desc[UR36][R8.64+0x1e0], R3 ;  /* 0x0001e0030800e986 */ /* 0x0005e2000c101124 */
[----:B------:R-:W-:Y:S05]  /*21230*/  @P2 BRA `(.L_x_1033) ;  /* 0x00000000000c2947 */ /* 0x000fea0003800000 */
[----:B------:R-:W2:Y:S02]  /*21240*/  LDG.E.U8 R16, desc[UR36][R14.64+0x1e1] ;  /* 0x0001e1240e107981 */ /* 0x000ea4000c1e1100 */
[----:B--2---:R-:W-:-:S05]  /*21250*/  PRMT R3, R16, 0x8880, RZ ;  /* 0x0000888010037816 */ /* 0x004fca00000000ff */
[----:B------:R-:W-:-:S07]  /*21260*/  IMAD R2, R3, R18, RZ ;  /* 0x0000001203027224 */ /* 0x000fce00078e02ff */
.L_x_1033:
[----:B------:R-:W-:Y:S05]  /*21270*/  BSYNC B1 ;  /* 0x0000000000017941 */ /* 0x000fea0003800000 */
.L_x_1032:
        /* <DEDUP_REMOVED lines=12> */
.L_x_1035:
[----:B------:R-:W-:Y:S05]  /*21340*/  BSYNC B1 ;  /* 0x0000000000017941 */ /* 0x000fea0003800000 */
.L_x_1034:
[----:B--2---:R-:W-:Y:S01]  /*21350*/  @!P5 IMAD R3, R140, R17, R2 ;  /* 0x000000118c03d224 */ /* 0x004fe200078e0202 */
[----:B------:R-:W-:Y:S04]  /*21360*/  BSSY B1, `(.L_x_1036) ;  /* 0x0000006000017945 */ /* 0x000fe80003800000 */
[----:B------:R2:W-:Y:S01]  /*21370*/  @!P5 STG.E.U8 desc[UR36][R6.64+0x1e8], R3 ;  /* 0x0001e8030600d986 */ /* 0x0005e2000c101124 */
[----:B------:R-:W-:Y:S05]  /*21380*/  @P3 BRA `(.L_x_1037) ;  /* 0x00000000000c3947 */ /* 0x000fea0003800000 */
[----:B------:R-:W2:Y:S02]  /*21390*/  LDG.E.U8 R16, desc[UR36][R12.64+0x1e9] ;  /* 0x0001e9240c107981 */ /* 0x000ea4000c1e1100 */
[----:B--2---:R-:W-:-:S05]  /*213a0*/  PRMT R3, R16, 0x8880, RZ ;  /* 0x0000888010037816 */ /* 0x004fca00000000ff */
[----:B------:R-:W-:-:S07]  /*213b0*/  IMAD R2, R3, R18, RZ ;  /* 0x0000001203027224 */ /* 0x000fce00078e02ff */
.L_x_1037:
[----:B------:R-:W-:Y:S05]  /*213c0*/  BSYNC B1 ;  /* 0x0000000000017941 */ /* 0x000fea0003800000 */
.L_x_1036:
[----:B------:R-:W-:Y:S01]  /*213d0*/  @!P3 IMAD R141, R141, R17, R2 ;  /* 0x000000118d8db224 */ /* 0x000fe200078e0202 */
[----:B------:R-:W-:Y:S04]  /*213e0*/  BSSY B1, `(.L_x_1038) ;  /* 0x0000006000017945 */ /* 0x000fe80003800000 */
[----:B------:R0:W-:Y:S01]  /*213f0*/  @!P3 STG.E.U8 desc[UR36][R6.64+0x1e9], R141 ;  /* 0x0001e98d0600b986 */ /* 0x0001e2000c101124 */
[----:B------:R-:W-:Y:S05]  /*21400*/  @P2 BRA `(.L_x_1039) ;  /* 0x00000000000c2947 */ /* 0x000fea0003800000 */
[----:B------:R-:W2:Y:S02]  /*21410*/  LDG.E.U8 R16, desc[UR36][R14.64+0x1e8] ;  /* 0x0001e8240e107981 */ /* 0x000ea4000c1e1100 */
[----:B--2---:R-:W-:-:S05]  /*21420*/  PRMT R3, R16, 0x8880, RZ ;  /* 0x0000888010037816 */ /* 0x004fca00000000ff */
[----:B------:R-:W-:-:S07]  /*21430*/  IMAD R2, R3, R18, RZ ;  /* 0x0000001203027224 */ /* 0x000fce00078e02ff */
.L_x_1039:
[----:B------:R-:W-:Y:S05]  /*21440*/  BSYNC B1 ;  /* 0x0000000000017941 */ /* 0x000fea0003800000 */
.L_x_1038:
[----:B--2---:R-:W-:Y:S01]  /*21450*/  @!P2 IMAD R3, R142, R17, R2 ;  /* 0x000000118e03a224 */ /* 0x004fe200078e0202 */
[----:B------:R-:W-:Y:S04]  /*21460*/  BSSY B1, `(.L_x_1040) ;  /* 0x0000006000017945 */ /* 0x000fe80003800000 */
[----:B------:R2:W-:Y:S01]  /*21470*/  @!P2 STG.E.U8 desc[UR36][R8.64+0x1e8], R3 ;  /* 0x0001e8030800a986 */ /* 0x0005e2000c101124 */
[----:B------:R-:W-:Y:S05]  /*21480*/  @P6 BRA `(.L_x_1041) ;  /* 0x00000000000c6947 */ /* 0x000fea0003800000 */
[----:B------:R-:W2:Y:S02]  /*21490*/  LDG.E.U8 R16, desc[UR36][R14.64+0x1e9] ;  /* 0x0001e9240e107981 */ /* 0x000ea4000c1e1100 */
[----:B--2---:R-:W-:-:S05]  /*214a0*/  PRMT R3, R16, 0x8880, RZ ;  /* 0x0000888010037816 */ /* 0x004fca00000000ff */
[----:B------:R-:W-:-:S07]  /*214b0*/  IMAD R2, R3, R18, RZ ;  /* 0x0000001203027224 */ /* 0x000fce00078e02ff */
.L_x_1041:
[----:B------:R-:W-:Y:S05]  /*214c0*/  BSYNC B1 ;  /* 0x0000000000017941 */ /* 0x000fea0003800000 */
.L_x_1040:
[----:B------:R-:W-:Y:S01]  /*214d0*/  @!P6 IMAD R143, R143, R17, R2 ;  /* 0x000000118f8fe224 */ /* 0x000fe200078e0202 */
[----:B------:R-:W-:Y:S04]  /*214e0*/  BSSY B1, `(.L_x_1042) ;  /* 0x0000006000017945 */ /* 0x000fe80003800000 */
[----:B------:R0:W-:Y:S01]  /*214f0*/  @!P6 STG.E.U8 desc[UR36][R8.64+0x1e9], R143 ;  /* 0x0001e98f0800e986 */ /* 0x0001e2000c101124 */
[----:B------:R-:W-:Y:S05]  /*21500*/  @P4 BRA `(.L_x_1043) ;  /* 0x00000000000c4947 */ /* 0x000fea0003800000 */
[----:B------:R-:W2:Y:S02]  /*21510*/  LDG.E.U8 R16, desc[UR36][R12.64+0x1f0] ;  /* 0x0001f0240c107981 */ /* 0x000ea4000c1e1100 */
[----:B--2---:R-:W-:-:S05]  /*21520*/  PRMT R3, R16, 0x8880, RZ ;  /* 0x0000888010037816 */ /* 0x004fca00000000ff */
[----:B------:R-:W-:-:S07]  /*21530*/  IMAD R2, R3, R18, RZ ;  /* 0x0000001203027224 */ /* 0x000fce00078e02ff */
.L_x_1043:
[----:B------:R-:W-:Y:S05]  /*21540*/  BSYNC B1 ;  /* 0x0000000000017941 */ /* 0x000fea0003800000 */
.L_x_1042:
[----:B------:R-:W-:Y:S01]  /*21550*/  ISETP.LT.OR P3, PT, R0, 0x1f2, !P1 ;  /* 0x000001f20000780c */ /* 0x000fe20004f61670 */
[----:B--2---:R-:W-:Y:S01]  /*21560*/  @!P4 IMAD R3, R144, R17, R2 ;  /* 0x000000119003c224 */ /* 0x004fe200078e0202 */
[----:B------:R-:W-:Y:S01]  /*21570*/  BSSY B1, `(.L_x_1044) ;  /* 0x000000b000017945 */ /* 0x000fe20003800000 */
[C---:B------:R-:W-:Y:S02]  /*21580*/  ISETP.LT.OR P2, PT, R0.reuse, 0x1f1, !P0 ;  /* 0x000001f10000780c */ /* 0x040fe40004741670 */
[C---:B------:R-:W-:Y:S01]  /*21590*/  ISETP.LT.OR P5, PT, R0.reuse, 0x1f2, !P0 ;  /* 0x000001f20000780c */ /* 0x040fe200047a1670 */
[----:B------:R2:W-:Y:S01]  /*215a0*/  @!P4 STG.E.U8 desc[UR36][R6.64+0x1f0], R3 ;  /* 0x0001f0030600c986 */ /* 0x0005e2000c101124 */
[C---:B------:R-:W-:Y:S02]  /*215b0*/  ISETP.LT.OR P4, PT, R0.reuse, 0x1f9, !P1 ;  /* 0x000001f90000780c */ /* 0x040fe40004f81670 */
[C---:B------:R-:W-:Y:S02]  /*215c0*/  ISETP.LT.OR P1, PT, R0.reuse, 0x1fa, !P1 ;  /* 0x000001fa0000780c */ /* 0x040fe40004f21670 */
[----:B------:R-:W-:-:S02]  /*215d0*/  ISETP.LT.OR P6, PT, R0, 0x1f9, !P0 ;  /* 0x000001f90000780c */ /* 0x000fc400047c1670 */
[----:B------:R-:W-:Y:S11]  /*215e0*/  @P3 BRA `(.L_x_1045) ;  /* 0x00000000000c3947 */ /* 0x000ff60003800000 */
[----:B------:R-:W2:Y:S02]  /*215f0*/  LDG.E.U8 R16, desc[UR36][R12.64+0x1f1] ;  /* 0x0001f1240c107981 */ /* 0x000ea4000c1e1100 */
[----:B--2---:R-:W-:-:S05]  /*21600*/  PRMT R3, R16, 0x8880, RZ ;  /* 0x0000888010037816 */ /* 0x004fca00000000ff */
[----:B------:R-:W-:-:S07]  /*21610*/  IMAD R2, R3, R18, RZ ;  /* 0x0000001203027224 */ /* 0x000fce00078e02ff */
.L_x_1045:
[----:B------:R-:W-:Y:S05]  /*21620*/  BSYNC B1 ;  /* 0x0000000000017941 */ /* 0x000fea0003800000 */
.L_x_1044:
[----:B------:R-:W-:Y:S01]  /*21630*/  @!P3 IMAD R145, R145, R17, R2 ;  /* 0x000000119191b224 */ /* 0x000fe200078e0202 */
[----:B------:R-:W-:Y:S04]  /*21640*/  BSSY B1, `(.L_x_1046) ;  /* 0x0000006000017945 */ /* 0x000fe80003800000 */
[----:B------:R0:W-:Y:S01]  /*21650*/  @!P3 STG.E.U8 desc[UR36][R6.64+0x1f1], R145 ;  /* 0x0001f1910600b986 */ /* 0x0001e2000c101124 */
[----:B------:R-:W-:Y:S05]  /*21660*/  @P2 BRA `(.L_x_1047) ;  /* 0x00000000000c2947 */ /* 0x000fea0003800000 */
[----:B------:R-:W2:Y:S02]  /*21670*/  LDG.E.U8 R16, desc[UR36][R14.64+0x1f0] ;  /* 0x0001f0240e107981 */ /* 0x000ea4000c1e1100 */
[----:B--2---:R-:W-:-:S05]  /*21680*/  PRMT R3, R16, 0x8880, RZ ;  /* 0x0000888010037816 */ /* 0x004fca00000000ff */
[----:B------:R-:W-:-:S07]  /*21690*/  IMAD R2, R3, R18, RZ ;  /* 0x0000001203027224 */ /* 0x000fce00078e02ff */
.L_x_1047:
[----:B------:R-:W-:Y:S05]  /*216a0*/  BSYNC B1 ;  /* 0x0000000000017941 */ /* 0x000fea0003800000 */
.L_x_1046:
[----:B--2---:R-:W-:Y:S01]  /*216b0*/  @!P2 IMAD R3, R146, R17, R2 ;  /* 0x000000119203a224 */ /* 0x004fe200078e0202 */
[----:B------:R-:W-:Y:S04]  /*216c0*/  BSSY B1, `(.L_x_1048) ;  /* 0x0000006000017945 */ /* 0x000fe80003800000 */
[----:B------:R2:W-:Y:S01]  /*216d0*/  @!P2 STG.E.U8 desc[UR36][R8.64+0x1f0], R3 ;  /* 0x0001f0030800a986 */ /* 0x0005e2000c101124 */
[----:B------:R-:W-:Y:S05]  /*216e0*/  @P5 BRA `(.L_x_1049) ;  /* 0x00000000000c5947 */ /* 0x000fea0003800000 */
[----:B------:R-:W2:Y:S02]  /*216f0*/  LDG.E.U8 R16, desc[UR36][R14.64+0x1f1] ;  /* 0x0001f1240e107981 */ /* 0x000ea4000c1e1100 */
[----:B--2---:R-:W-:-:S05]  /*21700*/  PRMT R3, R16, 0x8880, RZ ;  /* 0x0000888010037816 */ /* 0x004fca00000000ff */
[----:B------:R-:W-:-:S07]  /*21710*/  IMAD R2, R3, R18, RZ ;  /* 0x0000001203027224 */ /* 0x000fce00078e02ff */
.L_x_1049:
[----:B------:R-:W-:Y:S05]  /*21720*/  BSYNC B1 ;  /* 0x0000000000017941 */ /* 0x000fea0003800000 */
.L_x_1048:
[----:B------:R-:W-:Y:S01]  /*21730*/  @!P5 IMAD R147, R147, R17, R2 ;  /* 0x000000119393d224 */ /* 0x000fe200078e0202 */
[----:B------:R-:W-:Y:S04]  /*21740*/  BSSY B1, `(.L_x_1050) ;  /* 0x0000006000017945 */ /* 0x000fe80003800000 */
[----:B------:R0:W-:Y:S01]  /*21750*/  @!P5 STG.E.U8 desc[UR36][R8.64+0x1f1], R147 ;  /* 0x0001f1930800d986 */ /* 0x0001e2000c101124 */
[----:B------:R-:W-:Y:S05]  /*21760*/  @P4 BRA `(.L_x_1051) ;  /* 0x00000000000c4947 */ /* 0x000fea0003800000 */
[----:B------:R-:W2:Y:S02]  /*21770*/  LDG.E.U8 R16, desc[UR36][R12.64+0x1f8] ;  /* 0x0001f8240c107981 */ /* 0x000ea4000c1e1100 */
[----:B--2---:R-:W-:-:S05]  /*21780*/  PRMT R3, R16, 0x8880, RZ ;  /* 0x0000888010037816 */ /* 0x004fca00000000ff */
[----:B------:R-:W-:-:S07]  /*21790*/  IMAD R2, R3, R18, RZ ;  /* 0x0000001203027224 */ /* 0x000fce00078e02ff */
.L_x_1051:
[----:B------:R-:W-:Y:S05]  /*217a0*/  BSYNC B1 ;  /* 0x0000000000017941 */ /* 0x000fea0003800000 */
.L_x_1050:
[----:B--2---:R-:W-:Y:S01]  /*217b0*/  @!P4 IMAD R3, R148, R17, R2 ;  /* 0x000000119403c224 */ /* 0x004fe200078e0202 */
[----:B------:R-:W-:Y:S04]  /*217c0*/  BSSY B1, `(.L_x_1052) ;  /* 0x0000006000017945 */ /* 0x000fe80003800000 */
[----:B------:R2:W-:Y:S01]  /*217d0*/  @!P4 STG.E.U8 desc[UR36][R6.64+0x1f8], R3 ;  /* 0x0001f8030600c986 */ /* 0x0005e2000c101124 */
[----:B------:R-:W-:Y:S05]  /*217e0*/  @P1 BRA `(.L_x_1053) ;  /* 0x00000000000c1947 */ /* 0x000fea0003800000 */
[----:B------:R-:W2:Y:S02]  /*217f0*/  LDG.E.U8 R16, desc[UR36][R12.64+0x1f9] ;  /* 0x0001f9240c107981 */ /* 0x000ea4000c1e1100 */
[----:B--2---:R-:W-:-:S05]  /*21800*/  PRMT R3, R16, 0x8880, RZ ;  /* 0x0000888010037816 */ /* 0x004fca00000000ff */
[----:B------:R-:W-:-:S07]  /*21810*/  IMAD R2, R3, R18, RZ ;  /* 0x0000001203027224 */ /* 0x000fce00078e02ff */
.L_x_1053:
[----:B------:R-:W-:Y:S05]  /*21820*/  BSYNC B1 ;  /* 0x0000000000017941 */ /* 0x000fea0003800000 */
.L_x_1052:
[----:B------:R-:W-:Y:S01]  /*21830*/  @!P1 IMAD R149, R149, R17, R2 ;  /* 0x0000001195959224 */ /* 0x000fe200078e0202 */
[----:B------:R-:W-:Y:S04]  /*21840*/  BSSY B1, `(.L_x_1054) ;  /* 0x0000006000017945 */ /* 0x000fe80003800000 */
[----:B------:R0:W-:Y:S01]  /*21850*/  @!P1 STG.E.U8 desc[UR36][R6.64+0x1f9], R149 ;  /* 0x0001f99506009986 */ /* 0x0001e2000c101124 */
[----:B------:R-:W-:Y:S05]  /*21860*/  @P6 BRA `(.L_x_1055) ;  /* 0x00000000000c6947 */ /* 0x000fea0003800000 */
[----:B------:R-:W2:Y:S02]  /*21870*/  LDG.E.U8 R16, desc[UR36][R14.64+0x1f8] ;  /* 0x0001f8240e107981 */ /* 0x000ea4000c1e1100 */
[----:B--2---:R-:W-:-:S05]  /*21880*/  PRMT R3, R16, 0x8880, RZ ;  /* 0x0000888010037816 */ /* 0x004fca00000000ff */
[----:B------:R-:W-:-:S07]  /*21890*/  IMAD R2, R3, R18, RZ ;  /* 0x0000001203027224 */ /* 0x000fce00078e02ff */
.L_x_1055:
[----:B------:R-:W-:Y:S05]  /*218a0*/  BSYNC B1 ;  /* 0x0000000000017941 */ /* 0x000fea0003800000 */
.L_x_1054:
[----:B--2---:R-:W-:Y:S01]  /*218b0*/  @!P6 IMAD R3, R150, R17, R2 ;  /* 0x000000119603e224 */ /* 0x004fe200078e0202 */
[----:B------:R-:W-:Y:S01]  /*218c0*/  ISETP.LT.OR P0, PT, R0, 0x1fa, !P0 ;  /* 0x000001fa0000780c */ /* 0x000fe20004701670 */
[----:B------:R-:W-:Y:S03]  /*218d0*/  BSSY B1, `(.L_x_1056) ;  /* 0x0000006000017945 */ /* 0x000fe60003800000 */
[----:B------:R2:W-:Y:S09]  /*218e0*/  @!P6 STG.E.U8 desc[UR36][R8.64+0x1f8], R3 ;  /* 0x0001f8030800e986 */ /* 0x0005f2000c101124 */
[----:B------:R-:W-:Y:S05]  /*218f0*/  @P0 BRA `(.L_x_1057) ;  /* 0x00000000000c0947 */ /* 0x000fea0003800000 */
[----:B------:R-:W2:Y:S02]  /*21900*/  LDG.E.U8 R16, desc[UR36][R14.64+0x1f9] ;  /* 0x0001f9240e107981 */ /* 0x000ea4000c1e1100 */
[----:B--2---:R-:W-:-:S05]  /*21910*/  PRMT R3, R16, 0x8880, RZ ;  /* 0x0000888010037816 */ /* 0x004fca00000000ff */
[----:B------:R-:W-:-:S07]  /*21920*/  IMAD R2, R3, R18, RZ ;  /* 0x0000001203027224 */ /* 0x000fce00078e02ff */
.L_x_1057:
[----:B------:R-:W-:Y:S05]  /*21930*/  BSYNC B1 ;  /* 0x0000000000017941 */ /* 0x000fea0003800000 */
.L_x_1056:
[----:B------:R-:W-:Y:S01]  /*21940*/  IMAD R151, R151, R17, R2 ;  /* 0x0000001197977224 */ /* 0x000fe200078e0202 */
[----:B------:R-:W-:Y:S06]  /*21950*/  @P0 BRA `(.L_x_1058) ;  /* 0x0000007800180947 */ /* 0x000fec0003800000 */
[----:B------:R0:W-:Y:S01]  /*21960*/  STG.E.U8 desc[UR36][R8.64+0x1f9], R151 ;  /* 0x0001f99708007986 */ /* 0x0001e2000c101124 */
[----:B------:R-:W-:Y:S05]  /*21970*/  BRA `(.L_x_1058) ;  /* 0x0000007800107947 */ /* 0x000fea0003800000 */
.L_x_33:
[----:B------:R-:W2:Y:S04]  /*21980*/  LDL.LU R2, [R1+0x400] ;  /* 0x0004000001027983 */ /* 0x000ea80000300800 */
[----:B------:R-:W3:Y:S04]  /*21990*/  LDL.LU R3, [R1+0x404] ;  /* 0x0004040001037983 */ /* 0x000ee80000300800 */
[----:B------:R-:W4:Y:S04]  /*219a0*/  LDL.LU R12, [R1+0x40c] ;  /* 0x00040c00010c7983 */ /* 0x000f280000300800 */
[----:B------:R-:W5:Y:S04]  /*219b0*/  LDL.LU R235, [R1+0x49c] ;  /* 0x00049c0001eb7983 */ /* 0x000f680000300800 */
        /* <DEDUP_REMOVED lines=61> */
[----:B------:R-:W5:Y:S01]  /*21d90*/  LDL.LU R173, [R1+0x594] ;  /* 0x0005940001ad7983 */ /* 0x000f620000300800 */
[----:B------:R-:W-:-:S03]  /*21da0*/  ISETP.GE.AND P2, PT, R155, 0x1, PT ;  /* 0x000000019b00780c */ /* 0x000fc60003f46270 */
[----:B------:R-:W5:Y:S04]  /*21db0*/  LDL.LU R172, [R1+0x598] ;  /* 0x0005980001ac7983 */ /* 0x000f680000300800 */
[----:B------:R-:W5:Y:S04]  /*21dc0*/  LDL.LU R171, [R1+0x59c] ;  /* 0x00059c0001ab7983 */ /* 0x000f680000300800 */
[----:B------:R-:W5:Y:S04]  /*21dd0*/  LDL.LU R170, [R1+0x5a0] ;  /* 0x0005a00001aa7983 */ /* 0x000f680000300800 */
[----:B------:R-:W5:Y:S01]  /*21de0*/  LDL.LU R169, [R1+0x5a4] ;  /* 0x0005a40001a97983 */ /* 0x000f620000300800 */
[----:B------:R-:W-:-:S03]  /*21df0*/  ISETP.LT.OR P0, PT, R0, 0x1, !P2 ;  /* 0x000000010000780c */ /* 0x000fc60005701670 */
        /* <DEDUP_REMOVED lines=13> */
[----:B--2---:R-:W-:-:S03]  /*21ed0*/  @!P0 IMAD R2, R2, R17, RZ ;  /* 0x0000001102028224 */ /* 0x004fc600078e02ff */
        /* <DEDUP_REMOVED lines=9> */
[----:B------:R-:W-:-:S02]  /*21f70*/  ISETP.GE.AND P3, PT, R155, 0x9, PT ;  /* 0x000000099b00780c */ /* 0x000fc40003f66270 */
[C---:B------:R-:W-:Y:S01]  /*21f80*/  ISETP.LT.OR P1, PT, R0.reuse, 0x2, !P2 ;  /* 0x000000020000780c */ /* 0x040fe20005721670 */
[----:B------:R0:W-:Y:S01]  /*21f90*/  @!P0 STG.E.U8 desc[UR36][R4.64], R2 ;  /* 0x0000000204008986 */ /* 0x0001e2000c101124 */
[----:B------:R-:W-:-:S03]  /*21fa0*/  ISETP.LT.OR P6, PT, R0, 0x1, !P3 ;  /* 0x000000010000780c */ /* 0x000fc60005fc1670 */
[----:B0-----:R-:W4:Y:S08]  /*21fb0*/  LDL.LU R2, [R1+0x408] ;  /* 0x0004080001027983 */ /* 0x001f300000300800 */
[----:B---3--:R-:W-:Y:S01]  /*21fc0*/  @!P1 IMAD R3, R3, R17, RZ ;  /* 0x0000001103039224 */ /* 0x008fe200078e02ff */
[C---:B------:R-:W-:Y:S02]  /*21fd0*/  ISETP.LT.OR P0, PT, R0.reuse, 0x2, !P3 ;  /* 0x000000020000780c */ /* 0x040fe40005f01670 */
[----:B------:R-:W-:-:S02]  /*21fe0*/  ISETP.LT.OR P4, PT, R0, 0x9, !P2 ;  /* 0x000000090000780c */ /* 0x000fc40005781670 */
[----:B------:R0:W-:Y:S01]  /*21ff0*/  @!P1 STG.E.U8 desc[UR36][R4.64+0x1], R3 ;  /* 0x0000010304009986 */ /* 0x0001e2000c101124 */
[----:B------:R-:W-:-:S03]  /*22000*/  ISETP.LT.OR P5, PT, R0, 0xa, !P2 ;  /* 0x0000000a0000780c */ /* 0x000fc600057a1670 */
[----:B0-----:R-:W3:Y:S01]  /*22010*/  LDL.LU R3, [R1+0x410] ;  /* 0x0004100001037983 */ /* 0x001ee20000300800 */
[----:B----4-:R-:W-:-:S05]  /*22020*/  @!P6 IMAD R2, R2, R17, RZ ;  /* 0x000000110202e224 */ /* 0x010fca00078e02ff */
[----:B------:R0:W-:Y:S04]  /*22030*/  @!P6 STG.E.U8 desc[UR36][R10.64], R2 ;  /* 0x000000020a00e986 */ /* 0x0001e8000c101124 */
[----:B0-----:R-:W4:Y:S01]  /*22040*/  LDL.LU R2, [R1+0x414] ;  /* 0x0004140001027983 */ /* 0x001f220000300800 */
[-C--:B------:R-:W-:Y:S02]  /*22050*/  @!P0 IMAD R12, R12, R17.reuse, RZ ;  /* 0x000000110c0c8224 */ /* 0x080fe400078e02ff */
[----:B---3--:R-:W-:-:S03]  /*22060*/  @!P4 IMAD R3, R3, R17, RZ ;  /* 0x000000110303c224 */ /* 0x008fc600078e02ff */
[----:B------:R0:W-:Y:S04]  /*22070*/  @!P0 STG.E.U8 desc[UR36][R10.64+0x1], R12 ;  /* 0x0000010c0a008986 */ /* 0x0001e8000c101124 */
[----:B------:R1:W-:Y:S04]  /*22080*/  @!P4 STG.E.U8 desc[UR36][R4.64+0x8], R3 ;  /* 0x000008030400c986 */ /* 0x0003e8000c101124 */
[----:B0-----:R-:W3:Y:S04]  /*22090*/  LDL.LU R12, [R1+0x420] ;  /* 0x00042000010c7983 */ /* 0x001ee80000300800 */
[----:B-1----:R-:W5:Y:S01]  /*220a0*/  LDL.LU R3, [R1+0x418] ;  /* 0x0004180001037983 */ /* 0x002f620000300800 */
[----:B----4-:R-:W-:-:S05]  /*220b0*/  @!P5 IMAD R2, R2, R17, RZ ;  /* 0x000000110202d224 */ /* 0x010fca00078e02ff */
[----:B------:R0:W-:Y:S04]  /*220c0*/  @!P5 STG.E.U8 desc[UR36][R4.64+0x9], R2 ;  /* 0x000009020400d986 */ /* 0x0001e8000c101124 */
[----:B0-----:R-:W4:Y:S01]  /*220d0*/  LDL.LU R2, [R1+0x41c] ;  /* 0x00041c0001027983 */ /* 0x001f220000300800 */
[C---:B------:R-:W-:Y:S02]  /*220e0*/  ISETP.LT.OR P1, PT, R0.reuse, 0x9, !P3 ;  /* 0x000000090000780c */ /* 0x040fe40005f21670 */
[----:B------:R-:W-:-:S11]  /*220f0*/  ISETP.LT.OR P6, PT, R0, 0xa, !P3 ;  /* 0x0000000a0000780c */ /* 0x000fd60005fc1670 */
[----:B-----5:R-:W-:-:S05]  /*22100*/  @!P1 IMAD R3, R3, R17, RZ ;  /* 0x0000001103039224 */ /* 0x020fca00078e02ff */
[----:B------:R0:W-:Y:S04]  /*22110*/  @!P1 STG.E.U8 desc[UR36][R10.64+0x8], R3 ;  /* 0x000008030a009986 */ /* 0x0001e8000c101124 */
[----:B0-----:R-:W5:Y:S01]  /*22120*/  LDL.LU R3, [R1+0x424] ;  /* 0x0004240001037983 */ /* 0x001f620000300800 */
[----:B----4-:R-:W-:-:S05]  /*22130*/  @!P6 IMAD R2, R2, R17, RZ ;  /* 0x000000110202e224 */ /* 0x010fca00078e02ff */
[----:B------:R0:W-:Y:S04]  /*22140*/  @!P6 STG.E.U8 desc[UR36][R10.64+0x9], R2 ;  /* 0x000009020a00e986 */ /* 0x0001e8000c101124 */
[----:B0-----:R-:W4:Y:S01]  /*22150*/  LDL.LU R2, [R1+0x428] ;  /* 0x0004280001027983 */ /* 0x001f220000300800 */
[C---:B------:R-:W-:Y:S02]  /*22160*/  ISETP.LT.OR P0, PT, R0.reuse, 0x11, !P2 ;  /* 0x000000110000780c */ /* 0x040fe40005701670 */
[C---:B------:R-:W-:Y:S02]  /*22170*/  ISETP.LT.OR P4, PT, R0.reuse, 0x12, !P2 ;  /* 0x000000120000780c */ /* 0x040fe40005781670 */
[----:B------:R-:W-:-:S09]  /*22180*/  ISETP.LT.OR P5, PT, R0, 0x11, !P3 ;  /* 0x000000110000780c */ /* 0x000fd20005fa1670 */
[-C--:B---3--:R-:W-:Y:S02]  /*22190*/  @!P0 IMAD R12, R12, R17.reuse, RZ ;  /* 0x000000110c0c8224 */ /* 0x088fe400078e02ff */
[----:B-----5:R-:W-:-:S03]  /*221a0*/  @!P4 IMAD R3, R3, R17, RZ ;  /* 0x000000110303c224 */ /* 0x020fc600078e02ff */
        /* <DEDUP_REMOVED lines=88> */
[C---:B------:R-:W-:Y:S02]  /*22730*/  ISETP.LT.OR P6, PT, R0.reuse, 0x41, !P2 ;  /* 0x000000410000780c */ /* 0x040fe400057c1670 */
[----:B------:R-:W-:-:S09]  /*22740*/  ISETP.LT.OR P0, PT, R0, 0x42, !P2 ;  /* 0x000000420000780c */ /* 0x000fd20005701670 */
[----:B----4-:R-:W-:-:S05]  /*22750*/  @!P1 IMAD R2, R2, R17, RZ ;  /* 0x0000001102029224 */ /* 0x010fca00078e02ff */
[----:B------:R0:W-:Y:S04]  /*22760*/  @!P1 STG.E.U8 desc[UR36][R10.64+0x39], R2 ;  /* 0x000039020a009986 */ /* 0x0001e8000c101124 */
[----:B0-----:R-:W4:Y:S01]  /*22770*/  LDL.LU R2, [R1+0x484] ;  /* 0x0004840001027983 */ /* 0x001f220000300800 */
[----:B-----5:R-:W-:-:S05]  /*22780*/  @!P6 IMAD R3, R3, R17, RZ ;  /* 0x000000110303e224 */ /* 0x020fca00078e02ff */
[----:B------:R0:W-:Y:S04]  /*22790*/  @!P6 STG.E.U8 desc[UR36][R4.64+0x40], R3 ;  /* 0x000040030400e986 */ /* 0x0001e8000c101124 */
[----:B0-----:R-:W5:Y:S01]  /*227a0*/  LDL.LU R3, [R1+0x488] ;  /* 0x0004880001037983 */ /* 0x001f620000300800 */
        /* <DEDUP_REMOVED lines=13> */
[C---:B------:R-:W-:Y:S02]  /*22880*/  ISETP.LT.OR P0, PT, R0.reuse, 0x49, !P3 ;  /* 0x000000490000780c */ /* 0x040fe40005f01670 */
[----:B------:R-:W-:-:S02]  /*22890*/  ISETP.LT.OR P4, PT, R0, 0x4a, !P3 ;  /* 0x0000004a0000780c */ /* 0x000fc40005f81670 */
[----:B------:R-:W-:-:S05]  /*228a0*/  ISETP.LT.OR P5, PT, R0, 0x51, !P2 ;  /* 0x000000510000780c */ /* 0x000fca00057a1670 */
[----:B-----5:R-:W-:-:S05]  /*228b0*/  @!P1 IMAD R3, R3, R17, RZ ;  /* 0x0000001103039224 */ /* 0x020fca00078e02ff */
[----:B------:R3:W-:Y:S01]  /*228c0*/  @!P1 STG.E.U8 desc[UR36][R4.64+0x48], R3 ;  /* 0x0000480304009986 */ /* 0x0007e2000c101124 */
[----:B------:R-:W-:Y:S01]  /*228d0*/  ISETP.LT.OR P1, PT, R0, 0x52, !P2 ;  /* 0x000000520000780c */ /* 0x000fe20005721670 */
[-C--:B---3--:R-:W-:Y:S02]  /*228e0*/  @!P0 IMAD R3, R12, R17.reuse, RZ ;  /* 0x000000110c038224 */ /* 0x088fe400078e02ff */
[----:B------:R-:W3:Y:S01]  /*228f0*/  LDL.LU R12, [R1+0x298] ;  /* 0x00029800010c7983 */ /* 0x000ee20000300800 */
[----:B----4-:R-:W-:-:S05]  /*22900*/  @!P6 IMAD R2, R2, R17, RZ ;  /* 0x000000110202e224 */ /* 0x010fca00078e02ff */
[----:B------:R0:W-:Y:S01]  /*22910*/  @!P6 STG.E.U8 desc[UR36][R4.64+0x49], R2 ;  /* 0x000049020400e986 */ /* 0x0001e2000c101124 */
[----:B------:R-:W-:-:S03]  /*22920*/  ISETP.LT.OR P6, PT, R0, 0x51, !P3 ;  /* 0x000000510000780c */ /* 0x000fc60005fc1670 */
[----:B------:R1:W-:Y:S01]  /*22930*/  @!P0 STG.E.U8 desc[UR36][R10.64+0x48], R3 ;  /* 0x000048030a008986 */ /* 0x0003e2000c101124 */
[----:B------:R-:W-:Y:S01]  /*22940*/  ISETP.LT.OR P0, PT, R0, 0x52, !P3 ;  /* 0x000000520000780c */ /* 0x000fe20005f01670 */
[-C--:B0-----:R-:W-:Y:S02]  /*22950*/  @!P4 IMAD R2, R235, R17.reuse, RZ ;  /* 0x00000011eb02c224 */ /* 0x081fe400078e02ff */
[----:B------:R-:W4:Y:S01]  /*22960*/  LDL.LU R235, [R1+0x29c] ;  /* 0x00029c0001eb7983 */ /* 0x000f220000300800 */
[----:B-1----:R-:W-:-:S03]  /*22970*/  @!P5 IMAD R3, R234, R17, RZ ;  /* 0x00000011ea03d224 */ /* 0x002fc600078e02ff */
[----:B------:R0:W-:Y:S01]  /*22980*/  @!P4 STG.E.U8 desc[UR36][R10.64+0x49], R2 ;  /* 0x000049020a00c986 */ /* 0x0001e2000c101124 */
[----:B------:R-:W-:-:S03]  /*22990*/  ISETP.LT.OR P4, PT, R0, 0x59, !P2 ;  /* 0x000000590000780c */ /* 0x000fc60005781670 */
[----:B------:R1:W-:Y:S01]  /*229a0*/  @!P5 STG.E.U8 desc[UR36][R4.64+0x50], R3 ;  /* 0x000050030400d986 */ /* 0x0003e2000c101124 */
[----:B------:R-:W-:-:S03]  /*229b0*/  ISETP.LT.OR P5, PT, R0, 0x5a, !P2 ;  /* 0x0000005a0000780c */ /* 0x000fc600057a1670 */
[----:B------:R-:W5:Y:S01]  /*229c0*/  LDL.LU R234, [R1+0x2a0] ;  /* 0x0002a00001ea7983 */ /* 0x000f620000300800 */
[----:B0-----:R-:W-:-:S03]  /*229d0*/  @!P1 IMAD R2, R233, R17, RZ ;  /* 0x00000011e9029224 */ /* 0x001fc600078e02ff */
[----:B------:R-:W5:Y:S01]  /*229e0*/  LDL.LU R233, [R1+0x2a4] ;  /* 0x0002a40001e97983 */ /* 0x000f620000300800 */
        /* <DEDUP_REMOVED lines=310> */
[----:B--2---:R-:W-:-:S03]  /*23d50*/  @!P4 IMAD R2, R153, R17, RZ ;  /* 0x000000119902c224 */ /* 0x004fc600078e02ff */
[----:B------:R-:W2:Y:S01]  /*23d60*/  LDL.LU R153, [R1+0x3dc] ;  /* 0x0003dc0001997983 */ /* 0x000ea20000300800 */
[----:B0-----:R-:W-:-:S03]  /*23d70*/  @!P5 IMAD R3, R152, R17, RZ ;  /* 0x000000119803d224 */ /* 0x001fc600078e02ff */
[----:B------:R0:W-:Y:S01]  /*23d80*/  @!P4 STG.E.U8 desc[UR36][R10.64+0xe9], R2 ;  /* 0x0000e9020a00c986 */ /* 0x0001e2000c101124 */
[----:B------:R-:W-:-:S03]  /*23d90*/  ISETP.LT.OR P4, PT, R0, 0xf9, !P2 ;  /* 0x000000f90000780c */ /* 0x000fc60005781670 */
[----:B------:R1:W-:Y:S01]  /*23da0*/  @!P5 STG.E.U8 desc[UR36][R4.64+0xf0], R3 ;  /* 0x0000f0030400d986 */ /* 0x0003e2000c101124 */
[----:B------:R-:W-:-:S03]  /*23db0*/  ISETP.LT.OR P5, PT, R0, 0xfa, !P2 ;  /* 0x000000fa0000780c */ /* 0x000fc600057a1670 */
[----:B------:R-:W2:Y:S01]  /*23dc0*/  LDL.LU R152, [R1+0x3e0] ;  /* 0x0003e00001987983 */ /* 0x000ea20000300800 */
[----:B0-----:R-:W-:-:S03]  /*23dd0*/  @!P1 IMAD R2, R23, R17, RZ ;  /* 0x0000001117029224 */ /* 0x001fc600078e02ff */
[----:B------:R-:W2:Y:S01]  /*23de0*/  LDL.LU R23, [R1+0x3e4] ;  /* 0x0003e40001177983 */ /* 0x000ea20000300800 */
[----:B-1----:R-:W-:-:S03]  /*23df0*/  @!P6 IMAD R3, R22, R17, RZ ;  /* 0x000000111603e224 */ /* 0x002fc600078e02ff */
        /* <DEDUP_REMOVED lines=8> */
[----:B------:R0:W-:Y:S04]  /*23e80*/  @!P0 STG.E.U8 desc[UR36][R10.64+0xf1], R2 ;  /* 0x0000f1020a008986 */ /* 0x0001e8000c101124 */
[----:B------:R1:W-:Y:S04]  /*23e90*/  @!P4 STG.E.U8 desc[UR36][R4.64+0xf8], R3 ;  /* 0x0000f8030400c986 */ /* 0x0003e8000c101124 */
[----:B------:R-:W2:Y:S01]  /*23ea0*/  LDL.LU R20, [R1+0x3f0] ;  /* 0x0003f00001147983 */ /* 0x000ea20000300800 */
[----:B0-----:R-:W-:-:S03]  /*23eb0*/  @!P5 IMAD R2, R15, R17, RZ ;  /* 0x000000110f02d224 */ /* 0x001fc600078e02ff */
[----:B------:R-:W2:Y:S01]  /*23ec0*/  LDL.LU R15, [R1+0x3f4] ;  /* 0x0003f400010f7983 */ /* 0x000ea20000300800 */
[----:B-1----:R-:W-:-:S03]  /*23ed0*/  @!P1 IMAD R3, R14, R17, RZ ;  /* 0x000000110e039224 */ /* 0x002fc600078e02ff */
[----:B------:R0:W-:Y:S01]  /*23ee0*/  @!P5 STG.E.U8 desc[UR36][R4.64+0xf9], R2 ;  /* 0x0000f9020400d986 */ /* 0x0001e2000c101124 */
[----:B------:R-:W-:-:S03]  /*23ef0*/  ISETP.GE.AND P0, PT, R155, 0x81, PT ;  /* 0x000000819b00780c */ /* 0x000fc60003f06270 */
[----:B------:R-:W2:Y:S04]  /*23f00*/  LDL.LU R14, [R1+0x3f8] ;  /* 0x0003f800010e7983 */ /* 0x000ea80000300800 */
[----:B------:R1:W-:Y:S01]  /*23f10*/  @!P1 STG.E.U8 desc[UR36][R10.64+0xf8], R3 ;  /* 0x0000f8030a009986 */ /* 0x0003e2000c101124 */
[----:B0-----:R-:W-:Y:S01]  /*23f20*/  @!P6 IMAD R2, R13, R17, RZ ;  /* 0x000000110d02e224 */ /* 0x001fe200078e02ff */
[----:B------:R-:W-:Y:S02]  /*23f30*/  ISETP.GE.AND P1, PT, R155, 0x89, PT ;  /* 0x000000899b00780c */ /* 0x000fe40003f26270 */
[----:B------:R-:W2:Y:S04]  /*23f40*/  LDL.LU R13, [R1+0x3fc] ;  /* 0x0003fc00010d7983 */ /* 0x000ea80000300800 */
[----:B------:R0:W-:Y:S04]  /*23f50*/  @!P6 STG.E.U8 desc[UR36][R10.64+0xf9], R2 ;  /* 0x0000f9020a00e986 */ /* 0x0001e8000c101124 */
[----:B-1----:R-:W3:Y:S04]  /*23f60*/  LDL.LU R3, [R1+0x200] ;  /* 0x0002000001037983 */ /* 0x002ee80000300800 */
[----:B------:R-:W4:Y:S04]  /*23f70*/  LDL.LU R155, [R1+0x294] ;  /* 0x00029400019b7983 */ /* 0x000f280000300800 */
[----:B0-----:R-:W5:Y:S01]  /*23f80*/  LDL.LU R2, [R1+0x204] ;  /* 0x0002040001027983 */ /* 0x001f620000300800 */
[----:B------:R-:W-:-:S02]  /*23f90*/  ISETP.LT.OR P4, PT, R0, 0x1, !P0 ;  /* 0x000000010000780c */ /* 0x000fc40004781670 */
[----:B------:R-:W-:-:S11]  /*23fa0*/  ISETP.LT.OR P5, PT, R0, 0x2, !P0 ;  /* 0x000000020000780c */ /* 0x000fd600047a1670 */
[-C--:B---3--:R-:W-:Y:S02]  /*23fb0*/  @!P4 IMAD R3, R3, R17.reuse, RZ ;  /* 0x000000110303c224 */ /* 0x088fe400078e02ff */
[----:B-----5:R-:W-:-:S03]  /*23fc0*/  @!P5 IMAD R2, R2, R17, RZ ;  /* 0x000000110202d224 */ /* 0x020fc600078e02ff */
[----:B------:R0:W-:Y:S04]  /*23fd0*/  @!P4 STG.E.U8 desc[UR36][R6.64], R3 ;  /* 0x000000030600c986 */ /* 0x0001e8000c101124 */
[----:B------:R1:W-:Y:S04]  /*23fe0*/  @!P5 STG.E.U8 desc[UR36][R6.64+0x1], R2 ;  /* 0x000001020600d986 */ /* 0x0003e8000c101124 */
[----:B0-----:R-:W3:Y:S04]  /*23ff0*/  LDL.LU R3, [R1+0x20c] ;  /* 0x00020c0001037983 */ /* 0x001ee80000300800 */
[----:B-1----:R-:W5:Y:S01]  /*24000*/  LDL.LU R2, [R1+0x208] ;  /* 0x0002080001027983 */ /* 0x002f620000300800 */
[----:B------:R-:W-:-:S02]  /*24010*/  ISETP.LT.OR P6, PT, R0, 0x1, !P1 ;  /* 0x000000010000780c */ /* 0x000fc40004fc1670 */
[C---:B------:R-:W-:Y:S02]  /*24020*/  ISETP.LT.OR P4, PT, R0.reuse, 0x2, !P1 ;  /* 0x000000020000780c */ /* 0x040fe40004f81670 */
[----:B------:R-:W-:-:S09]  /*24030*/  ISETP.LT.OR P5, PT, R0, 0x9, !P0 ;  /* 0x000000090000780c */ /* 0x000fd200047a1670 */
[----:B-----5:R-:W-:-:S05]  /*24040*/  @!P6 IMAD R2, R2, R17, RZ ;  /* 0x000000110202e224 */ /* 0x020fca00078e02ff */
[----:B------:R0:W-:Y:S04]  /*24050*/  @!P6 STG.E.U8 desc[UR36][R8.64], R2 ;  /* 0x000000020800e986 */ /* 0x0001e8000c101124 */
[----:B0-----:R-:W5:Y:S01]  /*24060*/  LDL.LU R2, [R1+0x210] ;  /* 0x0002100001027983 */ /* 0x001f620000300800 */
[----:B---3--:R-:W-:-:S05]  /*24070*/  @!P4 IMAD R3, R3, R17, RZ ;  /* 0x000000110303c224 */ /* 0x008fca00078e02ff */
[----:B------:R0:W-:Y:S04]  /*24080*/  @!P4 STG.E.U8 desc[UR36][R8.64+0x1], R3 ;  /* 0x000001030800c986 */ /* 0x0001e8000c101124 */
[----:B0-----:R-:W3:Y:S01]  /*24090*/  LDL.LU R3, [R1+0x218] ;  /* 0x0002180001037983 */ /* 0x001ee20000300800 */
[----:B-----5:R-:W-:-:S05]  /*240a0*/  @!P5 IMAD R2, R2, R17, RZ ;  /* 0x000000110202d224 */ /* 0x020fca00078e02ff */
[----:B------:R0:W-:Y:S04]  /*240b0*/  @!P5 STG.E.U8 desc[UR36][R6.64+0x8], R2 ;  /* 0x000008020600d986 */ /* 0x0001e8000c101124 */
[----:B0-----:R-:W5:Y:S01]  /*240c0*/  LDL.LU R2, [R1+0x214] ;  /* 0x0002140001027983 */ /* 0x001f620000300800 */
[C---:B------:R-:W-:Y:S02]  /*240d0*/  ISETP.LT.OR P6, PT, R0.reuse, 0xa, !P0 ;  /* 0x0000000a0000780c */ /* 0x040fe400047c1670 */
        /* <DEDUP_REMOVED lines=121> */
[----:B------:R-:W-:-:S11]  /*24870*/  ISETP.LT.OR P5, PT, R0, 0x4a, !P0 ;  /* 0x0000004a0000780c */ /* 0x000fd600047a1670 */
[-C--:B---3--:R-:W-:Y:S02]  /*24880*/  @!P4 IMAD R3, R3, R17.reuse, RZ ;  /* 0x000000110303c224 */ /* 0x088fe400078e02ff */
[----:B-----5:R-:W-:-:S05]  /*24890*/  @!P6 IMAD R2, R2, R17, RZ ;  /* 0x000000110202e224 */ /* 0x020fca00078e02ff */
[----:B------:R4:W-:Y:S01]  /*248a0*/  @!P6 STG.E.U8 desc[UR36][R8.64+0x41], R2 ;  /* 0x000041020800e986 */ /* 0x0009e2000c101124 */
[----:B------:R-:W-:-:S03]  /*248b0*/  ISETP.LT.OR P6, PT, R0, 0x49, !P1 ;  /* 0x000000490000780c */ /* 0x000fc60004fc1670 */
[----:B------:R0:W-:Y:S01]  /*248c0*/  @!P4 STG.E.U8 desc[UR36][R6.64+0x48], R3 ;  /* 0x000048030600c986 */ /* 0x0001e2000c101124 */
[----:B------:R-:W-:Y:S01]  /*248d0*/  ISETP.LT.OR P4, PT, R0, 0x4a, !P1 ;  /* 0x0000004a0000780c */ /* 0x000fe20004f81670 */
[----:B----4-:R-:W-:-:S05]  /*248e0*/  @!P5 IMAD R2, R155, R17, RZ ;  /* 0x000000119b02d224 */ /* 0x010fca00078e02ff */
[----:B------:R1:W-:Y:S01]  /*248f0*/  @!P5 STG.E.U8 desc[UR36][R6.64+0x49], R2 ;  /* 0x000049020600d986 */ /* 0x0003e2000c101124 */
[----:B------:R-:W-:-:S06]  /*24900*/  ISETP.LT.OR P5, PT, R0, 0x51, !P0 ;  /* 0x000000510000780c */ /* 0x000fcc00047a1670 */
[-C--:B0-----:R-:W-:Y:S02]  /*24910*/  @!P4 IMAD R3, R235, R17.reuse, RZ ;  /* 0x00000011eb03c224 */ /* 0x081fe400078e02ff */
[----:B-1----:R-:W-:-:S05]  /*24920*/  @!P6 IMAD R2, R12, R17, RZ ;  /* 0x000000110c02e224 */ /* 0x002fca00078e02ff */
[----:B------:R0:W-:Y:S01]  /*24930*/  @!P6 STG.E.U8 desc[UR36][R8.64+0x48], R2 ;  /* 0x000048020800e986 */ /* 0x0001e2000c101124 */
[----:B------:R-:W-:-:S03]  /*24940*/  ISETP.LT.OR P6, PT, R0, 0x52, !P0 ;  /* 0x000000520000780c */ /* 0x000fc600047c1670 */
[----:B------:R1:W-:Y:S01]  /*24950*/  @!P4 STG.E.U8 desc[UR36][R8.64+0x49], R3 ;  /* 0x000049030800c986 */ /* 0x0003e2000c101124 */
[----:B------:R-:W-:Y:S01]  /*24960*/  ISETP.LT.OR P4, PT, R0, 0x51, !P1 ;  /* 0x000000510000780c */ /* 0x000fe20004f81670 */
[----:B0-----:R-:W-:-:S05]  /*24970*/  @!P5 IMAD R2, R234, R17, RZ ;  /* 0x00000011ea02d224 */ /* 0x001fca00078e02ff */
[----:B------:R0:W-:Y:S01]  /*24980*/  @!P5 STG.E.U8 desc[UR36][R6.64+0x50], R2 ;  /* 0x000050020600d986 */ /* 0x0001e2000c101124 */
[----:B------:R-:W-:-:S06]  /*24990*/  ISETP.LT.OR P5, PT, R0, 0x52, !P1 ;  /* 0x000000520000780c */ /* 0x000fcc0004fa1670 */
[-C--:B-1----:R-:W-:Y:S02]  /*249a0*/  @!P4 IMAD R3, R232, R17.reuse, RZ ;  /* 0x00000011e803c224 */ /* 0x082fe400078e02ff */
[----:B0-----:R-:W-:-:S05]  /*249b0*/  @!P6 IMAD R2, R233, R17, RZ ;  /* 0x00000011e902e224 */ /* 0x001fca00078e02ff */
        /* <DEDUP_REMOVED lines=232> */
[-C--:B--2---:R-:W-:Y:S02]  /*25840*/  @!P4 IMAD R3, R152, R17.reuse, RZ ;  /* 0x000000119803c224 */ /* 0x084fe400078e02ff */
        /* <DEDUP_REMOVED lines=12> */
[----:B------:R-:W-:Y:S01]  /*25910*/  @!P4 STG.E.U8 desc[UR36][R8.64+0xf1], R3 ;  /* 0x0000f1030800c986 */ /* 0x000fe2000c101124 */
[----:B0-----:R-:W-:-:S05]  /*25920*/  @!P5 IMAD R2, R20, R17, RZ ;  /* 0x000000111402d224 */ /* 0x001fca00078e02ff */
[----:B------:R0:W-:Y:S01]  /*25930*/  @!P5 STG.E.U8 desc[UR36][R6.64+0xf8], R2 ;  /* 0x0000f8020600d986 */ /* 0x0001e2000c101124 */
[----:B------:R-:W-:-:S03]  /*25940*/  ISETP.LT.OR P5, PT, R0, 0xfa, !P1 ;  /* 0x000000fa0000780c */ /* 0x000fc60004fa1670 */
[----:B0-----:R-:W-:-:S05]  /*25950*/  @!P6 IMAD R2, R15, R17, RZ ;  /* 0x000000110f02e224 */ /* 0x001fca00078e02ff */
[----:B------:R0:W-:Y:S05]  /*25960*/  @!P6 STG.E.U8 desc[UR36][R6.64+0xf9], R2 ;  /* 0x0000f9020600e986 */ /* 0x0001ea000c101124 */
[----:B0-----:R-:W-:Y:S02]  /*25970*/  @!P5 IMAD R2, R13, R17, RZ ;  /* 0x000000110d02d224 */ /* 0x001fe400078e02ff */
        /* <DEDUP_REMOVED lines=83> */
[----:B------:R-:W-:-:S03]  /*25eb0*/  @!P4 IMAD R3, R14, R17, RZ ;  /* 0x000000110e03c224 */ /* 0x000fc600078e02ff */
        /* <DEDUP_REMOVED lines=9> */
[----:B------:R0:W-:Y:S04]  /*25f50*/  @!P4 STG.E.U8 desc[UR36][R8.64+0xf8], R3 ;  /* 0x0000f8030800c986 */ /* 0x0001e8000c101124 */
[----:B------:R1:W-:Y:S04]  /*25f60*/  @!P5 STG.E.U8 desc[UR36][R8.64+0xf9], R2 ;  /* 0x0000f9020800d986 */ /* 0x0003e8000c101124 */
[----:B0-----:R-:W2:Y:S04]  /*25f70*/  LDL.LU R3, [R1+0x4] ;  /* 0x0000040001037983 */ /* 0x001ea80000300800 */
[----:B-1----:R-:W3:Y:S01]  /*25f80*/  LDL.LU R2, [R1] ;  /* 0x0000000001027983 */ /* 0x002ee20000300800 */
[----:B------:R-:W-:-:S02]  /*25f90*/  ISETP.LT.OR P6, PT, R0, 0x101, !P2 ;  /* 0x000001010000780c */ /* 0x000fc400057c1670 */
[C---:B------:R-:W-:Y:S02]  /*25fa0*/  ISETP.LT.OR P4, PT, R0.reuse, 0x102, !P2 ;  /* 0x000001020000780c */ /* 0x040fe40005781670 */
[----:B------:R-:W-:-:S09]  /*25fb0*/  ISETP.LT.OR P5, PT, R0, 0x101, !P3 ;  /* 0x000001010000780c */ /* 0x000fd20005fa1670 */
[----:B---3--:R-:W-:-:S05]  /*25fc0*/  @!P6 IMAD R2, R2, R17, RZ ;  /* 0x000000110202e224 */ /* 0x008fca00078e02ff */
[----:B------:R0:W-:Y:S04]  /*25fd0*/  @!P6 STG.E.U8 desc[UR36][R4.64+0x100], R2 ;  /* 0x000100020400e986 */ /* 0x0001e8000c101124 */
[----:B0-----:R-:W3:Y:S01]  /*25fe0*/  LDL.LU R2, [R1+0x8] ;  /* 0x0000080001027983 */ /* 0x001ee20000300800 */
[----:B--2---:R-:W-:-:S05]  /*25ff0*/  @!P4 IMAD R3, R3, R17, RZ ;  /* 0x000000110303c224 */ /* 0x004fca00078e02ff */
[----:B------:R0:W-:Y:S04]  /*26000*/  @!P4 STG.E.U8 desc[UR36][R4.64+0x101], R3 ;  /* 0x000101030400c986 */ /* 0x0001e8000c101124 */
[----:B0-----:R-:W2:Y:S01]  /*26010*/  LDL.LU R3, [R1+0x10] ;  /* 0x0000100001037983 */ /* 0x001ea20000300800 */
[----:B---3--:R-:W-:-:S05]  /*26020*/  @!P5 IMAD R2, R2, R17, RZ ;  /* 0x000000110202d224 */ /* 0x008fca00078e02ff */
[----:B------:R0:W-:Y:S04]  /*26030*/  @!P5 STG.E.U8 desc[UR36][R10.64+0x100], R2 ;  /* 0x000100020a00d986 */ /* 0x0001e8000c101124 */
[----:B0-----:R-:W3:Y:S01]  /*26040*/  LDL.LU R2, [R1+0xc] ;  /* 0x00000c0001027983 */ /* 0x001ee20000300800 */
[C---:B------:R-:W-:Y:S02]  /*26050*/  ISETP.LT.OR P6, PT, R0.reuse, 0x102, !P3 ;  /* 0x000001020000780c */ /* 0x040fe40005fc1670 */
        /* <DEDUP_REMOVED lines=120> */
[----:B------:R-:W-:-:S13]  /*267e0*/  ISETP.LT.OR P4, PT, R0, 0x141, !P3 ;  /* 0x000001410000780c */ /* 0x000fda0005f81670 */
[-C--:B--2---:R-:W-:Y:S02]  /*267f0*/  @!P4 IMAD R3, R3, R17.reuse, RZ ;  /* 0x000000110303c224 */ /* 0x084fe400078e02ff */
[----:B---3--:R-:W-:-:S05]  /*26800*/  @!P6 IMAD R2, R2, R17, RZ ;  /* 0x000000110202e224 */ /* 0x008fca00078e02ff */
[----:B------:R0:W-:Y:S04]  /*26810*/  @!P6 STG.E.U8 desc[UR36][R4.64+0x141], R2 ;  /* 0x000141020400e986 */ /* 0x0001e8000c101124 */
[----:B0-----:R-:W2:Y:S04]  /*26820*/  LDL.LU R2, [R1+0x8c] ;  /* 0x00008c0001027983 */ /* 0x001ea80000300800 */
[----:B------:R0:W-:Y:S04]  /*26830*/  @!P4 STG.E.U8 desc[UR36][R10.64+0x140], R3 ;  /* 0x000140030a00c986 */ /* 0x0001e8000c101124 */
[----:B0-----:R-:W3:Y:S01]  /*26840*/  LDL.LU R3, [R1+0x9c] ;  /* 0x00009c0001037983 */ /* 0x001ee20000300800 */
[----:B------:R-:W-:-:S02]  /*26850*/  ISETP.LT.OR P5, PT, R0, 0x142, !P3 ;  /* 0x000001420000780c */ /* 0x000fc40005fa1670 */
[C---:B------:R-:W-:Y:S02]  /*26860*/  ISETP.LT.OR P6, PT, R0.reuse, 0x149, !P2 ;  /* 0x000001490000780c */ /* 0x040fe400057c1670 */
[----:B------:R-:W-:-:S11]  /*26870*/  ISETP.LT.OR P4, PT, R0, 0x14a, !P2 ;  /* 0x0000014a0000780c */ /* 0x000fd60005781670 */
[-C--:B------:R-:W-:Y:S02]  /*26880*/  @!P6 IMAD R13, R13, R17.reuse, RZ ;  /* 0x000000110d0de224 */ /* 0x080fe400078e02ff */
[-C--:B------:R-:W-:Y:S02]  /*26890*/  @!P4 IMAD R15, R15, R17.reuse, RZ ;  /* 0x000000110f0fc224 */ /* 0x080fe400078e02ff */
[----:B--2---:R-:W-:-:S05]  /*268a0*/  @!P5 IMAD R2, R2, R17, RZ ;  /* 0x000000110202d224 */ /* 0x004fca00078e02ff */
[----:B------:R-:W-:Y:S01]  /*268b0*/  @!P5 STG.E.U8 desc[UR36][R10.64+0x141], R2 ;  /* 0x000141020a00d986 */ /* 0x000fe2000c101124 */
[----:B------:R-:W-:-:S03]  /*268c0*/  ISETP.LT.OR P5, PT, R0, 0x149, !P3 ;  /* 0x000001490000780c */ /* 0x000fc60005fa1670 */
[----:B------:R5:W-:Y:S01]  /*268d0*/  @!P6 STG.E.U8 desc[UR36][R4.64+0x148], R13 ;  /* 0x0001480d0400e986 */ /* 0x000be2000c101124 */
[----:B------:R-:W-:-:S03]  /*268e0*/  ISETP.LT.OR P6, PT, R0, 0x14a, !P3 ;  /* 0x0000014a0000780c */ /* 0x000fc60005fc1670 */
[----:B------:R0:W-:Y:S01]  /*268f0*/  @!P4 STG.E.U8 desc[UR36][R4.64+0x149], R15 ;  /* 0x0001490f0400c986 */ /* 0x0001e2000c101124 */
[----:B------:R-:W-:-:S05]  /*26900*/  ISETP.LT.OR P4, PT, R0, 0x151, !P2 ;  /* 0x000001510000780c */ /* 0x000fca0005781670 */
[----:B----4-:R-:W-:-:S04]  /*26910*/  @!P5 IMAD R21, R21, R17, RZ ;  /* 0x000000111515d224 */ /* 0x010fc800078e02ff */
[----:B---3--:R-:W-:Y:S01]  /*26920*/  @!P6 IMAD R3, R3, R17, RZ ;  /* 0x000000110303e224 */ /* 0x008fe200078e02ff */
[----:B------:R-:W-:Y:S01]  /*26930*/  @!P5 STG.E.U8 desc[UR36][R10.64+0x148], R21 ;  /* 0x000148150a00d986 */ /* 0x000fe2000c101124 */
[----:B------:R-:W-:-:S03]  /*26940*/  ISETP.LT.OR P5, PT, R0, 0x152, !P2 ;  /* 0x000001520000780c */ /* 0x000fc600057a1670 */
[----:B------:R1:W-:Y:S01]  /*26950*/  @!P6 STG.E.U8 desc[UR36][R10.64+0x149], R3 ;  /* 0x000149030a00e986 */ /* 0x0003e2000c101124 */
[----:B------:R-:W-:Y:S01]  /*26960*/  ISETP.LT.OR P6, PT, R0, 0x151, !P3 ;  /* 0x000001510000780c */ /* 0x000fe20005fc1670 */
[----:B-----5:R-:W-:-:S05]  /*26970*/  @!P4 IMAD R13, R155, R17, RZ ;  /* 0x000000119b0dc224 */ /* 0x020fca00078e02ff */
[----:B------:R2:W-:Y:S01]  /*26980*/  @!P4 STG.E.U8 desc[UR36][R4.64+0x150], R13 ;  /* 0x0001500d0400c986 */ /* 0x0005e2000c101124 */
[----:B------:R-:W-:Y:S02]  /*26990*/  ISETP.LT.OR P4, PT, R0, 0x152, !P3 ;  /* 0x000001520000780c */ /* 0x000fe40005f81670 */
[----:B------:R-:W-:-:S04]  /*269a0*/  @!P5 IMAD R23, R23, R17, RZ ;  /* 0x000000111717d224 */ /* 0x000fc800078e02ff */
[----:B0-----:R-:W-:Y:S01]  /*269b0*/  @!P6 IMAD R15, R12, R17, RZ ;  /* 0x000000110c0fe224 */ /* 0x001fe200078e02ff */
[----:B------:R-:W-:Y:S01]  /*269c0*/  @!P5 STG.E.U8 desc[UR36][R4.64+0x151], R23 ;  /* 0x000151170400d986 */ /* 0x000fe2000c101124 */
[----:B------:R-:W-:-:S03]  /*269d0*/  ISETP.LT.OR P5, PT, R0, 0x159, !P2 ;  /* 0x000001590000780c */ /* 0x000fc600057a1670 */
[----:B------:R0:W-:Y:S01]  /*269e0*/  @!P6 STG.E.U8 desc[UR36][R10.64+0x150], R15 ;  /* 0x0001500f0a00e986 */ /* 0x0001e2000c101124 */
[----:B------:R-:W-:Y:S01]  /*269f0*/  ISETP.LT.OR P6, PT, R0, 0x15a, !P2 ;  /* 0x0000015a0000780c */ /* 0x000fe200057c1670 */
[----:B-1----:R-:W-:-:S05]  /*26a00*/  @!P4 IMAD R3, R235, R17, RZ ;  /* 0x00000011eb03c224 */ /* 0x002fca00078e02ff */
[----:B------:R1:W-:Y:S01]  /*26a10*/  @!P4 STG.E.U8 desc[UR36][R10.64+0x151], R3 ;  /* 0x000151030a00c986 */ /* 0x0003e2000c101124 */
[----:B------:R-:W-:Y:S02]  /*26a20*/  ISETP.LT.OR P4, PT, R0, 0x159, !P3 ;  /* 0x000001590000780c */ /* 0x000fe40005f81670 */
[----:B------:R-:W-:-:S04]  /*26a30*/  @!P5 IMAD R21, R234, R17, RZ ;  /* 0x00000011ea15d224 */ /* 0x000fc800078e02ff */
[----:B--2---:R-:W-:Y:S01]  /*26a40*/  @!P6 IMAD R13, R233, R17, RZ ;  /* 0x00000011e90de224 */ /* 0x004fe200078e02ff */
[----:B------:R-:W-:Y:S01]  /*26a50*/  @!P5 STG.E.U8 desc[UR36][R4.64+0x158], R21 ;  /* 0x000158150400d986 */ /* 0x000fe2000c101124 */
[----:B------:R-:W-:-:S03]  /*26a60*/  ISETP.LT.OR P5, PT, R0, 0x15a, !P3 ;  /* 0x0000015a0000780c */ /* 0x000fc60005fa1670 */
[----:B------:R2:W-:Y:S01]  /*26a70*/  @!P6 STG.E.U8 desc[UR36][R4.64+0x159], R13 ;  /* 0x0001590d0400e986 */ /* 0x0005e2000c101124 */
[----:B------:R-:W-:Y:S01]  /*26a80*/  ISETP.LT.OR P6, PT, R0, 0x161, !P2 ;  /* 0x000001610000780c */ /* 0x000fe200057c1670 */
[----:B0-----:R-:W-:-:S05]  /*26a90*/  @!P4 IMAD R15, R232, R17, RZ ;  /* 0x00000011e80fc224 */ /* 0x001fca00078e02ff */
[----:B------:R0:W-:Y:S01]  /*26aa0*/  @!P4 STG.E.U8 desc[UR36][R10.64+0x158], R15 ;  /* 0x0001580f0a00c986 */ /* 0x0001e2000c101124 */
[----:B------:R-:W-:Y:S02]  /*26ab0*/  ISETP.LT.OR P4, PT, R0, 0x162, !P2 ;  /* 0x000001620000780c */ /* 0x000fe40005781670 */
[----:B------:R-:W-:-:S04]  /*26ac0*/  @!P5 IMAD R23, R231, R17, RZ ;  /* 0x00000011e717d224 */ /* 0x000fc800078e02ff */
[----:B-1----:R-:W-:Y:S01]  /*26ad0*/  @!P6 IMAD R3, R230, R17, RZ ;  /* 0x00000011e603e224 */ /* 0x002fe200078e02ff */
[----:B------:R-:W-:Y:S01]  /*26ae0*/  @!P5 STG.E.U8 desc[UR36][R10.64+0x159], R23 ;  /* 0x000159170a00d986 */ /* 0x000fe2000c101124 */
[----:B------:R-:W-:-:S03]  /*26af0*/  ISETP.LT.OR P5, PT, R0, 0x161, !P3 ;  /* 0x000001610000780c */ /* 0x000fc60005fa1670 */
[----:B------:R1:W-:Y:S01]  /*26b00*/  @!P6 STG.E.U8 desc[UR36][R4.64+0x160], R3 ;  /* 0x000160030400e986 */ /* 0x0003e2000c101124 */
[----:B------:R-:W-:Y:S01]  /*26b10*/  ISETP.LT.OR P6, PT, R0, 0x162, !P3 ;  /* 0x000001620000780c */ /* 0x000fe20005fc1670 */
[----:B--2---:R-:W-:-:S05]  /*26b20*/  @!P4 IMAD R13, R229, R17, RZ ;  /* 0x00000011e50dc224 */ /* 0x004fca00078e02ff */
        /* <DEDUP_REMOVED lines=218> */
[----:B------:R-:W-:Y:S01]  /*278d0*/  @!P5 IMAD R21, R156, R17, RZ ;  /* 0x000000119c15d224 */ /* 0x000fe200078e02ff */
[----:B------:R-:W-:-:S03]  /*278e0*/  ISETP.LT.OR P2, PT, R0, 0x1fa, !P2 ;  /* 0x000001fa0000780c */ /* 0x000fc60005741670 */
[-C--:B0-----:R-:W-:Y:S01]  /*278f0*/  @!P6 IMAD R15, R153, R17.reuse, RZ ;  /* 0x00000011990fe224 */ /* 0x081fe200078e02ff */
[----:B------:R0:W-:Y:S01]  /*27900*/  @!P5 STG.E.U8 desc[UR36][R10.64+0x1f0], R21 ;  /* 0x0001f0150a00d986 */ /* 0x0001e2000c101124 */
[C---:B------:R-:W-:Y:S02]  /*27910*/  ISETP.LT.OR P5, PT, R0.reuse, 0x1f9, !P3 ;  /* 0x000001f90000780c */ /* 0x040fe40005fa1670 */
[C---:B------:R-:W-:Y:S01]  /*27920*/  ISETP.LT.OR P3, PT, R0.reuse, 0x1fa, !P3 ;  /* 0x000001fa0000780c */ /* 0x040fe20005f61670 */
[----:B------:R3:W-:Y:S01]  /*27930*/  @!P6 STG.E.U8 desc[UR36][R10.64+0x1f1], R15 ;  /* 0x0001f10f0a00e986 */ /* 0x0007e2000c101124 */
[----:B------:R-:W-:Y:S01]  /*27940*/  ISETP.LT.OR P6, PT, R0, 0x101, !P0 ;  /* 0x000001010000780c */ /* 0x000fe200047c1670 */
[----:B-1----:R-:W-:-:S03]  /*27950*/  @!P4 IMAD R3, R152, R17, RZ ;  /* 0x000000119803c224 */ /* 0x002fc600078e02ff */
[-C--:B--2---:R-:W-:Y:S02]  /*27960*/  @!P2 IMAD R13, R22, R17.reuse, RZ ;  /* 0x00000011160da224 */ /* 0x084fe400078e02ff */
[----:B------:R1:W-:Y:S03]  /*27970*/  @!P4 STG.E.U8 desc[UR36][R4.64+0x1f8], R3 ;  /* 0x0001f8030400c986 */ /* 0x0003e6000c101124 */
[-C--:B------:R-:W-:Y:S01]  /*27980*/  @!P5 IMAD R23, R20, R17.reuse, RZ ;  /* 0x000000111417d224 */ /* 0x080fe200078e02ff */
[----:B------:R2:W-:Y:S01]  /*27990*/  @!P2 STG.E.U8 desc[UR36][R4.64+0x1f9], R13 ;  /* 0x0001f90d0400a986 */ /* 0x0005e2000c101124 */
[-C--:B0-----:R-:W-:Y:S01]  /*279a0*/  @!P3 IMAD R21, R14, R17.reuse, RZ ;  /* 0x000000110e15b224 */ /* 0x081fe200078e02ff */
[----:B------:R-:W-:Y:S01]  /*279b0*/  ISETP.LT.OR P2, PT, R0, 0x102, !P0 ;  /* 0x000001020000780c */ /* 0x000fe20004741670 */
[----:B---3--:R-:W-:Y:S01]  /*279c0*/  @!P6 IMAD R15, R24, R17, RZ ;  /* 0x00000011180fe224 */ /* 0x008fe200078e02ff */
[C---:B------:R-:W-:Y:S01]  /*279d0*/  ISETP.LT.OR P4, PT, R0.reuse, 0x101, !P1 ;  /* 0x000001010000780c */ /* 0x040fe20004f81670 */
[----:B------:R-:W-:Y:S01]  /*279e0*/  @!P5 STG.E.U8 desc[UR36][R10.64+0x1f8], R23 ;  /* 0x0001f8170a00d986 */ /* 0x000fe2000c101124 */
[----:B------:R-:W-:-:S03]  /*279f0*/  ISETP.LT.OR P5, PT, R0, 0x102, !P1 ;  /* 0x000001020000780c */ /* 0x000fc60004fa1670 */
[----:B------:R-:W-:Y:S01]  /*27a00*/  @!P3 STG.E.U8 desc[UR36][R10.64+0x1f9], R21 ;  /* 0x0001f9150a00b986 */ /* 0x000fe2000c101124 */
[----:B------:R-:W-:-:S03]  /*27a10*/  ISETP.LT.OR P3, PT, R0, 0x109, !P0 ;  /* 0x000001090000780c */ /* 0x000fc60004761670 */
[----:B------:R-:W-:Y:S01]  /*27a20*/  @!P6 STG.E.U8 desc[UR36][R6.64+0x100], R15 ;  /* 0x0001000f0600e986 */ /* 0x000fe2000c101124 */
[----:B------:R-:W-:Y:S01]  /*27a30*/  ISETP.LT.OR P6, PT, R0, 0x10a, !P0 ;  /* 0x0000010a0000780c */ /* 0x000fe200047c1670 */
[-C--:B------:R-:W-:Y:S02]  /*27a40*/  @!P2 IMAD R25, R25, R17.reuse, RZ ;  /* 0x000000111919a224 */ /* 0x080fe400078e02ff */
[-C--:B-1----:R-:W-:Y:S02]  /*27a50*/  @!P4 IMAD R3, R26, R17.reuse, RZ ;  /* 0x000000111a03c224 */ /* 0x082fe400078e02ff */
[-C--:B------:R-:W-:Y:S01]  /*27a60*/  @!P5 IMAD R27, R27, R17.reuse, RZ ;  /* 0x000000111b1bd224 */ /* 0x080fe200078e02ff */
[----:B------:R-:W-:Y:S01]  /*27a70*/  @!P2 STG.E.U8 desc[UR36][R6.64+0x101], R25 ;  /* 0x000101190600a986 */ /* 0x000fe2000c101124 */
[----:B------:R-:W-:Y:S02]  /*27a80*/  ISETP.LT.OR P2, PT, R0, 0x10a, !P1 ;  /* 0x0000010a0000780c */ /* 0x000fe40004f41670 */
[----:B--2---:R-:W-:Y:S01]  /*27a90*/  @!P3 IMAD R5, R28, R17, RZ ;  /* 0x000000111c05b224 */ /* 0x004fe200078e02ff */
[----:B------:R0:W-:Y:S01]  /*27aa0*/  @!P4 STG.E.U8 desc[UR36][R8.64+0x100], R3 ;  /* 0x000100030800c986 */ /* 0x0001e2000c101124 */
[----:B------:R-:W-:-:S02]  /*27ab0*/  ISETP.LT.OR P4, PT, R0, 0x109, !P1 ;  /* 0x000001090000780c */ /* 0x000fc40004f81670 */
[----:B------:R-:W-:Y:S01]  /*27ac0*/  @!P6 IMAD R29, R29, R17, RZ ;  /* 0x000000111d1de224 */ /* 0x000fe200078e02ff */
[----:B------:R-:W-:Y:S01]  /*27ad0*/  @!P5 STG.E.U8 desc[UR36][R8.64+0x101], R27 ;  /* 0x0001011b0800d986 */ /* 0x000fe2000c101124 */
[----:B------:R-:W-:-:S03]  /*27ae0*/  ISETP.LT.OR P5, PT, R0, 0x111, !P0 ;  /* 0x000001110000780c */ /* 0x000fc600047a1670 */
[----:B------:R1:W-:Y:S01]  /*27af0*/  @!P3 STG.E.U8 desc[UR36][R6.64+0x108], R5 ;  /* 0x000108050600b986 */ /* 0x0003e2000c101124 */
[----:B------:R-:W-:-:S03]  /*27b00*/  ISETP.LT.OR P3, PT, R0, 0x112, !P0 ;  /* 0x000001120000780c */ /* 0x000fc60004761670 */
[----:B------:R-:W-:Y:S01]  /*27b10*/  @!P6 STG.E.U8 desc[UR36][R6.64+0x109], R29 ;  /* 0x0001091d0600e986 */ /* 0x000fe2000c101124 */
[----:B------:R-:W-:Y:S01]  /*27b20*/  ISETP.LT.OR P6, PT, R0, 0x111, !P1 ;  /* 0x000001110000780c */ /* 0x000fe20004fc1670 */
[-C--:B------:R-:W-:Y:S02]  /*27b30*/  @!P2 IMAD R31, R31, R17.reuse, RZ ;  /* 0x000000111f1fa224 */ /* 0x080fe400078e02ff */
[-C--:B0-----:R-:W-:Y:S02]  /*27b40*/  @!P4 IMAD R3, R30, R17.reuse, RZ ;  /* 0x000000111e03c224 */ /* 0x081fe400078e02ff */
[-C--:B------:R-:W-:Y:S01]  /*27b50*/  @!P5 IMAD R11, R32, R17.reuse, RZ ;  /* 0x00000011200bd224 */ /* 0x080fe200078e02ff */
[----:B------:R-:W-:Y:S01]  /*27b60*/  @!P2 STG.E.U8 desc[UR36][R8.64+0x109], R31 ;  /* 0x0001091f0800a986 */ /* 0x000fe2000c101124 */
[C---:B------:R-:W-:Y:S02]  /*27b70*/  ISETP.LT.OR P2, PT, R0.reuse, 0x112, !P1 ;  /* 0x000001120000780c */ /* 0x040fe40004f41670 */
[----:B------:R-:W-:Y:S01]  /*27b80*/  @!P3 IMAD R33, R33, R17, RZ ;  /* 0x000000112121b224 */ /* 0x000fe200078e02ff */
[----:B------:R0:W-:Y:S01]  /*27b90*/  @!P4 STG.E.U8 desc[UR36][R8.64+0x108], R3 ;  /* 0x000108030800c986 */ /* 0x0001e2000c101124 */
[----:B------:R-:W-:-:S02]  /*27ba0*/  ISETP.LT.OR P4, PT, R0, 0x119, !P0 ;  /* 0x000001190000780c */ /* 0x000fc40004781670 */
[----:B-1----:R-:W-:Y:S01]  /*27bb0*/  @!P6 IMAD R5, R34, R17, RZ ;  /* 0x000000112205e224 */ /* 0x002fe200078e02ff */
[----:B------:R-:W-:Y:S01]  /*27bc0*/  @!P5 STG.E.U8 desc[UR36][R6.64+0x110], R11 ;  /* 0x0001100b0600d986 */ /* 0x000fe2000c101124 */
[----:B------:R-:W-:-:S03]  /*27bd0*/  ISETP.LT.OR P5, PT, R0, 0x11a, !P0 ;  /* 0x0000011a0000780c */ /* 0x000fc600047a1670 */
[----:B------:R-:W-:Y:S01]  /*27be0*/  @!P3 STG.E.U8 desc[UR36][R6.64+0x111], R33 ;  /* 0x000111210600b986 */ /* 0x000fe2000c101124 */
[----:B------:R-:W-:-:S03]  /*27bf0*/  ISETP.LT.OR P3, PT, R0, 0x119, !P1 ;  /* 0x000001190000780c */ /* 0x000fc60004f61670 */
[----:B------:R1:W-:Y:S01]  /*27c00*/  @!P6 STG.E.U8 desc[UR36][R8.64+0x110], R5 ;  /* 0x000110050800e986 */ /* 0x0003e2000c101124 */
[----:B------:R-:W-:Y:S01]  /*27c10*/  ISETP.LT.OR P6, PT, R0, 0x11a, !P1 ;  /* 0x0000011a0000780c */ /* 0x000fe20004fc1670 */
[-C--:B------:R-:W-:Y:S02]  /*27c20*/  @!P2 IMAD R35, R35, R17.reuse, RZ ;  /* 0x000000112323a224 */ /* 0x080fe400078e02ff */
[-C--:B0-----:R-:W-:Y:S02]  /*27c30*/  @!P4 IMAD R3, R36, R17.reuse, RZ ;  /* 0x000000112403c224 */ /* 0x081fe400078e02ff */
[----:B------:R-:W-:Y:S01]  /*27c40*/  @!P5 IMAD R37, R37, R17, RZ ;  /* 0x000000112525d224 */ /* 0x000fe200078e02ff */
[----:B------:R-:W-:Y:S01]  /*27c50*/  @!P2 STG.E.U8 desc[UR36][R8.64+0x111], R35 ;  /* 0x000111230800a986 */ /* 0x000fe2000c101124 */
[----:B------:R-:W-:-:S03]  /*27c60*/  ISETP.LT.OR P2, PT, R0, 0x122, !P0 ;  /* 0x000001220000780c */ /* 0x000fc60004741670 */
[----:B------:R0:W-:Y:S01]  /*27c70*/  @!P4 STG.E.U8 desc[UR36][R6.64+0x118], R3 ;  /* 0x000118030600c986 */ /* 0x0001e2000c101124 */
[-C--:B-1----:R-:W-:Y:S01]  /*27c80*/  @!P3 IMAD R5, R38, R17.reuse, RZ ;  /* 0x000000112605b224 */ /* 0x082fe200078e02ff */
[C---:B------:R-:W-:Y:S01]  /*27c90*/  ISETP.LT.OR P4, PT, R0.reuse, 0x121, !P0 ;  /* 0x000001210000780c */ /* 0x040fe20004781670 */
        /* <DEDUP_REMOVED lines=9> */
[----:B------:R-:W-:-:S03]  /*27d30*/  @!P5 IMAD R11, R42, R17, RZ ;  /* 0x000000112a0bd224 */ /* 0x000fc600078e02ff */
[----:B------:R0:W-:Y:S01]  /*27d40*/  @!P4 STG.E.U8 desc[UR36][R6.64+0x120], R3 ;  /* 0x000120030600c986 */ /* 0x0001e2000c101124 */
[-C--:B------:R-:W-:Y:S01]  /*27d50*/  @!P3 IMAD R43, R43, R17.reuse, RZ ;  /* 0x000000112b2bb224 */ /* 0x080fe200078e02ff */
[----:B------:R-:W-:Y:S02]  /*27d60*/  ISETP.LT.OR P4, PT, R0, 0x129, !P1 ;  /* 0x000001290000780c */ /* 0x000fe40004f81670 */
[----:B------:R-:W-:Y:S01]  /*27d70*/  @!P2 STG.E.U8 desc[UR36][R6.64+0x121], R41 ;  /* 0x000121290600a986 */ /* 0x000fe2000c101124 */
[----:B-1----:R-:W-:Y:S01]  /*27d80*/  @!P6 IMAD R5, R44, R17, RZ ;  /* 0x000000112c05e224 */ /* 0x002fe200078e02ff */
[C---:B------:R-:W-:Y:S02]  /*27d90*/  ISETP.LT.OR P2, PT, R0.reuse, 0x12a, !P0 ;  /* 0x0000012a0000780c */ /* 0x040fe40004741670 */
[----:B------:R-:W-:Y:S01]  /*27da0*/  @!P5 STG.E.U8 desc[UR36][R8.64+0x120], R11 ;  /* 0x0001200b0800d986 */ /* 0x000fe2000c101124 */
[----:B------:R-:W-:-:S03]  /*27db0*/  ISETP.LT.OR P5, PT, R0, 0x12a, !P1 ;  /* 0x0000012a0000780c */ /* 0x000fc60004fa1670 */
[----:B------:R-:W-:Y:S01]  /*27dc0*/  @!P3 STG.E.U8 desc[UR36][R8.64+0x121], R43 ;  /* 0x0001212b0800b986 */ /* 0x000fe2000c101124 */
[----:B------:R-:W-:-:S03]  /*27dd0*/  ISETP.LT.OR P3, PT, R0, 0x131, !P0 ;  /* 0x000001310000780c */ /* 0x000fc60004761670 */
[----:B------:R1:W-:Y:S01]  /*27de0*/  @!P6 STG.E.U8 desc[UR36][R6.64+0x128], R5 ;  /* 0x000128050600e986 */ /* 0x0003e2000c101124 */
[----:B------:R-:W-:Y:S01]  /*27df0*/  ISETP.LT.OR P6, PT, R0, 0x132, !P0 ;  /* 0x000001320000780c */ /* 0x000fe200047c1670 */
[-C--:B0-----:R-:W-:Y:S02]  /*27e00*/  @!P4 IMAD R3, R46, R17.reuse, RZ ;  /* 0x000000112e03c224 */ /* 0x081fe400078e02ff */
[-C--:B------:R-:W-:Y:S02]  /*27e10*/  @!P2 IMAD R45, R45, R17.reuse, RZ ;  /* 0x000000112d2da224 */ /* 0x080fe400078e02ff */
[----:B------:R-:W-:-:S03]  /*27e20*/  @!P5 IMAD R47, R47, R17, RZ ;  /* 0x000000112f2fd224 */ /* 0x000fc600078e02ff */
[----:B------:R-:W-:Y:S01]  /*27e30*/  @!P2 STG.E.U8 desc[UR36][R6.64+0x129], R45 ;  /* 0x0001292d0600a986 */ /* 0x000fe2000c101124 */
[----:B-1----:R-:W-:-:S04]  /*27e40*/  @!P3 IMAD R5, R48, R17, RZ ;  /* 0x000000113005b224 */ /* 0x002fc800078e02ff */
[----:B------:R-:W-:Y:S01]  /*27e50*/  @!P6 IMAD R49, R49, R17, RZ ;  /* 0x000000113131e224 */ /* 0x000fe200078e02ff */
[----:B------:R0:W-:Y:S01]  /*27e60*/  @!P4 STG.E.U8 desc[UR36][R8.64+0x128], R3 ;  /* 0x000128030800c986 */ /* 0x0001e2000c101124 */
[C---:B------:R-:W-:Y:S02]  /*27e70*/  ISETP.LT.OR P2, PT, R0.reuse, 0x132, !P1 ;  /* 0x000001320000780c */ /* 0x040fe40004f41670 */
[C---:B------:R-:W-:Y:S01]  /*27e80*/  ISETP.LT.OR P4, PT, R0.reuse, 0x131, !P1 ;  /* 0x000001310000780c */ /* 0x040fe20004f81670 */
        /* <DEDUP_REMOVED lines=9> */
[----:B------:R-:W-:Y:S03]  /*27f20*/  @!P2 STG.E.U8 desc[UR36][R8.64+0x131], R51 ;  /* 0x000131330800a986 */ /* 0x000fe6000c101124 */
[----:B------:R-:W-:Y:S01]  /*27f30*/  @!P3 IMAD R53, R53, R17, RZ ;  /* 0x000000113535b224 */ /* 0x000fe200078e02ff */
[----:B------:R0:W-:Y:S01]  /*27f40*/  @!P4 STG.E.U8 desc[UR36][R8.64+0x130], R3 ;  /* 0x000130030800c986 */ /* 0x0001e2000c101124 */
[----:B------:R-:W-:-:S02]  /*27f50*/  ISETP.LT.OR P2, PT, R0, 0x13a, !P1 ;  /* 0x0000013a0000780c */ /* 0x000fc40004f41670 */
[----:B-1----:R-:W-:Y:S01]  /*27f60*/  @!P6 IMAD R5, R54, R17, RZ ;  /* 0x000000113605e224 */ /* 0x002fe200078e02ff */
[C---:B------:R-:W-:Y:S01]  /*27f70*/  ISETP.LT.OR P4, PT, R0.reuse, 0x141, !P0 ;  /* 0x000001410000780c */ /* 0x040fe20004781670 */
        /* <DEDUP_REMOVED lines=8> */
[-C--:B------:R-:W-:Y:S01]  /*28000*/  @!P5 IMAD R57, R57, R17.reuse, RZ ;  /* 0x000000113939d224 */ /* 0x080fe200078e02ff */
[----:B------:R-:W-:Y:S01]  /*28010*/  @!P2 STG.E.U8 desc[UR36][R8.64+0x139], R55 ;  /* 0x000139370800a986 */ /* 0x000fe2000c101124 */
[----:B------:R-:W-:Y:S02]  /*28020*/  ISETP.LT.OR P2, PT, R0, 0x14a, !P0 ;  /* 0x0000014a0000780c */ /* 0x000fe40004741670 */
[----:B-1----:R-:W-:-:S04]  /*28030*/  @!P3 IMAD R5, R58, R17, RZ ;  /* 0x000000113a05b224 */ /* 0x002fc800078e02ff */
[----:B------:R-:W-:Y:S01]  /*28040*/  @!P6 IMAD R59, R59, R17, RZ ;  /* 0x000000113b3be224 */ /* 0x000fe200078e02ff */
[----:B------:R0:W-:Y:S01]  /*28050*/  @!P4 STG.E.U8 desc[UR36][R6.64+0x140], R3 ;  /* 0x000140030600c986 */ /* 0x0001e2000c101124 */
[----:B------:R-:W-:-:S03]  /*28060*/  ISETP.LT.OR P4, PT, R0, 0x149, !P0 ;  /* 0x000001490000780c */ /* 0x000fc60004781670 */
        /* <DEDUP_REMOVED lines=156> */
[-C--:B0-----:R-:W-:Y:S02]  /*28a30*/  @!P4 IMAD R3, R110, R17.reuse, RZ ;  /* 0x000000116e03c224 */ /* 0x081fe400078e02ff */
[-C--:B------:R-:W-:Y:S02]  /*28a40*/  @!P2 IMAD R111, R111, R17.reuse, RZ ;  /* 0x000000116f6fa224 */ /* 0x080fe400078e02ff */
[-C--:B------:R-:W-:Y:S01]  /*28a50*/  @!P5 IMAD R11, R112, R17.reuse, RZ ;  /* 0x00000011700bd224 */ /* 0x080fe200078e02ff */
[----:B------:R0:W-:Y:S03]  /*28a60*/  @!P4 STG.E.U8 desc[UR36][R8.64+0x1a8], R3 ;  /* 0x0001a8030800c986 */ /* 0x0001e6000c101124 */
[-C--:B------:R-:W-:Y:S01]  /*28a70*/  @!P3 IMAD R113, R113, R17.reuse, RZ ;  /* 0x000000117171b224 */ /* 0x080fe200078e02ff */
[----:B------:R-:W-:Y:S03]  /*28a80*/  @!P2 STG.E.U8 desc[UR36][R8.64+0x1a9], R111 ;  /* 0x0001a96f0800a986 */ /* 0x000fe6000c101124 */
[----:B-1----:R-:W-:Y:S01]  /*28a90*/  @!P6 IMAD R5, R114, R17, RZ ;  /* 0x000000117205e224 */ /* 0x002fe200078e02ff */
[C---:B------:R-:W-:Y:S01]  /*28aa0*/  ISETP.LT.OR P2, PT, R0.reuse, 0x1b2, !P1 ;  /* 0x000001b20000780c */ /* 0x040fe20004f41670 */
[----:B------:R-:W-:Y:S01]  /*28ab0*/  @!P5 STG.E.U8 desc[UR36][R6.64+0x1b0], R11 ;  /* 0x0001b00b0600d986 */ /* 0x000fe2000c101124 */
[----:B------:R-:W-:-:S02]  /*28ac0*/  ISETP.LT.OR P5, PT, R0, 0x1ba, !P0 ;  /* 0x000001ba0000780c */ /* 0x000fc400047a1670 */
[C---:B------:R-:W-:Y:S01]  /*28ad0*/  ISETP.LT.OR P4, PT, R0.reuse, 0x1b9, !P0 ;  /* 0x000001b90000780c */ /* 0x040fe20004781670 */
[----:B------:R-:W-:Y:S01]  /*28ae0*/  @!P3 STG.E.U8 desc[UR36][R6.64+0x1b1], R113 ;  /* 0x0001b1710600b986 */ /* 0x000fe2000c101124 */
[----:B------:R-:W-:-:S03]  /*28af0*/  ISETP.LT.OR P3, PT, R0, 0x1b9, !P1 ;  /* 0x000001b90000780c */ /* 0x000fc60004f61670 */
[----:B------:R1:W-:Y:S01]  /*28b00*/  @!P6 STG.E.U8 desc[UR36][R8.64+0x1b0], R5 ;  /* 0x0001b0050800e986 */ /* 0x0003e2000c101124 */
[----:B------:R-:W-:-:S03]  /*28b10*/  ISETP.LT.OR P6, PT, R0, 0x1ba, !P1 ;  /* 0x000001ba0000780c */ /* 0x000fc60004fc1670 */
[-C--:B------:R-:W-:Y:S02]  /*28b20*/  @!P2 IMAD R115, R115, R17.reuse, RZ ;  /* 0x000000117373a224 */ /* 0x080fe400078e02ff */
[-C--:B------:R-:W-:Y:S02]  /*28b30*/  @!P5 IMAD R117, R117, R17.reuse, RZ ;  /* 0x000000117575d224 */ /* 0x080fe400078e02ff */
[-C--:B0-----:R-:W-:Y:S01]  /*28b40*/  @!P4 IMAD R3, R116, R17.reuse, RZ ;  /* 0x000000117403c224 */ /* 0x081fe200078e02ff */
[----:B------:R-:W-:Y:S01]  /*28b50*/  @!P2 STG.E.U8 desc[UR36][R8.64+0x1b1], R115 ;  /* 0x0001b1730800a986 */ /* 0x000fe2000c101124 */
[----:B------:R-:W-:Y:S01]  /*28b60*/  ISETP.LT.OR P2, PT, R0, 0x1c1, !P0 ;  /* 0x000001c10000780c */ /* 0x000fe20004741670 */
[----:B-1----:R-:W-:-:S03]  /*28b70*/  @!P3 IMAD R5, R118, R17, RZ ;  /* 0x000000117605b224 */ /* 0x002fc600078e02ff */
[----:B------:R-:W-:Y:S01]  /*28b80*/  @!P6 IMAD R119, R119, R17, RZ ;  /* 0x000000117777e224 */ /* 0x000fe200078e02ff */
[----:B------:R-:W-:Y:S01]  /*28b90*/  @!P5 STG.E.U8 desc[UR36][R6.64+0x1b9], R117 ;  /* 0x0001b9750600d986 */ /* 0x000fe2000c101124 */
[----:B------:R-:W-:-:S03]  /*28ba0*/  ISETP.LT.OR P5, PT, R0, 0x1c2, !P0 ;  /* 0x000001c20000780c */ /* 0x000fc600047a1670 */
[----:B------:R0:W-:Y:S01]  /*28bb0*/  @!P4 STG.E.U8 desc[UR36][R6.64+0x1b8], R3 ;  /* 0x0001b8030600c986 */ /* 0x0001e2000c101124 */
[----:B------:R-:W-:-:S03]  /*28bc0*/  ISETP.LT.OR P4, PT, R0, 0x1c1, !P1 ;  /* 0x000001c10000780c */ /* 0x000fc60004f81670 */
[----:B------:R-:W-:Y:S01]  /*28bd0*/  @!P6 STG.E.U8 desc[UR36][R8.64+0x1b9], R119 ;  /* 0x0001b9770800e986 */ /* 0x000fe2000c101124 */
[----:B------:R-:W-:-:S03]  /*28be0*/  ISETP.LT.OR P6, PT, R0, 0x1c2, !P1 ;  /* 0x000001c20000780c */ /* 0x000fc60004fc1670 */
[----:B------:R1:W-:Y:S01]  /*28bf0*/  @!P3 STG.E.U8 desc[UR36][R8.64+0x1b8], R5 ;  /* 0x0001b8050800b986 */ /* 0x0003e2000c101124 */
[----:B------:R-:W-:Y:S01]  /*28c00*/  ISETP.LT.OR P3, PT, R0, 0x1c9, !P0 ;  /* 0x000001c90000780c */ /* 0x000fe20004761670 */
[-C--:B------:R-:W-:Y:S02]  /*28c10*/  @!P2 IMAD R11, R120, R17.reuse, RZ ;  /* 0x00000011780ba224 */ /* 0x080fe400078e02ff */
[-C--:B------:R-:W-:Y:S02]  /*28c20*/  @!P5 IMAD R121, R121, R17.reuse, RZ ;  /* 0x000000117979d224 */ /* 0x080fe400078e02ff */
[-C--:B0-----:R-:W-:Y:S01]  /*28c30*/  @!P4 IMAD R3, R122, R17.reuse, RZ ;  /* 0x000000117a03c224 */ /* 0x081fe200078e02ff */
[----:B------:R0:W-:Y:S03]  /*28c40*/  @!P2 STG.E.U8 desc[UR36][R6.64+0x1c0], R11 ;  /* 0x0001c00b0600a986 */ /* 0x0001e6000c101124 */
[-C--:B------:R-:W-:Y:S01]  /*28c50*/  @!P6 IMAD R123, R123, R17.reuse, RZ ;  /* 0x000000117b7be224 */ /* 0x080fe200078e02ff */
[----:B------:R-:W-:Y:S01]  /*28c60*/  ISETP.LT.OR P2, PT, R0, 0x1ca, !P0 ;  /* 0x000001ca0000780c */ /* 0x000fe20004741670 */
[----:B------:R-:W-:Y:S02]  /*28c70*/  @!P5 STG.E.U8 desc[UR36][R6.64+0x1c1], R121 ;  /* 0x0001c1790600d986 */ /* 0x000fe4000c101124 */
[----:B-1----:R-:W-:Y:S01]  /*28c80*/  @!P3 IMAD R5, R124, R17, RZ ;  /* 0x000000117c05b224 */ /* 0x002fe200078e02ff */
[C---:B------:R-:W-:Y:S01]  /*28c90*/  ISETP.LT.OR P5, PT, R0.reuse, 0x1c9, !P1 ;  /* 0x000001c90000780c */ /* 0x040fe20004fa1670 */
[----:B------:R1:W-:Y:S01]  /*28ca0*/  @!P4 STG.E.U8 desc[UR36][R8.64+0x1c0], R3 ;  /* 0x0001c0030800c986 */ /* 0x0003e2000c101124 */
        /* <DEDUP_REMOVED lines=8> */
[----:B------:R-:W-:Y:S03]  /*28d30*/  @!P2 STG.E.U8 desc[UR36][R6.64+0x1c9], R125 ;  /* 0x0001c97d0600a986 */ /* 0x000fe6000c101124 */
[-C--:B-1----:R-:W-:Y:S01]  /*28d40*/  @!P6 IMAD R3, R128, R17.reuse, RZ ;  /* 0x000000118003e224 */ /* 0x082fe200078e02ff */
[----:B------:R0:W-:Y:S03]  /*28d50*/  @!P5 STG.E.U8 desc[UR36][R8.64+0x1c8], R11 ;  /* 0x0001c80b0800d986 */ /* 0x0001e6000c101124 */
[----:B------:R-:W-:Y:S01]  /*28d60*/  @!P3 IMAD R129, R129, R17, RZ ;  /* 0x000000118181b224 */ /* 0x000fe200078e02ff */
[C---:B------:R-:W-:Y:S01]  /*28d70*/  ISETP.LT.OR P2, PT, R0.reuse, 0x1d1, !P1 ;  /* 0x000001d10000780c */ /* 0x040fe20004f41670 */
[----:B------:R-:W-:Y:S01]  /*28d80*/  @!P4 STG.E.U8 desc[UR36][R8.64+0x1c9], R127 ;  /* 0x0001c97f0800c986 */ /* 0x000fe2000c101124 */
[----:B------:R-:W-:-:S02]  /*28d90*/  ISETP.LT.OR P5, PT, R0, 0x1d2, !P1 ;  /* 0x000001d20000780c */ /* 0x000fc40004fa1670 */
[C---:B------:R-:W-:Y:S01]  /*28da0*/  ISETP.LT.OR P4, PT, R0.reuse, 0x1d9, !P0 ;  /* 0x000001d90000780c */ /* 0x040fe20004781670 */
[----:B------:R1:W-:Y:S01]  /*28db0*/  @!P6 STG.E.U8 desc[UR36][R6.64+0x1d0], R3 ;  /* 0x0001d0030600e986 */ /* 0x0003e2000c101124 */
[----:B------:R-:W-:-:S03]  /*28dc0*/  ISETP.LT.OR P6, PT, R0, 0x1da, !P0 ;  /* 0x000001da0000780c */ /* 0x000fc600047c1670 */
[----:B------:R-:W-:Y:S01]  /*28dd0*/  @!P3 STG.E.U8 desc[UR36][R6.64+0x1d1], R129 ;  /* 0x0001d1810600b986 */ /* 0x000fe2000c101124 */
[----:B------:R-:W-:-:S03]  /*28de0*/  ISETP.LT.OR P3, PT, R0, 0x1d9, !P1 ;  /* 0x000001d90000780c */ /* 0x000fc60004f61670 */
[-C--:B--2---:R-:W-:Y:S02]  /*28df0*/  @!P2 IMAD R5, R130, R17.reuse, RZ ;  /* 0x000000118205a224 */ /* 0x084fe400078e02ff */
[-C--:B------:R-:W-:Y:S02]  /*28e00*/  @!P5 IMAD R131, R131, R17.reuse, RZ ;  /* 0x000000118383d224 */ /* 0x080fe400078e02ff */
[-C--:B0-----:R-:W-:Y:S02]  /*28e10*/  @!P4 IMAD R11, R132, R17.reuse, RZ ;  /* 0x00000011840bc224 */ /* 0x081fe400078e02ff */
[-C--:B------:R-:W-:Y:S01]  /*28e20*/  @!P6 IMAD R133, R133, R17.reuse, RZ ;  /* 0x000000118585e224 */ /* 0x080fe200078e02ff */
[----:B------:R0:W-:Y:S03]  /*28e30*/  @!P2 STG.E.U8 desc[UR36][R8.64+0x1d0], R5 ;  /* 0x0001d0050800a986 */ /* 0x0001e6000c101124 */
[----:B-1----:R-:W-:Y:S01]  /*28e40*/  @!P3 IMAD R3, R134, R17, RZ ;  /* 0x000000118603b224 */ /* 0x002fe200078e02ff */
[----:B------:R-:W-:Y:S01]  /*28e50*/  @!P5 STG.E.U8 desc[UR36][R8.64+0x1d1], R131 ;  /* 0x0001d1830800d986 */ /* 0x000fe2000c101124 */
[----:B------:R-:W-:-:S02]  /*28e60*/  ISETP.LT.OR P2, PT, R0, 0x1da, !P1 ;  /* 0x000001da0000780c */ /* 0x000fc40004f41670 */
        /* <DEDUP_REMOVED lines=14> */
[----:B------:R-:W-:Y:S01]  /*28f50*/  @!P4 STG.E.U8 desc[UR36][R6.64+0x1e1], R137 ;  /* 0x0001e1890600c986 */ /* 0x000fe2000c101124 */
[----:B------:R-:W-:-:S02]  /*28f60*/  ISETP.LT.OR P2, PT, R0, 0x1e9, !P0 ;  /* 0x000001e90000780c */ /* 0x000fc40004741670 */
[C---:B------:R-:W-:Y:S01]  /*28f70*/  ISETP.LT.OR P4, PT, R0.reuse, 0x1ea, !P0 ;  /* 0x000001ea0000780c */ /* 0x040fe20004781670 */
[----:B------:R1:W-:Y:S01]  /*28f80*/  @!P6 STG.E.U8 desc[UR36][R8.64+0x1e0], R11 ;  /* 0x0001e00b0800e986 */ /* 0x0003e2000c101124 */
[C---:B------:R-:W-:Y:S02]  /*28f90*/  ISETP.LT.OR P6, PT, R0.reuse, 0x1e9, !P1 ;  /* 0x000001e90000780c */ /* 0x040fe40004fc1670 */
[C---:B------:R-:W-:Y:S01]  /*28fa0*/  ISETP.LT.OR P5, PT, R0.reuse, 0x1ea, !P1 ;  /* 0x000001ea0000780c */ /* 0x040fe20004fa1670 */
[----:B------:R-:W-:Y:S01]  /*28fb0*/  @!P3 STG.E.U8 desc[UR36][R8.64+0x1e1], R139 ;  /* 0x0001e18b0800b986 */ /* 0x000fe2000c101124 */
[----:B------:R-:W-:-:S05]  /*28fc0*/  ISETP.LT.OR P3, PT, R0, 0x1f1, !P0 ;  /* 0x000001f10000780c */ /* 0x000fca0004761670 */
[-C--:B--2---:R-:W-:Y:S02]  /*28fd0*/  @!P2 IMAD R3, R140, R17.reuse, RZ ;  /* 0x000000118c03a224 */ /* 0x084fe400078e02ff */
[-C--:B------:R-:W-:Y:S02]  /*28fe0*/  @!P4 IMAD R141, R141, R17.reuse, RZ ;  /* 0x000000118d8dc224 */ /* 0x080fe400078e02ff */
[-C--:B0-----:R-:W-:Y:S02]  /*28ff0*/  @!P6 IMAD R5, R142, R17.reuse, RZ ;  /* 0x000000118e05e224 */ /* 0x081fe400078e02ff */
[-C--:B------:R-:W-:Y:S02]  /*29000*/  @!P5 IMAD R143, R143, R17.reuse, RZ ;  /* 0x000000118f8fd224 */ /* 0x080fe400078e02ff */
[----:B-1----:R-:W-:Y:S01]  /*29010*/  @!P3 IMAD R11, R144, R17, RZ ;  /* 0x00000011900bb224 */ /* 0x002fe200078e02ff */
[----:B------:R-:W-:Y:S01]  /*29020*/  @!P2 STG.E.U8 desc[UR36][R6.64+0x1e8], R3 ;  /* 0x0001e8030600a986 */ /* 0x000fe2000c101124 */
[----:B------:R-:W-:-:S03]  /*29030*/  ISETP.LT.OR P2, PT, R0, 0x1f2, !P0 ;  /* 0x000001f20000780c */ /* 0x000fc60004741670 */
[----:B------:R-:W-:Y:S01]  /*29040*/  @!P4 STG.E.U8 desc[UR36][R6.64+0x1e9], R141 ;  /* 0x0001e98d0600c986 */ /* 0x000fe2000c101124 */
[----:B------:R-:W-:-:S03]  /*29050*/  ISETP.LT.OR P4, PT, R0, 0x1fa, !P0 ;  /* 0x000001fa0000780c */ /* 0x000fc60004781670 */
[----:B------:R0:W-:Y:S01]  /*29060*/  @!P6 STG.E.U8 desc[UR36][R8.64+0x1e8], R5 ;  /* 0x0001e8050800e986 */ /* 0x0001e2000c101124 */
[----:B------:R-:W-:-:S03]  /*29070*/  ISETP.LT.OR P6, PT, R0, 0x1f2, !P1 ;  /* 0x000001f20000780c */ /* 0x000fc60004fc1670 */
[----:B------:R-:W-:Y:S01]  /*29080*/  @!P5 STG.E.U8 desc[UR36][R8.64+0x1e9], R143 ;  /* 0x0001e98f0800d986 */ /* 0x000fe2000c101124 */
[----:B------:R-:W-:-:S03]  /*29090*/  ISETP.LT.OR P0, PT, R0, 0x1f9, !P0 ;  /* 0x000001f90000780c */ /* 0x000fc60004701670 */
[----:B------:R1:W-:Y:S01]  /*290a0*/  @!P3 STG.E.U8 desc[UR36][R6.64+0x1f0], R11 ;  /* 0x0001f00b0600b986 */ /* 0x0003e2000c101124 */
[C---:B------:R-:W-:Y:S02]  /*290b0*/  ISETP.LT.OR P3, PT, R0.reuse, 0x1f1, !P1 ;  /* 0x000001f10000780c */ /* 0x040fe40004f61670 */
[C---:B------:R-:W-:Y:S02]  /*290c0*/  ISETP.LT.OR P5, PT, R0.reuse, 0x1fa, !P1 ;  /* 0x000001fa0000780c */ /* 0x040fe40004fa1670 */
[----:B------:R-:W-:Y:S01]  /*290d0*/  ISETP.LT.OR P1, PT, R0, 0x1f9, !P1 ;  /* 0x000001f90000780c */ /* 0x000fe20004f21670 */
[-C--:B------:R-:W-:Y:S02]  /*290e0*/  @!P2 IMAD R145, R145, R17.reuse, RZ ;  /* 0x000000119191a224 */ /* 0x080fe400078e02ff */
[-C--:B------:R-:W-:Y:S02]  /*290f0*/  @!P6 IMAD R147, R147, R17.reuse, RZ ;  /* 0x000000119393e224 */ /* 0x080fe400078e02ff */
[----:B------:R-:W-:-:S02]  /*29100*/  @!P4 IMAD R149, R149, R17, RZ ;  /* 0x000000119595c224 */ /* 0x000fc400078e02ff */
[-C--:B0-----:R-:W-:Y:S02]  /*29110*/  @!P0 IMAD R5, R148, R17.reuse, RZ ;  /* 0x0000001194058224 */ /* 0x081fe400078e02ff */
[-C--:B------:R-:W-:Y:S02]  /*29120*/  @!P3 IMAD R3, R146, R17.reuse, RZ ;  /* 0x000000119203b224 */ /* 0x080fe400078e02ff */
[-C--:B------:R-:W-:Y:S02]  /*29130*/  @!P5 IMAD R151, R151, R17.reuse, RZ ;  /* 0x000000119797d224 */ /* 0x080fe400078e02ff */
[----:B-1----:R-:W-:Y:S01]  /*29140*/  @!P1 IMAD R11, R150, R17, RZ ;  /* 0x00000011960b9224 */ /* 0x002fe200078e02ff */
[----:B------:R0:W-:Y:S04]  /*29150*/  @!P2 STG.E.U8 desc[UR36][R6.64+0x1f1], R145 ;  /* 0x0001f1910600a986 */ /* 0x0001e8000c101124 */
[----:B------:R0:W-:Y:S04]  /*29160*/  @!P3 STG.E.U8 desc[UR36][R8.64+0x1f0], R3 ;  /* 0x0001f0030800b986 */ /* 0x0001e8000c101124 */
[----:B------:R0:W-:Y:S04]  /*29170*/  @!P6 STG.E.U8 desc[UR36][R8.64+0x1f1], R147 ;  /* 0x0001f1930800e986 */ /* 0x0001e8000c101124 */
[----:B------:R0:W-:Y:S04]  /*29180*/  @!P0 STG.E.U8 desc[UR36][R6.64+0x1f8], R5 ;  /* 0x0001f80506008986 */ /* 0x0001e8000c101124 */
[----:B------:R0:W-:Y:S04]  /*29190*/  @!P4 STG.E.U8 desc[UR36][R6.64+0x1f9], R149 ;  /* 0x0001f9950600c986 */ /* 0x0001e8000c101124 */
[----:B------:R0:W-:Y:S04]  /*291a0*/  @!P5 STG.E.U8 desc[UR36][R8.64+0x1f9], R151 ;  /* 0x0001f9970800d986 */ /* 0x0001e8000c101124 */
[----:B------:R0:W-:Y:S02]  /*291b0*/  @!P1 STG.E.U8 desc[UR36][R8.64+0x1f8], R11 ;  /* 0x0001f80b08009986 */ /* 0x0001e4000c101124 */
.L_x_1058:
[----:B------:R-:W-:Y:S05]  /*291c0*/  BSYNC B0 ;  /* 0x0000000000007941 */ /* 0x000fea0003800000 */
.L_x_32:
[----:B0-2---:R-:W2:Y:S04]  /*291d0*/  LDL.LU R3, [R1+0x600] ;  /* 0x0006000001037983 */ /* 0x005ea80000300800 */
[----:B------:R-:W2:Y:S01]  /*291e0*/  LDL.LU R2, [R1+0x604] ;  /* 0x0006040001027983 */ /* 0x000ea20000300800 */
[----:B------:R-:W-:Y:S01]  /*291f0*/  ULDC UR4, c[0x0][0xc] ;  /* 0x0000030000047ab9 */ /* 0x000fe20000000800 */
[----:B------:R-:W-:Y:S01]  /*29200*/  ULDC UR5, c[0x0][0x10] ;  /* 0x0000040000057ab9 */ /* 0x000fe20000000800 */
[----:B-1----:R-:W2:Y:S01]  /*29210*/  LDC R5, c[0x0][0x14] ;  /* 0x00000500ff057b82 */ /* 0x002ea20000000800 */
[----:B------:R-:W-:Y:S01]  /*29220*/  UIMAD.WIDE.U32 UR4, UR4, UR5, URZ ;  /* 0x00000005040472a5 */ /* 0x000fe2000f8e003f */
[----:B------:R-:W-:Y:S01]  /*29230*/  PRMT R0, RZ, 0x7610, R0 ;  /* 0x00007610ff007816 */ /* 0x000fe20000000000 */
[----:B------:R-:W-:Y:S01]  /*29240*/  UMOV UR42, 0xffffffff ;  /* 0xffffffff002a7882 */ /* 0x000fe20000000000 */
[----:B------:R-:W-:-:S03]  /*29250*/  UMOV UR43, 0xffffffff ;  /* 0xffffffff002b7882 */ /* 0x000fc60000000000 */
[----:B--2---:R-:W-:-:S04]  /*29260*/  IMAD.WIDE.U32 R2, R5, UR4, R2 ;  /* 0x0000000405027c25 */ /* 0x004fc8000f8e0002 */
[----:B------:R-:W-:Y:S01]  /*29270*/  IMAD R5, R5, UR5, RZ ;  /* 0x0000000505057c24 */ /* 0x000fe2000f8e02ff */
[----:B---3--:R-:W-:Y:S01]  /*29280*/  MOV R6, R2 ;  /* 0x0000000200067202 */ /* 0x008fe20000000f00 */
[----:B------:R-:W-:Y:S02]  /*29290*/  ULDC.64 UR4, c[0x0][0x650] ;  /* 0x0001940000047ab9 */ /* 0x000fe40000000a00 */
[----:B------:R-:W-:Y:S01]  /*292a0*/  IMAD.IADD R4, R3, 0x1, R5 ;  /* 0x0000000103047824 */ /* 0x000fe200078e0205 */
[----:B------:R-:W-:-:S04]  /*292b0*/  ISETP.GE.U32.AND P0, PT, R2, UR4, PT ;  /* 0x0000000402007c0c */ /* 0x000fc8000bf06070 */
[----:B------:R0:W-:Y:S01]  /*292c0*/  STL [R1+0x600], R4 ;  /* 0x0006000401007387 */ /* 0x0001e20000100800 */
[----:B------:R-:W-:-:S03]  /*292d0*/  ISETP.GE.U32.AND.EX P0, PT, R4, UR5, PT, P0 ;  /* 0x0000000504007c0c */ /* 0x000fc6000bf06100 */
[----:B------:R0:W-:Y:S10]  /*292e0*/  STL [R1+0x604], R6 ;  /* 0x0006040601007387 */ /* 0x0001f40000100800 */
[----:B0-----:R-:W-:Y:S05]  /*292f0*/  @P0 BRA `(.L_x_1059) ;  /* 0x0000000400880947 */ /* 0x001fea0003800000 */
[----:B------:R-:W0:Y:S01]  /*29300*/  S2UR UR6, SR_CTAID.X ;  /* 0x00000000000679c3 */ /* 0x000e220000002500 */
[----:B------:R-:W-:Y:S01]  /*29310*/  ULDC.64 UR12, c[0x0][0x628] ;  /* 0x00018a00000c7ab9 */ /* 0x000fe20000000a00 */
[----:B------:R-:W-:Y:S01]  /*29320*/  ULDC UR4, c[0x0][0x150] ;  /* 0x0000540000047ab9 */ /* 0x000fe20000000800 */
[----:B------:R-:W-:Y:S01]  /*29330*/  ISETP.NE.U32.AND P0, PT, RZ, UR12, PT ;  /* 0x0000000cff007c0c */ /* 0x000fe2000bf05070 */
[----:B------:R-:W-:Y:S01]  /*29340*/  ULDC UR15, c[0x0][0x630] ;  /* 0x00018c00000f7ab9 */ /* 0x000fe20000000800 */
[----:B------:R-:W-:Y:S01]  /*29350*/  R2UR UR16, R6 ;  /* 0x00000000061072ca */ /* 0x000fe200000e0000 */
[----:B------:R-:W-:Y:S01]  /*29360*/  ULDC UR19, c[0x0][0x154] ;  /* 0x0000550000137ab9 */ /* 0x000fe20000000800 */
[----:B------:R-:W-:Y:S01]  /*29370*/  ISETP.NE.AND.EX P0, PT, RZ, UR13, PT, P0 ;  /* 0x0000000dff007c0c */ /* 0x000fe2000bf05300 */
[----:B------:R-:W1:Y:S01]  /*29380*/  S2UR UR18, SR_CTAID.Y ;  /* 0x00000000001279c3 */ /* 0x000e620000002600 */
[----:B------:R-:W-:Y:S02]  /*29390*/  R2UR UR17, R4 ;  /* 0x00000000041172ca */ /* 0x000fe400000e0000 */
[----:B------:R-:W-:-:S02]  /*293a0*/  R2UR UR10, R6 ;  /* 0x00000000060a72ca */ /* 0x000fc400000e0000 */
[----:B------:R-:W-:Y:S02]  /*293b0*/  R2UR UR11, R4 ;  /* 0x00000000040b72ca */ /* 0x000fe400000e0000 */
[----:B0-----:R-:W-:-:S05]  /*293c0*/  I2FP.F32.U32 R0, UR6 ;  /* 0x0000000600007c45 */ /* 0x001fca0008201000 */
[----:B------:R-:W-:-:S04]  /*293d0*/  FMUL R0, R0, UR4 ;  /* 0x0000000400007c20 */ /* 0x000fc80008400000 */
[----:B------:R0:W2:Y:S01]  /*293e0*/  F2I.U32.TRUNC.NTZ R2, R0 ;  /* 0x0000000000027305 */ /* 0x0000a2000020f000 */
[----:B-1----:R-:W-:Y:S05]  /*293f0*/  @!P0 BRA `(.L_x_1060) ;  /* 0x0000000000308947 */ /* 0x002fea0003800000 */
        /* <DEDUP_REMOVED lines=12> */
.L_x_1060:
[----:B------:R-:W-:Y:S01]  /*294c0*/  USHF.R.U64 UR43, UR10, UR15, UR11 ;  /* 0x0000000f0a2b7299 */ /* 0x000fe2000800120b */
[----:B0-----:R-:W-:Y:S01]  /*294d0*/  I2FP.F32.U32 R0, UR18 ;  /* 0x0000001200007c45 */ /* 0x001fe20008201000 */
[----:B------:R-:W-:Y:S02]  /*294e0*/  USHF.R.U32.HI UR4, URZ, UR15, UR11 ;  /* 0x0000000f3f047299 */ /* 0x000fe4000801160b */
[----:B------:R-:W-:Y:S02]  /*294f0*/  UIADD3 UR10, UP0, URZ, -UR43, URZ ;  /* 0x8000002b3f0a7290 */ /* 0x000fe4000ff1e03f */
[----:B------:R-:W-:Y:S01]  /*29500*/  FMUL R0, R0, UR19 ;  /* 0x0000001300007c20 */ /* 0x000fe20008400000 */
[----:B------:R-:W-:Y:S01]  /*29510*/  ULDC.64 UR12, c[0x0][0x620] ;  /* 0x00018800000c7ab9 */ /* 0x000fe20000000a00 */
[----:B------:R-:W-:Y:S01]  /*29520*/  UIADD3.X UR4, URZ, ~UR4, URZ, UP0, !UPT ;  /* 0x800000043f047290 */ /* 0x000fe200087fe43f */
[----:B------:R-:W-:Y:S01]  /*29530*/  UMOV UR8, UR16 ;  /* 0x0000001000087c82 */ /* 0x000fe20008000000 */
[----:B------:R-:W-:-:S02]  /*29540*/  UMOV UR9, UR17 ;  /* 0x0000001100097c82 */ /* 0x000fc40008000000 */
[----:B------:R-:W-:Y:S01]  /*29550*/  UIMAD UR4, UR4, UR12, URZ ;  /* 0x0000000c040472a4 */ /* 0x000fe2000f8e023f */
[----:B------:R-:W0:Y:S01]  /*29560*/  F2I.U32.TRUNC.NTZ R0, R0 ;  /* 0x0000000000007305 */ /* 0x000e22000020f000 */
[----:B------:R-:W-:Y:S01]  /*29570*/  UIMAD.WIDE.U32 UR8, UR10, UR12, UR8 ;  /* 0x0000000c0a0872a5 */ /* 0x000fe2000f8e0008 */
[----:B--2---:R-:W-:Y:S01]  /*29580*/  R2UR UR12, R2 ;  /* 0x00000000020c72ca */ /* 0x004fe200000e0000 */
[----:B------:R-:W-:Y:S01]  /*29590*/  UIMAD UR10, UR10, UR13, UR4 ;  /* 0x0000000d0a0a72a4 */ /* 0x000fe2000f8e0204 */
[----:B------:R-:W-:Y:S01]  /*295a0*/  ULDC UR11, c[0x0][0x618] ;  /* 0x00018600000b7ab9 */ /* 0x000fe20000000800 */
[----:B------:R-:W-:Y:S02]  /*295b0*/  ULDC UR21, c[0x0][0x658] ;  /* 0x0001960000157ab9 */ /* 0x000fe40000000800 */
[----:B------:R-:W-:Y:S01]  /*295c0*/  UIADD3 UR9, UR9, UR10, URZ ;  /* 0x0000000a09097290 */ /* 0x000fe2000fffe03f */
[----:B------:R-:W-:Y:S01]  /*295d0*/  UMOV UR15, 0xffffffff ;  /* 0xffffffff000f7882 */ /* 0x000fe20000000000 */
[----:B------:R-:W-:Y:S01]  /*295e0*/  ULDC.64 UR4, c[0x0][0x640] ;  /* 0x0001900000047ab9 */ /* 0x000fe20000000a00 */
[----:B------:R-:W-:Y:S01]  /*295f0*/  USHF.L.U32 UR15, UR15, UR21, URZ ;  /* 0x000000150f0f7299 */ /* 0x000fe2000800063f */
[----:B------:R-:W-:Y:S01]  /*29600*/  ISETP.NE.U32.AND P0, PT, RZ, UR4, PT ;  /* 0x00000004ff007c0c */ /* 0x000fe2000bf05070 */
[----:B------:R-:W-:-:S02]  /*29610*/  USHF.R.U64 UR16, UR8, UR11, UR9 ;  /* 0x0000000b08107299 */ /* 0x000fc40008001209 */
[----:B------:R-:W-:Y:S01]  /*29620*/  USHF.R.U32.HI UR8, URZ, UR11, UR9 ;  /* 0x0000000b3f087299 */ /* 0x000fe20008011609 */
[----:B0-----:R-:W-:Y:S01]  /*29630*/  R2UR UR14, R0 ;  /* 0x00000000000e72ca */ /* 0x001fe200000e0000 */
[----:B------:R-:W-:Y:S01]  /*29640*/  ULDC UR17, c[0x0][0x608] ;  /* 0x0001820000117ab9 */ /* 0x000fe20000000800 */
[----:B------:R-:W-:Y:S01]  /*29650*/  ULOP3.LUT UR41, URZ, UR15, URZ, 0x33, !UPT ;  /* 0x0000000f3f297292 */ /* 0x000fe2000f8e333f */
[----:B------:R-:W-:Y:S01]  /*29660*/  ISETP.NE.AND.EX P0, PT, RZ, UR5, PT, P0 ;  /* 0x00000005ff007c0c */ /* 0x000fe2000bf05300 */
[----:B------:R-:W-:Y:S02]  /*29670*/  USHF.R.U64 UR15, UR16, UR17, UR8 ;  /* 0x00000011100f7299 */ /* 0x000fe40008001208 */
[----:B------:R-:W-:Y:S02]  /*29680*/  USHF.R.U32.HI UR8, URZ, UR17, UR8 ;  /* 0x000000113f087299 */ /* 0x000fe40008011608 */
[----:B------:R-:W-:Y:S02]  /*29690*/  UIADD3 UR12, -UR12, URZ, URZ ;  /* 0x0000003f0c0c7290 */ /* 0x000fe4000fffe13f */
[----:B------:R-:W-:Y:S01]  /*296a0*/  USHF.R.U64 UR17, UR15, UR21, UR8 ;  /* 0x000000150f117299 */ /* 0x000fe20008001208 */
[----:B------:R-:W-:Y:S01]  /*296b0*/  UMOV UR19, 0x1 ;  /* 0x0000000100137882 */ /* 0x000fe20000000000 */
[----:B------:R-:W-:Y:S01]  /*296c0*/  ULDC UR13, c[0x0][0x144] ;  /* 0x00005100000d7ab9 */ /* 0x000fe20000000800 */
[----:B------:R-:W-:Y:S01]  /*296d0*/  ULDC UR7, c[0x0][0x600] ;  /* 0x0001800000077ab9 */ /* 0x000fe20000000800 */
[----:B------:R-:W-:-:S02]  /*296e0*/  USHF.L.U32 UR24, UR19, UR21, URZ ;  /* 0x0000001513187299 */ /* 0x000fc4000800063f */
[----:B------:R-:W-:Y:S02]  /*296f0*/  USHF.R.U32.HI UR8, URZ, UR21, UR8 ;  /* 0x000000153f087299 */ /* 0x000fe40008011608 */
[----:B------:R-:W-:Y:S02]  /*29700*/  UIMAD UR21, UR13, UR12, UR6 ;  /* 0x0000000c0d1572a4 */ /* 0x000fe4000f8e0206 */
[----:B------:R-:W-:Y:S02]  /*29710*/  UIADD3 UR20, UR7, -0x1, URZ ;  /* 0xffffffff07147890 */ /* 0x000fe4000fffe03f */
[----:B------:R-:W-:Y:S01]  /*29720*/  UIADD3 UR19, -UR14, URZ, URZ ;  /* 0x0000003f0e137290 */ /* 0x000fe2000fffe13f */
[----:B------:R-:W-:Y:S01]  /*29730*/  ULDC UR25, c[0x0][0x148] ;  /* 0x0000520000197ab9 */ /* 0x000fe20000000800 */
[----:B------:R-:W-:Y:S01]  /*29740*/  ULDC UR22, c[0x0][0x648] ;  /* 0x0001920000167ab9 */ /* 0x000fe20000000800 */
[----:B------:R-:W-:Y:S01]  /*29750*/  ULDC UR23, c[0x0][0x638] ;  /* 0x00018e0000177ab9 */ /* 0x000fe20000000800 */
        /* <DEDUP_REMOVED lines=14> */
.L_x_1061:
[----:B------:R-:W-:Y:S01]  /*29840*/  UISETP.NE.AND UP0, UPT, UR46, URZ, UPT ;  /* 0x0000003f2e00728c */ /* 0x000fe2000bf05270 */
[----:B------:R-:W-:Y:S01]  /*29850*/  IMAD.MOV.U32 R0, RZ, RZ, 0x1 ;  /* 0x00000001ff007424 */ /* 0x000fe200078e00ff */
[----:B------:R-:W-:Y:S02]  /*29860*/  USHF.R.U64 UR4, UR6, UR22, UR8 ;  /* 0x0000001606047299 */ /* 0x000fe40008001208 */
[----:B------:R-:W-:Y:S02]  /*29870*/  ULOP3.LUT UR41, UR15, UR41, URZ, 0xc0, !UPT ;  /* 0x000000290f297292 */ /* 0x000fe4000f8ec03f */
[----:B------:R-:W-:Y:S02]  /*29880*/  UIADD3 UR5, -UR4, URZ, URZ ;  /* 0x0000003f04057290 */ /* 0x000fe4000fffe13f */
[----:B------:R-:W-:Y:S02]  /*29890*/  UIMAD UR41, UR24, UR4, UR41 ;  /* 0x00000004182972a4 */ /* 0x000fe4000f8e0229 */
[----:B------:R-:W-:-:S02]  /*298a0*/  ULOP3.LUT UR16, UR16, UR20, URZ, 0xc0, !UPT ;  /* 0x0000001410107292 */ /* 0x000fc4000f8ec03f */
[----:B------:R-:W-:Y:S02]  /*298b0*/  @UP0 UIMAD UR21, UR25, UR19, UR18 ;  /* 0x00000013191502a4 */ /* 0x000fe4000f8e0212 */
[----:B------:R-:W-:-:S03]  /*298c0*/  UIMAD UR4, UR5, UR23, UR17 ;  /* 0x00000017050472a4 */ /* 0x000fc6000f8e0211 */
[----:B------:R-:W-:Y:S01]  /*298d0*/  ULDC UR5, c[0x0][0x610] ;  /* 0x0001840000057ab9 */ /* 0x000fe20000000800 */
[----:B------:R-:W-:Y:S02]  /*298e0*/  UIMAD UR4, UR4, UR7, UR16 ;  /* 0x00000007040472a4 */ /* 0x000fe4000f8e0210 */
[----:B------:R-:W-:-:S04]  /*298f0*/  UIMAD UR41, UR41, UR5, UR21 ;  /* 0x00000005292972a4 */ /* 0x000fc8000f8e0215 */
[----:B------:R-:W-:Y:S02]  /*29900*/  USEL UR42, UR4, UR41, !UP0 ;  /* 0x00000029042a7287 */ /* 0x000fe4000c000000 */
[----:B------:R-:W-:-:S12]  /*29910*/  USEL UR41, UR41, UR4, !UP0 ;  /* 0x0000000429297287 */ /* 0x000fd8000c000000 */
.L_x_1059:
[----:B------:R-:W-:-:S13]  /*29920*/  LOP3.LUT P0, RZ, R0, 0xff, RZ, 0xc0, !PT ;  /* 0x000000ff00ff7812 */ /* 0x000fda000780c0ff */
[----:B------:R-:W-:Y:S05]  /*29930*/  @P0 BRA `(.L_x_1062) ;  /* 0xfffffd78009c0947 */ /* 0x000fea000383ffff */
[----:B------:R-:W-:Y:S05]  /*29940*/  EXIT ;  /* 0x000000000000794d */ /* 0x000fea0003800000 */
.L_x_7:
[----:B------:R-:W2:Y:S01]  /*29950*/  LDL R5, [R1+0x604] ;  /* 0x0006040001057983 */ /* 0x000ea20000100800 */
[----:B------:R-:W-:-:S03]  /*29960*/  ULDC.64 UR4, c[0x0][0x650] ;  /* 0x0001940000047ab9 */ /* 0x000fc60000000a00 */
[----:B------:R-:W3:Y:S01]  /*29970*/  LDL R4, [R1+0x600] ;  /* 0x0006000001047983 */ /* 0x000ee20000100800 */
[----:B------:R-:W-:Y:S01]  /*29980*/  PRMT R0, RZ, 0x7610, R0 ;  /* 0x00007610ff007816 */ /* 0x000fe20000000000 */
[----:B------:R-:W-:Y:S01]  /*29990*/  IMAD.MOV.U32 R3, RZ, RZ, -0x1 ;  /* 0xffffffffff037424 */ /* 0x000fe200078e00ff */
[----:B------:R-:W-:Y:S02]  /*299a0*/  MOV R2, 0xffffffff ;  /* 0xffffffff00027802 */ /* 0x000fe40000000f00 */
[----:B------:R-:W-:Y:S02]  /*299b0*/  MOV R11, 0xffffffff ;  /* 0xffffffff000b7802 */ /* 0x000fe40000000f00 */
[----:B--2---:R-:W-:-:S04]  /*299c0*/  ISETP.GE.U32.AND P0, PT, R5, UR4, PT ;  /* 0x0000000405007c0c */ /* 0x004fc8000bf06070 */
[----:B---3--:R-:W-:-:S13]  /*299d0*/  ISETP.GE.U32.AND.EX P0, PT, R4, UR5, PT, P0 ;  /* 0x0000000504007c0c */ /* 0x008fda000bf06100 */
        /* <DEDUP_REMOVED lines=21> */
.L_x_1064:
[----:B------:R-:W-:Y:S01]  /*29b30*/  USHF.R.U64 UR4, UR14, UR19, UR15 ;  /* 0x000000130e047299 */ /* 0x000fe2000800120f */
[----:B------:R-:W-:Y:S01]  /*29b40*/  R2UR UR7, R4 ;  /* 0x00000000040772ca */ /* 0x000fe200000e0000 */
[----:B------:R-:W-:Y:S02]  /*29b50*/  USHF.R.U32.HI UR5, URZ, UR19, UR15 ;  /* 0x000000133f057299 */ /* 0x000fe4000801160f */
[----:B------:R-:W-:Y:S01]  /*29b60*/  UIADD3 UR13, UP0, URZ, -UR4, URZ ;  /* 0x800000043f0d7290 */ /* 0x000fe2000ff1e03f */
[----:B------:R-:W-:Y:S01]  /*29b70*/  ULDC.64 UR14, c[0x0][0x620] ;  /* 0x00018800000e7ab9 */ /* 0x000fe20000000a00 */
[----:B------:R-:W-:Y:S02]  /*29b80*/  UMOV UR6, UR20 ;  /* 0x0000001400067c82 */ /* 0x000fe40008000000 */
[----:B------:R-:W-:Y:S02]  /*29b90*/  UIADD3.X UR5, URZ, ~UR5, URZ, UP0, !UPT ;  /* 0x800000053f057290 */ /* 0x000fe400087fe43f */
[----:B------:R-:W-:-:S02]  /*29ba0*/  UISETP.NE.AND UP1, UPT, UR46, URZ, UPT ;  /* 0x0000003f2e00728c */ /* 0x000fc4000bf25270 */
[----:B------:R-:W-:Y:S02]  /*29bb0*/  UIMAD UR5, UR5, UR14, URZ ;  /* 0x0000000e050572a4 */ /* 0x000fe4000f8e023f */
[----:B------:R-:W-:Y:S02]  /*29bc0*/  UIMAD.WIDE.U32 UR6, UR13, UR14, UR6 ;  /* 0x0000000e0d0672a5 */ /* 0x000fe4000f8e0006 */
[----:B------:R-:W-:Y:S01]  /*29bd0*/  UIMAD UR5, UR13, UR15, UR5 ;  /* 0x0000000f0d0572a4 */ /* 0x000fe2000f8e0205 */
[----:B------:R-:W-:Y:S02]  /*29be0*/  ULDC UR14, c[0x0][0x608] ;  /* 0x00018200000e7ab9 */ /* 0x000fe40000000800 */
[----:B------:R-:W-:Y:S01]  /*29bf0*/  ULDC UR13, c[0x0][0x618] ;  /* 0x00018600000d7ab9 */ /* 0x000fe20000000800 */
[----:B------:R-:W-:Y:S01]  /*29c00*/  UIADD3 UR5, UR7, UR5, URZ ;  /* 0x0000000507057290 */ /* 0x000fe2000fffe03f */
[----:B------:R-:W-:Y:S01]  /*29c10*/  ULDC UR22, c[0x0][0x658] ;  /* 0x0001960000167ab9 */ /* 0x000fe20000000800 */
[----:B------:R-:W-:-:S02]  /*29c20*/  @UP1 UIMAD UR8, UR11, UR12, UR10 ;  /* 0x0000000c0b0812a4 */ /* 0x000fc4000f8e020a */
[----:B------:R-:W-:Y:S02]  /*29c30*/  USHF.R.U64 UR17, UR6, UR13, UR5 ;  /* 0x0000000d06117299 */ /* 0x000fe40008001205 */
[----:B------:R-:W-:Y:S01]  /*29c40*/  USHF.R.U32.HI UR5, URZ, UR13, UR5 ;  /* 0x0000000d3f057299 */ /* 0x000fe20008011605 */
[----:B------:R-:W-:Y:S01]  /*29c50*/  ULDC.64 UR6, c[0x0][0x640] ;  /* 0x0001900000067ab9 */ /* 0x000fe20000000a00 */
[----:B------:R-:W-:Y:S01]  /*29c60*/  UMOV UR10, 0xffffffff ;  /* 0xffffffff000a7882 */ /* 0x000fe20000000000 */
[----:B------:R-:W-:Y:S01]  /*29c70*/  ISETP.NE.U32.AND P0, PT, RZ, UR6, PT ;  /* 0x00000006ff007c0c */ /* 0x000fe2000bf05070 */
[----:B------:R-:W-:Y:S02]  /*29c80*/  USHF.R.U64 UR18, UR17, UR14, UR5 ;  /* 0x0000000e11127299 */ /* 0x000fe40008001205 */
[----:B------:R-:W-:Y:S01]  /*29c90*/  USHF.R.U32.HI UR5, URZ, UR14, UR5 ;  /* 0x0000000e3f057299 */ /* 0x000fe20008011605 */
[----:B------:R-:W-:Y:S01]  /*29ca0*/  ISETP.NE.AND.EX P0, PT, RZ, UR7, PT, P0 ;  /* 0x00000007ff007c0c */ /* 0x000fe2000bf05300 */
[----:B------:R-:W-:-:S02]  /*29cb0*/  USHF.L.U32 UR11, UR10, UR22, URZ ;  /* 0x000000160a0b7299 */ /* 0x000fc4000800063f */
[----:B------:R-:W-:Y:S01]  /*29cc0*/  USHF.R.U64 UR19, UR18, UR22, UR5 ;  /* 0x0000001612137299 */ /* 0x000fe20008001205 */
[----:B------:R-:W-:Y:S01]  /*29cd0*/  ULDC UR20, c[0x0][0x600] ;  /* 0x0001800000147ab9 */ /* 0x000fe20000000800 */
[----:B------:R-:W-:Y:S02]  /*29ce0*/  USHF.R.U32.HI UR10, URZ, UR22, UR5 ;  /* 0x000000163f0a7299 */ /* 0x000fe40008011605 */
[----:B------:R-:W-:Y:S02]  /*29cf0*/  UIADD3 UR21, UR20, -0x1, URZ ;  /* 0xffffffff14157890 */ /* 0x000fe4000fffe03f */
[----:B------:R-:W-:Y:S01]  /*29d00*/  ULOP3.LUT UR26, URZ, UR11, URZ, 0x33, !UPT ;  /* 0x0000000b3f1a7292 */ /* 0x000fe2000f8e333f */
        /* <DEDUP_REMOVED lines=17> */
.L_x_1065:
[----:B------:R-:W-:Y:S01]  /*29e20*/  USHF.R.U64 UR6, UR5, UR23, UR10 ;  /* 0x0000001705067299 */ /* 0x000fe2000800120a */
[----:B------:R-:W-:Y:S01]  /*29e30*/  IMAD.MOV.U32 R0, RZ, RZ, 0x1 ;  /* 0x00000001ff007424 */ /* 0x000fe200078e00ff */
[----:B------:R-:W-:Y:S01]  /*29e40*/  USHF.L.U32 UR25, UR25, UR22, URZ ;  /* 0x0000001619197299 */ /* 0x000fe2000800063f */
[----:B------:R-:W-:Y:S01]  /*29e50*/  MOV R11, UR4 ;  /* 0x00000004000b7c02 */ /* 0x000fe20008000f00 */
[----:B------:R-:W-:Y:S02]  /*29e60*/  ULOP3.LUT UR5, UR18, UR26, URZ, 0xc0, !UPT ;  /* 0x0000001a12057292 */ /* 0x000fe4000f8ec03f */
[----:B------:R-:W-:Y:S02]  /*29e70*/  UIADD3 UR7, -UR6, URZ, URZ ;  /* 0x0000003f06077290 */ /* 0x000fe4000fffe13f */
[----:B------:R-:W-:Y:S02]  /*29e80*/  UIMAD UR6, UR25, UR6, UR5 ;  /* 0x00000006190672a4 */ /* 0x000fe4000f8e0205 */
[----:B------:R-:W-:-:S02]  /*29e90*/  ULOP3.LUT UR17, UR17, UR21, URZ, 0xc0, !UPT ;  /* 0x0000001511117292 */ /* 0x000fc4000f8ec03f */
[----:B------:R-:W-:Y:S02]  /*29ea0*/  UIMAD UR5, UR7, UR24, UR19 ;  /* 0x00000018070572a4 */ /* 0x000fe4000f8e0213 */
[----:B------:R-:W-:Y:S01]  /*29eb0*/  UISETP.NE.AND UP0, UPT, UR46, URZ, UPT ;  /* 0x0000003f2e00728c */ /* 0x000fe2000bf05270 */
[----:B------:R-:W-:Y:S01]  /*29ec0*/  ULDC UR7, c[0x0][0x610] ;  /* 0x0001840000077ab9 */ /* 0x000fe20000000800 */
[----:B------:R-:W-:Y:S02]  /*29ed0*/  UIMAD UR5, UR5, UR20, UR17 ;  /* 0x00000014050572a4 */ /* 0x000fe4000f8e0211 */
[----:B------:R-:W-:-:S04]  /*29ee0*/  UIMAD UR8, UR6, UR7, UR8 ;  /* 0x00000007060872a4 */ /* 0x000fc8000f8e0208 */
[----:B------:R-:W-:Y:S02]  /*29ef0*/  USEL UR6, UR5, UR8, !UP0 ;  /* 0x0000000805067287 */ /* 0x000fe4000c000000 */
[----:B------:R-:W-:-:S04]  /*29f00*/  USEL UR8, UR8, UR5, !UP0 ;  /* 0x0000000508087287 */ /* 0x000fc8000c000000 */
[----:B------:R-:W-:Y:S02]  /*29f10*/  IMAD.U32 R3, RZ, RZ, UR6 ;  /* 0x00000006ff037e24 */ /* 0x000fe4000f8e00ff */
[----:B------:R-:W-:-:S07]  /*29f20*/  MOV R2, UR8 ;  /* 0x0000000800027c02 */ /* 0x000fce0008000f00 */
.L_x_1063:
[----:B------:R-:W-:-:S08]  /*29f30*/  NOP ;  /* 0x0000000000007918 */ /* 0x000fd00000000000 */
[----:B0-----:R-:W0:-:S00]  /*29f40*/  USETMAXREG.DEALLOC.CTAPOOL 0x18 ;  /* 0x00000018000079c8 */ /* 0x001e0000080e0500 */
[----:B------:R-:W-:-:S13]  /*29f50*/  ISETP.NE.AND P0, PT, RZ, UR9, PT ;  /* 0x00000009ff007c0c */ /* 0x000fda000bf05270 */
[----:B------:R-:W-:Y:S05]  /*29f60*/  @P0 EXIT ;  /* 0x000000000000094d */ /* 0x000fea0003800000 */
[----:B0-----:R-:W-:Y:S01]  /*29f70*/  LOP3.LUT P0, RZ, R0, 0xff, RZ, 0xc0, !PT ;  /* 0x000000ff00ff7812 */ /* 0x001fe2000780c0ff */
[----:B------:R-:W-:Y:S01]  /*29f80*/  IMAD.MOV.U32 R0, RZ, RZ, 0x1 ;  /* 0x00000001ff007424 */ /* 0x000fe200078e00ff */
[----:B------:R-:W-:-:S11]  /*29f90*/  MOV R6, RZ ;  /* 0x000000ff00067202 */ /* 0x000fd60000000f00 */
[----:B------:R-:W-:Y:S05]  /*29fa0*/  @!P0 BRA `(.L_x_1066) ;  /* 0x0000000c00788947 */ /* 0x000fea0003800000 */
[----:B------:R-:W0:Y:S01]  /*29fb0*/  LDC R4, c[0x0][0x28c] ;  /* 0x0000a300ff047b82 */ /* 0x000e220000000800 */
[----:B------:R-:W1:Y:S01]  /*29fc0*/  S2R R0, SR_CgaCtaId ;  /* 0x0000000000007919 */ /* 0x000e620000008800 */
[----:B------:R-:W-:Y:S01]  /*29fd0*/  ULDC UR5, c[0x0][0x658] ;  /* 0x0001960000057ab9 */ /* 0x000fe20000000800 */
[----:B------:R-:W-:Y:S01]  /*29fe0*/  UMOV UR7, 0xffffffff ;  /* 0xffffffff00077882 */ /* 0x000fe20000000000 */
[----:B------:R-:W-:Y:S01]  /*29ff0*/  ULDC UR6, c[0x0][0xc] ;  /* 0x0000030000067ab9 */ /* 0x000fe20000000800 */
[----:B------:R-:W-:Y:S01]  /*2a000*/  USHF.L.U32 UR9, UR7, UR5, URZ ;  /* 0x0000000507097299 */ /* 0x000fe2000800063f */
[----:B------:R-:W-:Y:S01]  /*2a010*/  BSSY B0, `(.L_x_1066) ;  /* 0x00000d7000007945 */ /* 0x000fe20003800000 */
[----:B------:R-:W-:Y:S01]  /*2a020*/  UMOV UR8, 0x1 ;  /* 0x0000000100087882 */ /* 0x000fe20000000000 */
[----:B------:R-:W-:Y:S01]  /*2a030*/  ULDC UR7, c[0x0][0x10] ;  /* 0x0000040000077ab9 */ /* 0x000fe20000000800 */
[----:B------:R-:W-:Y:S01]  /*2a040*/  USHF.L.U32 UR5, UR8, UR5, URZ ;  /* 0x0000000508057299 */ /* 0x000fe2000800063f */
[----:B------:R-:W-:Y:S01]  /*2a050*/  MOV R9, 0x1 ;  /* 0x0000000100097802 */ /* 0x000fe20000000f00 */
[----:B------:R-:W-:Y:S01]  /*2a060*/  UIMAD.WIDE.U32 UR6, UR6, UR7, URZ ;  /* 0x00000007060672a5 */ /* 0x000fe2000f8e003f */
[----:B------:R-:W-:Y:S01]  /*2a070*/  MOV R6, RZ ;  /* 0x000000ff00067202 */ /* 0x000fe20000000f00 */
[----:B------:R-:W-:Y:S01]  /*2a080*/  ULDC UR8, c[0x0][0x14] ;  /* 0x0000050000087ab9 */ /* 0x000fe20000000800 */
[----:B------:R-:W-:Y:S01]  /*2a090*/  ULDC UR4, c[0x0][0x600] ;  /* 0x0001800000047ab9 */ /* 0x000fe20000000800 */
[----:B------:R-:W-:-:S02]  /*2a0a0*/  UIMAD.WIDE.U32 UR20, UR6, UR8, URZ ;  /* 0x00000008061472a5 */ /* 0x000fc4000f8e003f */
[----:B------:R-:W-:Y:S02]  /*2a0b0*/  UIMAD UR7, UR7, UR8, URZ ;  /* 0x00000008070772a4 */ /* 0x000fe4000f8e023f */
[----:B------:R-:W-:Y:S02]  /*2a0c0*/  ULOP3.LUT UR24, UR40, 0x2, URZ, 0xfc, !UPT ;  /* 0x0000000228187892 */ /* 0x000fe4000f8efc3f */
[----:B------:R-:W-:Y:S02]  /*2a0d0*/  UIADD3 UR4, UR4, -0x1, URZ ;  /* 0xffffffff04047890 */ /* 0x000fe4000fffe03f */
[----:B------:R-:W-:Y:S01]  /*2a0e0*/  ULOP3.LUT UR6, URZ, UR9, URZ, 0x33, !UPT ;  /* 0x000000093f067292 */ /* 0x000fe2000f8e333f */
[----:B0-----:R-:W-:Y:S01]  /*2a0f0*/  VIADD R4, R4, 0x3f ;  /* 0x0000003f04047836 */ /* 0x001fe20000000000 */
[----:B------:R-:W-:Y:S01]  /*2a100*/  UIADD3 UR7, UR21, UR7, URZ ;  /* 0x0000000715077290 */ /* 0x000fe2000fffe03f */
[----:B------:R-:W-:-:S03]  /*2a110*/  ULDC.64 UR22, c[0x0][0x198] ;  /* 0x0000660000167ab9 */ /* 0x000fc60000000a00 */
[----:B------:R-:W-:Y:S01]  /*2a120*/  SHF.R.S32.HI R5, RZ, 0x1f, R4 ;  /* 0x0000001fff057819 */ /* 0x000fe20000011404 */
[----:B-1----:R-:W-:-:S03]  /*2a130*/  IMAD.SHL.U32 R16, R0, 0x100, RZ ;  /* 0x0000010000107824 */ /* 0x002fc600078e00ff */
[----:B------:R-:W-:Y:S02]  /*2a140*/  LEA.HI R5, R5, R4, RZ, 0x6 ;  /* 0x0000000405057211 */ /* 0x000fe400078f30ff */
[----:B------:R-:W-:Y:S02]  /*2a150*/  SHF.L.U32 R0, R0, 0xe, RZ ;  /* 0x0000000e00007819 */ /* 0x000fe400000006ff */
[----:B------:R-:W-:Y:S02]  /*2a160*/  SHF.R.S32.HI R7, RZ, 0x6, R5 ;  /* 0x00000006ff077819 */ /* 0x000fe40000011405 */
[----:B------:R-:W-:Y:S02]  /*2a170*/  LOP3.LUT R0, R0, 0x4000, RZ, 0xc0, !PT ;  /* 0x0000400000007812 */ /* 0x000fe400078ec0ff */
[----:B------:R-:W-:Y:S01]  /*2a180*/  LOP3.LUT R16, R16, 0x100, RZ, 0xc0, !PT ;  /* 0x0000010010107812 */ /* 0x000fe200078ec0ff */
[----:B------:R-:W-:Y:S01]  /*2a190*/  VIADD R17, R7, 0x1 ;  /* 0x0000000107117836 */ /* 0x000fe20000000000 */
[----:B------:R-:W-:Y:S01]  /*2a1a0*/  LOP3.LUT R8, R0, 0x10100, RZ, 0xfc, !PT ;  /* 0x0001010000087812 */ /* 0x000fe200078efcff */
[----:B------:R-:W-:-:S07]  /*2a1b0*/  IMAD.MOV.U32 R0, RZ, RZ, 0x1 ;  /* 0x00000001ff007424 */ /* 0x000fce00078e00ff */
.L_x_1077:
[----:B------:R-:W-:-:S03]  /*2a1c0*/  UMOV UR8, 0xffffffff ;  /* 0xffffffff00087882 */ /* 0x000fc60000000000 */
[----:B------:R-:W-:Y:S05]  /*2a1d0*/  BRA.DIV UR8, `(.L_x_1067) ;  /* 0x0000000e08d87947 */ /* 0x000fea000b800000 */
[----:B------:R-:W-:-:S13]  /*2a1e0*/  ELECT P6, URZ, PT ;  /* 0x00000000003f782f */ /* 0x000fda00038c0000 */
.L_x_1088:
[----:B------:R-:W0:Y:S01]  /*2a1f0*/  LDC R4, c[0x0][0x28c] ;  /* 0x0000a300ff047b82 */ /* 0x000e220000000800 */
[----:B------:R-:W-:Y:S01]  /*2a200*/  BSSY B1, `(.L_x_1068) ;  /* 0x000003a000017945 */ /* 0x000fe20003800000 */
[----:B0-----:R-:W-:-:S13]  /*2a210*/  ISETP.LT.OR P6, PT, R4, 0x1, !P6 ;  /* 0x000000010400780c */ /* 0x001fda00077c1670 */
[----:B------:R-:W-:Y:S05]  /*2a220*/  @P6 BRA `(.L_x_1069) ;  /* 0x0000000000dc6947 */ /* 0x000fea0003800000 */
[----:B------:R-:W-:Y:S01]  /*2a230*/  LEA R3, R3, R16, 0x9 ;  /* 0x0000001003037211 */ /* 0x000fe200078e48ff */
[----:B------:R-:W-:Y:S01]  /*2a240*/  IMAD.SHL.U32 R2, R2, 0x100, RZ ;  /* 0x0000010002027824 */ /* 0x000fe200078e00ff */
[----:B------:R-:W-:Y:S01]  /*2a250*/  MOV R14, RZ ;  /* 0x000000ff000e7202 */ /* 0x000fe20000000f00 */
[----:B------:R-:W-:Y:S01]  /*2a260*/  IMAD.MOV.U32 R4, RZ, RZ, R17 ;  /* 0x000000ffff047224 */ /* 0x000fe200078e0011 */
[----:B------:R-:W-:Y:S01]  /*2a270*/  MOV R5, R0 ;  /* 0x0000000000057202 */ /* 0x000fe20000000f00 */
[----:B------:R-:W-:-:S07]  /*2a280*/  IMAD.MOV.U32 R13, RZ, RZ, R6 ;  /* 0x000000ffff0d7224 */ /* 0x000fce00078e0006 */
.L_x_1072:
[----:B------:R-:W0:Y:S01]  /*2a290*/  S2R R15, SR_CgaCtaId ;  /* 0x00000000000f7919 */ /* 0x000e220000008800 */
[----:B------:R-:W-:Y:S02]  /*2a2a0*/  MOV R10, 0x400 ;  /* 0x00000400000a7802 */ /* 0x000fe40000000f00 */
[----:B------:R-:W-:Y:S02]  /*2a2b0*/  SHF.L.U32 R12, R5, 0x1f, RZ ;  /* 0x0000001f050c7819 */ /* 0x000fe400000006ff */
[----:B0-----:R-:W-:-:S04]  /*2a2c0*/  LEA R10, R15, R10, 0x18 ;  /* 0x0000000a0f0a7211 */ /* 0x001fc800078ec0ff */
[----:B------:R-:W-:-:S04]  /*2a2d0*/  LEA R15, R13, R10, 0x3 ;  /* 0x0000000a0d0f7211 */ /* 0x000fc800078e18ff */
[----:B------:R-:W0:Y:S02]  /*2a2e0*/  SYNCS.PHASECHK.TRANS64.TRYWAIT P0, [R15+URZ+0x20], R12 ;  /* 0x0000200c0f0075a7 */ /* 0x000e24000800017f */
[----:B0-----:R-:W-:Y:S05]  /*2a2f0*/  @!P0 BRA `(.L_x_1070) ;  /* 0x0000000c00b08947 */ /* 0x001fea0003800000 */
.L_x_1089:
[----:B------:R-:W1:Y:S01]  /*2a300*/  S2R R18, SR_TID.X ;  /* 0x0000000000127919 */ /* 0x000e620000002100 */
[----:B------:R-:W-:-:S04]  /*2a310*/  UPRMT UR8, UR24, 0x9910, URZ ;  /* 0x0000991018087896 */ /* 0x000fc8000800003f */
[----:B------:R-:W-:Y:S01]  /*2a320*/  UISETP.NE.AND UP0, UPT, UR8, 0x2, UPT ;  /* 0x000000020800788c */ /* 0x000fe2000bf05270 */
[----:B-1----:R-:W-:-:S13]  /*2a330*/  LOP3.LUT P0, RZ, R18, 0x7f, RZ, 0xc0, !PT ;  /* 0x0000007f12ff7812 */ /* 0x002fda000780c0ff */
[----:B0-----:R-:W0:Y:S02]  /*2a340*/  @!P0 LDC R12, c[0x0][0x500] ;  /* 0x00014000ff0c8b82 */ /* 0x001e240000000800 */
[----:B0-----:R0:W-:Y:S01]  /*2a350*/  @!P0 SYNCS.ARRIVE.TRANS64 RZ, [R15+URZ], R12 ;  /* 0x0000000c0fff89a7 */ /* 0x0011e2000800003f */
[----:B------:R-:W-:-:S13]  /*2a360*/  PLOP3.LUT P0, PT, PT, PT, UP0, 0x80, 0x0 ;  /* 0x000000000000781c */ /* 0x000fda0003f0f008 */
[----:B0-----:R-:W-:Y:S05]  /*2a370*/  @P0 BRA `(.L_x_1071) ;  /* 0x0000000000040947 */ /* 0x001fea0003800000 */
[----:B------:R-:W-:Y:S01]  /*2a380*/  BPT.TRAP 0x1 ;  /* 0x000000040000795c */ /* 0x000fe20000300000 */
.L_x_1071:
[C---:B------:R-:W-:Y:S01]  /*2a390*/  IMAD R12, R13.reuse, 0x4000, R10 ;  /* 0x000040000d0c7824 */ /* 0x040fe200078e020a */
[----:B------:R-:W-:Y:S01]  /*2a3a0*/  R2UR UR13, R10 ;  /* 0x000000000a0d72ca */ /* 0x000fe200000e0000 */
[----:B------:R-:W-:Y:S01]  /*2a3b0*/  UIADD3 UR14, UP0, UR22, 0xf0, URZ ;  /* 0x000000f0160e7890 */ /* 0x000fe2000ff1e03f */
[C---:B------:R-:W-:Y:S01]  /*2a3c0*/  LEA R10, R13.reuse, R8, 0xf ;  /* 0x000000080d0a7211 */ /* 0x040fe200078e78ff */
[----:B------:R-:W-:Y:S01]  /*2a3d0*/  UIADD3 UR26, UP1, UR22, 0x1f0, URZ ;  /* 0x000001f0161a7890 */ /* 0x000fe2000ff3e03f */
[----:B------:R-:W-:Y:S01]  /*2a3e0*/  R2UR UR8, R12 ;  /* 0x000000000c0872ca */ /* 0x000fe200000e0000 */
[----:B------:R-:W-:Y:S01]  /*2a3f0*/  UIADD3.X UR15, URZ, UR23, URZ, UP0, !UPT ;  /* 0x000000173f0f7290 */ /* 0x000fe200087fe43f */
[----:B------:R-:W-:Y:S01]  /*2a400*/  R2UR UR11, R10 ;  /* 0x000000000a0b72ca */ /* 0x000fe200000e0000 */
[----:B------:R-:W-:Y:S01]  /*2a410*/  VIADD R13, R13, 0x1 ;  /* 0x000000010d0d7836 */ /* 0x000fe20000000000 */
[----:B------:R-:W-:Y:S01]  /*2a420*/  R2UR UR18, R2 ;  /* 0x00000000021272ca */ /* 0x000fe200000e0000 */
[----:B------:R-:W-:Y:S01]  /*2a430*/  UIADD3.X UR27, URZ, UR23, URZ, UP1, !UPT ;  /* 0x000000173f1b7290 */ /* 0x000fe20008ffe43f */
[----:B------:R-:W-:Y:S01]  /*2a440*/  R2UR UR9, R15 ;  /* 0x000000000f0972ca */ /* 0x000fe200000e0000 */
[----:B------:R-:W-:Y:S01]  /*2a450*/  UMOV UR16, 0x0 ;  /* 0x0000000000107882 */ /* 0x000fe20000000000 */
[----:B------:R-:W-:Y:S01]  /*2a460*/  R2UR UR10, R14 ;  /* 0x000000000e0a72ca */ /* 0x000fe200000e0000 */
[----:B------:R-:W-:Y:S01]  /*2a470*/  UMOV UR17, 0x10000000 ;  /* 0x1000000000117882 */ /* 0x000fe20000000000 */
[----:B------:R-:W-:Y:S01]  /*2a480*/  R2UR UR12, R11 ;  /* 0x000000000b0c72ca */ /* 0x000fe200000e0000 */
[----:B------:R-:W-:Y:S01]  /*2a490*/  UMOV UR25, 0x30000 ;  /* 0x0003000000197882 */ /* 0x000fe20000000000 */
[----:B------:R-:W-:Y:S01]  /*2a4a0*/  IADD3 R4, R4, -0x1, RZ ;  /* 0xffffffff04047810 */ /* 0x000fe20007ffe0ff */
[----:B------:R-:W-:Y:S01]  /*2a4b0*/  UIADD3 UR8, UR8, 0x100, URZ ;  /* 0x0000010008087890 */ /* 0x000fe2000fffe03f */
[----:B------:R-:W-:Y:S01]  /*2a4c0*/  R2UR UR19, R3 ;  /* 0x00000000031372ca */ /* 0x000fe200000e0000 */
[----:B------:R-:W-:Y:S01]  /*2a4d0*/  UIADD3 UR13, UR13, UR11, URZ ;  /* 0x0000000b0d0d7290 */ /* 0x000fe2000fffe03f */
[----:B------:R-:W-:Y:S01]  /*2a4e0*/  ISETP.GT.AND P1, PT, R4, 0x1, PT ;  /* 0x000000010400780c */ /* 0x000fe20003f24270 */
[----:B------:R-:W-:Y:S01]  /*2a4f0*/  VIADD R14, R14, 0x40 ;  /* 0x000000400e0e7836 */ /* 0x000fe20000000000 */
[----:B------:R-:W-:Y:S01]  /*2a500*/  UMOV UR11, UR18 ;  /* 0x00000012000b7c82 */ /* 0x000fe20008000000 */
[----:B------:R-:W-:-:S04]  /*2a510*/  ISETP.NE.AND P0, PT, R13, 0x4, PT ;  /* 0x000000040d00780c */ /* 0x000fc80003f05270 */
[----:B------:R0:W-:Y:S01]  /*2a520*/  UTMALDG.3D [UR8], [UR14], desc[UR16] ;  /* 0x000010080e0075b4 */ /* 0x0001e20008011000 */
[----:B------:R-:W-:Y:S02]  /*2a530*/  SEL R10, RZ, 0x1, P0 ;  /* 0x00000001ff0a7807 */ /* 0x000fe40000000000 */
[----:B------:R-:W-:Y:S02]  /*2a540*/  SEL R13, R13, RZ, P0 ;  /* 0x000000ff0d0d7207 */ /* 0x000fe40000000000 */
[----:B------:R-:W-:Y:S01]  /*2a550*/  LOP3.LUT R5, R5, R10, RZ, 0x3c, !PT ;  /* 0x0000000a05057212 */ /* 0x000fe200078e3cff */
[----:B0-----:R-:W-:Y:S01]  /*2a560*/  UMOV UR11, UR19 ;  /* 0x00000013000b7c82 */ /* 0x001fe20008000000 */
[----:B------:R-:W-:Y:S02]  /*2a570*/  UMOV UR8, UR13 ;  /* 0x0000000d00087c82 */ /* 0x000fe40008000000 */
[----:B------:R0:W-:Y:S02]  /*2a580*/  UTMALDG.3D.MULTICAST [UR8], [UR26], UR25, desc[UR16] ;  /* 0x000010081a0073b4 */ /* 0x0001e40008011819 */
[----:B0-----:R-:W-:Y:S05]  /*2a590*/  @P1 BRA `(.L_x_1072) ;  /* 0xfffffffc003c1947 */ /* 0x001fea000383ffff */
.L_x_1069:
[----:B------:R-:W-:Y:S05]  /*2a5a0*/  BSYNC B1 ;  /* 0x0000000000017941 */ /* 0x000fea0003800000 */
.L_x_1068:
[----:B------:R-:W2:Y:S01]  /*2a5b0*/  LDL.LU R18, [R1+0x600] ;  /* 0x0006000001127983 */ /* 0x000ea20000300800 */
[----:B------:R-:W-:Y:S01]  /*2a5c0*/  LOP3.LUT P2, RZ, R9, 0xff, RZ, 0xc0, !PT ;  /* 0x000000ff09ff7812 */ /* 0x000fe2000784c0ff */
[----:B------:R-:W-:Y:S02]  /*2a5d0*/  ULDC.64 UR8, c[0x0][0x650] ;  /* 0x0001940000087ab9 */ /* 0x000fe40000000a00 */
[----:B------:R-:W3:Y:S01]  /*2a5e0*/  LDL.LU R15, [R1+0x604] ;  /* 0x00060400010f7983 */ /* 0x000ee20000300800 */
[----:B------:R-:W-:Y:S01]  /*2a5f0*/  IADD3 R6, R7, R6, RZ ;  /* 0x0000000607067210 */ /* 0x000fe20007ffe0ff */
[----:B------:R-:W-:Y:S01]  /*2a600*/  BSSY B1, `(.L_x_1073) ;  /* 0x0000075000017945 */ /* 0x000fe20003800000 */
[----:B------:R-:W-:Y:S01]  /*2a610*/  IMAD.MOV.U32 R11, RZ, RZ, -0x1 ;  /* 0xffffffffff0b7424 */ /* 0x000fe200078e00ff */
[----:B------:R-:W-:Y:S02]  /*2a620*/  PRMT R4, RZ, 0x7610, R4 ;  /* 0x00007610ff047816 */ /* 0x000fe40000000004 */
[----:B------:R-:W-:-:S02]  /*2a630*/  SHF.R.U32.HI R2, RZ, 0x2, R6 ;  /* 0x00000002ff027819 */ /* 0x000fc40000011606 */
[----:B------:R-:W-:Y:S02]  /*2a640*/  ISETP.GT.U32.AND P0, PT, R6, 0x3, PT ;  /* 0x000000030600780c */ /* 0x000fe40003f04070 */
[----:B------:R-:W0:Y:S01]  /*2a650*/  @P2 S2R R3, SR_CgaCtaId ;  /* 0x0000000000032919 */ /* 0x000e220000008800 */
[----:B------:R-:W-:Y:S02]  /*2a660*/  LOP3.LUT R2, R2, 0x1, RZ, 0xc0, !PT ;  /* 0x0000000102027812 */ /* 0x000fe400078ec0ff */
[C---:B------:R-:W-:Y:S02]  /*2a670*/  ISETP.LT.U32.AND P0, PT, R7.reuse, 0x4, P0 ;  /* 0x000000040700780c */ /* 0x040fe40000701070 */
[----:B------:R-:W-:Y:S02]  /*2a680*/  ISETP.NE.U32.AND P1, PT, R2, 0x1, PT ;  /* 0x000000010200780c */ /* 0x000fe40003f25070 */
[----:B------:R-:W-:Y:S02]  /*2a690*/  @P2 MOV R2, 0x400 ;  /* 0x0000040000022802 */ /* 0x000fe40000000f00 */
[----:B------:R-:W-:-:S02]  /*2a6a0*/  ISETP.GT.U32.AND P1, PT, R7, 0x3, !P1 ;  /* 0x000000030700780c */ /* 0x000fc40004f24070 */
[----:B------:R-:W-:Y:S02]  /*2a6b0*/  LOP3.LUT R6, R6, 0x3, RZ, 0xc0, !PT ;  /* 0x0000000306067812 */ /* 0x000fe400078ec0ff */
[----:B------:R-:W-:Y:S02]  /*2a6c0*/  PRMT R9, RZ, 0x7610, R9 ;  /* 0x00007610ff097816 */ /* 0x000fe40000000009 */
[----:B0-----:R-:W-:Y:S02]  /*2a6d0*/  @P2 LEA R2, R3, R2, 0x18 ;  /* 0x0000000203022211 */ /* 0x001fe400078ec0ff */
[----:B------:R-:W-:Y:S02]  /*2a6e0*/  SEL R3, RZ, 0x1, !P0 ;  /* 0x00000001ff037807 */ /* 0x000fe40004000000 */
[----:B------:R0:W-:Y:S02]  /*2a6f0*/  @P2 SYNCS.ARRIVE.TRANS64.A1T0 RZ, [R2+URZ+0x58], RZ ;  /* 0x000058ff02ff29a7 */ /* 0x0001e4000810003f */
[----:B0-----:R-:W-:-:S04]  /*2a700*/  SEL R2, RZ, 0x1, !P1 ;  /* 0x00000001ff027807 */ /* 0x001fc80004800000 */
[----:B------:R-:W-:Y:S01]  /*2a710*/  LOP3.LUT R0, R2, R0, R3, 0x96, !PT ;  /* 0x0000000002007212 */ /* 0x000fe200078e9603 */
[----:B------:R-:W-:Y:S01]  /*2a720*/  IMAD.MOV.U32 R2, RZ, RZ, -0x1 ;  /* 0xffffffffff027424 */ /* 0x000fe200078e00ff */
[----:B------:R-:W-:Y:S02]  /*2a730*/  MOV R3, 0xffffffff ;  /* 0xffffffff00037802 */ /* 0x000fe40000000f00 */
[----:B---3--:R-:W-:-:S04]  /*2a740*/  IADD3 R15, P0, R15, UR20, RZ ;  /* 0x000000140f0f7c10 */ /* 0x008fc8000ff1e0ff */
[----:B--2---:R-:W-:Y:S01]  /*2a750*/  IADD3.X R18, R18, UR7, RZ, P0, !PT ;  /* 0x0000000712127c10 */ /* 0x004fe200087fe4ff */
[----:B------:R0:W-:Y:S01]  /*2a760*/  STL [R1+0x604], R15 ;  /* 0x0006040f01007387 */ /* 0x0001e20000100800 */
[----:B------:R-:W-:-:S03]  /*2a770*/  ISETP.GE.U32.AND P0, PT, R15, UR8, PT ;  /* 0x000000080f007c0c */ /* 0x000fc6000bf06070 */
[----:B------:R0:W-:Y:S01]  /*2a780*/  STL [R1+0x600], R18 ;  /* 0x0006001201007387 */ /* 0x0001e20000100800 */
[----:B------:R-:W-:-:S13]  /*2a790*/  ISETP.GE.U32.AND.EX P0, PT, R18, UR9, PT, P0 ;  /* 0x0000000912007c0c */ /* 0x000fda000bf06100 */
[----:B0-----:R-:W-:Y:S05]  /*2a7a0*/  @P0 BRA `(.L_x_1074) ;  /* 0x0000000400680947 */ /* 0x001fea0003800000 */
[----:B------:R-:W0:Y:S01]  /*2a7b0*/  S2UR UR8, SR_CTAID.X ;  /* 0x00000000000879c3 */ /* 0x000e220000002500 */
[----:B------:R-:W-:Y:S01]  /*2a7c0*/  ULDC.64 UR10, c[0x0][0x628] ;  /* 0x00018a00000a7ab9 */ /* 0x000fe20000000a00 */
[----:B------:R-:W-:Y:S01]  /*2a7d0*/  ULDC UR9, c[0x0][0x150] ;  /* 0x0000540000097ab9 */ /* 0x000fe20000000800 */
[----:B------:R-:W-:Y:S01]  /*2a7e0*/  ISETP.NE.U32.AND P0, PT, RZ, UR10, PT ;  /* 0x0000000aff007c0c */ /* 0x000fe2000bf05070 */
[----:B------:R-:W-:Y:S01]  /*2a7f0*/  ULDC UR12, c[0x0][0x630] ;  /* 0x00018c00000c7ab9 */ /* 0x000fe20000000800 */
[----:B------:R-:W-:Y:S01]  /*2a800*/  ULDC UR14, c[0x0][0x154] ;  /* 0x00005500000e7ab9 */ /* 0x000fe20000000800 */
[----:B------:R-:W-:Y:S01]  /*2a810*/  IMAD.MOV.U32 R3, RZ, RZ, R18 ;  /* 0x000000ffff037224 */ /* 0x000fe200078e0012 */
[----:B------:R-:W-:Y:S01]  /*2a820*/  ISETP.NE.AND.EX P0, PT, RZ, UR11, PT, P0 ;  /* 0x0000000bff007c0c */ /* 0x000fe2000bf05300 */
[----:B------:R-:W1:Y:S01]  /*2a830*/  S2UR UR13, SR_CTAID.Y ;  /* 0x00000000000d79c3 */ /* 0x000e620000002600 */
[----:B0-----:R-:W-:-:S05]  /*2a840*/  I2FP.F32.U32 R2, UR8 ;  /* 0x0000000800027c45 */ /* 0x001fca0008201000 */
[----:B------:R-:W-:Y:S01]  /*2a850*/  FMUL R10, R2, UR9 ;  /* 0x00000009020a7c20 */ /* 0x000fe20008400000 */
[----:B------:R-:W-:Y:S02]  /*2a860*/  MOV R2, R15 ;  /* 0x0000000f00027202 */ /* 0x000fe40000000f00 */
[----:B-1----:R-:W-:-:S03]  /*2a870*/  I2FP.F32.U32 R12, UR13 ;  /* 0x0000000d000c7c45 */ /* 0x002fc60008201000 */
[----:B------:R-:W0:Y:S01]  /*2a880*/  F2I.U32.TRUNC.NTZ R10, R10 ;  /* 0x0000000a000a7305 */ /* 0x000e22000020f000 */
[----:B------:R-:W-:Y:S05]  /*2a890*/  @!P0 BRA `(.L_x_1075) ;  /* 0x0000000000288947 */ /* 0x000fea0003800000 */
[----:B------:R-:W-:Y:S02]  /*2a8a0*/  ULDC UR9, c[0x0][0x634] ;  /* 0x00018d0000097ab9 */ /* 0x000fe40000000800 */
[----:B------:R-:W-:-:S04]  /*2a8b0*/  IADD3 R3, P0, R15, UR9, RZ ;  /* 0x000000090f037c10 */ /* 0x000fc8000ff1e0ff */
[----:B------:R-:W-:-:S05]  /*2a8c0*/  IADD3.X R11, RZ, R18, RZ, P0, !PT ;  /* 0x00000012ff0b7210 */ /* 0x000fca00007fe4ff */
[----:B------:R-:W-:-:S04]  /*2a8d0*/  IMAD.WIDE.U32 R4, R11, UR10, RZ ;  /* 0x0000000a0b047c25 */ /* 0x000fc8000f8e00ff */
[----:B------:R-:W-:-:S04]  /*2a8e0*/  IMAD.WIDE.U32 R4, P0, R3, UR11, R4 ;  /* 0x0000000b03047c25 */ /* 0x000fc8000f800004 */
[----:B------:R-:W-:Y:S01]  /*2a8f0*/  IMAD.WIDE.U32 R2, R3, UR10, RZ ;  /* 0x0000000a03027c25 */ /* 0x000fe2000f8e00ff */
[----:B------:R-:W-:-:S04]  /*2a900*/  MOV R2, R5 ;  /* 0x0000000500027202 */ /* 0x000fc80000000f00 */
[----:B------:R-:W-:Y:S01]  /*2a910*/  IADD3 RZ, P1, R3, R4, RZ ;  /* 0x0000000403ff7210 */ /* 0x000fe20007f3e0ff */
[----:B------:R-:W-:-:S04]  /*2a920*/  IMAD.X R3, RZ, RZ, RZ, P0 ;  /* 0x000000ffff037224 */ /* 0x000fc800000e06ff */
[----:B------:R-:W-:-:S08]  /*2a930*/  IMAD.WIDE.U32.X R2, R11, UR11, R2, P1 ;  /* 0x0000000b0b027c25 */ /* 0x000fd000088e0402 */
.L_x_1075:
[--C-:B------:R-:W-:Y:S01]  /*2a940*/  SHF.R.U64 R11, R2, UR12, R3.reuse ;  /* 0x0000000c020b7c19 */ /* 0x100fe20008001203 */
[----:B------:R-:W-:Y:S01]  /*2a950*/  ULDC.64 UR10, c[0x0][0x620] ;  /* 0x00018800000a7ab9 */ /* 0x000fe20000000a00 */
[----:B------:R-:W-:Y:S01]  /*2a960*/  SHF.R.U32.HI R2, RZ, UR12, R3 ;  /* 0x0000000cff027c19 */ /* 0x000fe20008011603 */
[----:B------:R-:W-:Y:S01]  /*2a970*/  IMAD.MOV.U32 R3, RZ, RZ, R18 ;  /* 0x000000ffff037224 */ /* 0x000fe200078e0012 */
[----:B------:R-:W-:Y:S01]  /*2a980*/  IADD3 R13, P0, RZ, -R11, RZ ;  /* 0x8000000bff0d7210 */ /* 0x000fe20007f1e0ff */
[----:B------:R-:W-:Y:S01]  /*2a990*/  FMUL R4, R12, UR14 ;  /* 0x0000000e0c047c20 */ /* 0x000fe20008400000 */
[----:B------:R-:W-:Y:S01]  /*2a9a0*/  ULDC.64 UR14, c[0x0][0x640] ;  /* 0x00019000000e7ab9 */ /* 0x000fe20000000a00 */
[----:B0-----:R-:W-:Y:S02]  /*2a9b0*/  R2UR UR9, R10 ;  /* 0x000000000a0972ca */ /* 0x001fe400000e0000 */
[----:B------:R-:W-:Y:S01]  /*2a9c0*/  IMAD.X R2, RZ, RZ, ~R2, P0 ;  /* 0x000000ffff027224 */ /* 0x000fe200000e0e02 */
[----:B------:R-:W-:Y:S01]  /*2a9d0*/  ISETP.NE.U32.AND P0, PT, RZ, UR14, PT ;  /* 0x0000000eff007c0c */ /* 0x000fe2000bf05070 */
[----:B------:R-:W0:Y:S02]  /*2a9e0*/  F2I.U32.TRUNC.NTZ R4, R4 ;  /* 0x0000000400047305 */ /* 0x000e24000020f000 */
[----:B------:R-:W-:Y:S01]  /*2a9f0*/  IMAD R2, R2, UR10, RZ ;  /* 0x0000000a02027c24 */ /* 0x000fe2000f8e02ff */
[----:B------:R-:W-:-:S03]  /*2aa00*/  ISETP.NE.AND.EX P0, PT, RZ, UR15, PT, P0 ;  /* 0x0000000fff007c0c */ /* 0x000fc6000bf05300 */
[----:B------:R-:W-:Y:S01]  /*2aa10*/  IMAD R5, R13, UR11, R2 ;  /* 0x0000000b0d057c24 */ /* 0x000fe2000f8e0202 */
[----:B------:R-:W-:-:S05]  /*2aa20*/  MOV R2, R15 ;  /* 0x0000000f00027202 */ /* 0x000fca0000000f00 */
[----:B------:R-:W-:Y:S01]  /*2aa30*/  IMAD.WIDE.U32 R2, R13, UR10, R2 ;  /* 0x0000000a0d027c25 */ /* 0x000fe2000f8e0002 */
[----:B------:R-:W-:Y:S01]  /*2aa40*/  ULDC UR10, c[0x0][0x618] ;  /* 0x00018600000a7ab9 */ /* 0x000fe20000000800 */
[----:B0-----:R-:W-:-:S03]  /*2aa50*/  R2UR UR11, R4 ;  /* 0x00000000040b72ca */ /* 0x001fc600000e0000 */
[----:B------:R-:W-:-:S04]  /*2aa60*/  IADD3 R3, R3, R5, RZ ;  /* 0x0000000503037210 */ /* 0x000fc80007ffe0ff */
[--C-:B------:R-:W-:Y:S02]  /*2aa70*/  SHF.R.U64 R10, R2, UR10, R3.reuse ;  /* 0x0000000a020a7c19 */ /* 0x100fe40008001203 */
[----:B------:R-:W-:Y:S01]  /*2aa80*/  SHF.R.U32.HI R3, RZ, UR10, R3 ;  /* 0x0000000aff037c19 */ /* 0x000fe20008011603 */
[----:B------:R-:W-:-:S03]  /*2aa90*/  ULDC UR10, c[0x0][0x608] ;  /* 0x00018200000a7ab9 */ /* 0x000fc60000000800 */
[--C-:B------:R-:W-:Y:S02]  /*2aaa0*/  SHF.R.U64 R12, R10, UR10, R3.reuse ;  /* 0x0000000a0a0c7c19 */ /* 0x100fe40008001203 */
[----:B------:R-:W-:Y:S01]  /*2aab0*/  SHF.R.U32.HI R3, RZ, UR10, R3 ;  /* 0x0000000aff037c19 */ /* 0x000fe20008011603 */
[----:B------:R-:W-:-:S03]  /*2aac0*/  ULDC UR10, c[0x0][0x658] ;  /* 0x00019600000a7ab9 */ /* 0x000fc60000000800 */
[--C-:B------:R-:W-:Y:S02]  /*2aad0*/  SHF.R.U64 R13, R12, UR10, R3.reuse ;  /* 0x0000000a0c0d7c19 */ /* 0x100fe40008001203 */
[----:B------:R-:W-:-:S03]  /*2aae0*/  SHF.R.U32.HI R14, RZ, UR10, R3 ;  /* 0x0000000aff0e7c19 */ /* 0x000fc60008011603 */
[----:B------:R-:W-:Y:S01]  /*2aaf0*/  IMAD.MOV.U32 R2, RZ, RZ, R13 ;  /* 0x000000ffff027224 */ /* 0x000fe200078e000d */
[----:B------:R-:W-:Y:S01]  /*2ab00*/  MOV R3, R14 ;  /* 0x0000000e00037202 */ /* 0x000fe20000000f00 */
[----:B------:R-:W-:Y:S06]  /*2ab10*/  @!P0 BRA `(.L_x_1076) ;  /* 0x0000000000288947 */ /* 0x000fec0003800000 */
[----:B------:R-:W-:Y:S02]  /*2ab20*/  ULDC UR10, c[0x0][0x64c] ;  /* 0x00019300000a7ab9 */ /* 0x000fe40000000800 */
[----:B------:R-:W-:-:S05]  /*2ab30*/  IADD3 R3, P0, R13, UR10, RZ ;  /* 0x0000000a0d037c10 */ /* 0x000fca000ff1e0ff */
[----:B------:R-:W-:-:S04]  /*2ab40*/  IMAD.X R14, RZ, RZ, R14, P0 ;  /* 0x000000ffff0e7224 */ /* 0x000fc800000e060e */
[----:B------:R-:W-:-:S04]  /*2ab50*/  IMAD.WIDE.U32 R4, R14, UR14, RZ ;  /* 0x0000000e0e047c25 */ /* 0x000fc8000f8e00ff */
[----:B------:R-:W-:-:S04]  /*2ab60*/  IMAD.WIDE.U32 R4, P0, R3, UR15, R4 ;  /* 0x0000000f03047c25 */ /* 0x000fc8000f800004 */
[----:B------:R-:W-:-:S04]  /*2ab70*/  IMAD.WIDE.U32 R2, R3, UR14, RZ ;  /* 0x0000000e03027c25 */ /* 0x000fc8000f8e00ff */
[----:B------:R-:W-:Y:S01]  /*2ab80*/  IMAD.MOV.U32 R2, RZ, RZ, R5 ;  /* 0x000000ffff027224 */ /* 0x000fe200078e0005 */
[----:B------:R-:W-:Y:S02]  /*2ab90*/  IADD3 RZ, P1, R3, R4, RZ ;  /* 0x0000000403ff7210 */ /* 0x000fe40007f3e0ff */
[----:B------:R-:W-:-:S03]  /*2aba0*/  IADD3.X R3, RZ, RZ, RZ, P0, !PT ;  /* 0x000000ffff037210 */ /* 0x000fc600007fe4ff */
[----:B------:R-:W-:-:S08]  /*2abb0*/  IMAD.WIDE.U32.X R2, R14, UR15, R2, P1 ;  /* 0x0000000f0e027c25 */ /* 0x000fd000088e0402 */
.L_x_1076:
[----:B------:R-:W-:Y:S01]  /*2abc0*/  ULDC UR10, c[0x0][0x648] ;  /* 0x00019200000a7ab9 */ /* 0x000fe20000000800 */
[----:B------:R-:W-:Y:S01]  /*2abd0*/  UISETP.NE.AND UP0, UPT, UR46, URZ, UPT ;  /* 0x0000003f2e00728c */ /* 0x000fe2000bf05270 */
[----:B------:R-:W-:Y:S01]  /*2abe0*/  SHF.R.U64 R3, R2, UR10, R3 ;  /* 0x0000000a02037c19 */ /* 0x000fe20008001203 */
[----:B------:R-:W-:Y:S01]  /*2abf0*/  ULDC UR10, c[0x0][0x638] ;  /* 0x00018e00000a7ab9 */ /* 0x000fe20000000800 */
[----:B------:R-:W-:Y:S01]  /*2ac00*/  UIADD3 UR11, -UR11, URZ, URZ ;  /* 0x0000003f0b0b7290 */ /* 0x000fe2000fffe13f */
[----:B------:R-:W-:Y:S02]  /*2ac10*/  LOP3.LUT R12, R12, UR6, RZ, 0xc0, !PT ;  /* 0x000000060c0c7c12 */ /* 0x000fe4000f8ec0ff */
[C---:B------:R-:W-:Y:S02]  /*2ac20*/  IADD3 R4, -R3.reuse, RZ, RZ ;  /* 0x000000ff03047210 */ /* 0x040fe40007ffe1ff */
[----:B------:R-:W-:Y:S01]  /*2ac30*/  LOP3.LUT R10, R10, UR4, RZ, 0xc0, !PT ;  /* 0x000000040a0a7c12 */ /* 0x000fe2000f8ec0ff */
[----:B------:R-:W-:Y:S01]  /*2ac40*/  IMAD R2, R3, UR5, R12 ;  /* 0x0000000503027c24 */ /* 0x000fe2000f8e020c */
[----:B------:R-:W-:Y:S01]  /*2ac50*/  PLOP3.LUT P0, PT, PT, PT, UP0, 0x40, 0x0 ;  /* 0x000000000000781c */ /* 0x000fe20003f0e808 */
[----:B------:R-:W-:Y:S01]  /*2ac60*/  IMAD R13, R4, UR10, R13 ;  /* 0x0000000a040d7c24 */ /* 0x000fe2000f8e020d */
[----:B------:R-:W-:Y:S01]  /*2ac70*/  UIADD3 UR10, -UR9, URZ, URZ ;  /* 0x0000003f090a7290 */ /* 0x000fe2000fffe13f */
[----:B------:R-:W-:-:S02]  /*2ac80*/  PLOP3.LUT P1, PT, PT, PT, UP0, 0x40, 0x0 ;  /* 0x000000000000781c */ /* 0x000fc40003f2e808 */
[----:B------:R-:W-:Y:S01]  /*2ac90*/  ULDC UR9, c[0x0][0x144] ;  /* 0x0000510000097ab9 */ /* 0x000fe20000000800 */
[----:B------:R-:W-:Y:S01]  /*2aca0*/  MOV R4, 0x1 ;  /* 0x0000000100047802 */ /* 0x000fe20000000f00 */
[----:B------:R-:W-:-:S03]  /*2acb0*/  UIMAD UR8, UR9, UR10, UR8 ;  /* 0x0000000a090872a4 */ /* 0x000fc6000f8e0208 */
[----:B------:R-:W-:Y:S02]  /*2acc0*/  ULDC UR9, c[0x0][0x148] ;  /* 0x0000520000097ab9 */ /* 0x000fe40000000800 */
[----:B------:R-:W-:-:S03]  /*2acd0*/  @UP0 UIMAD UR8, UR9, UR11, UR13 ;  /* 0x0000000b090802a4 */ /* 0x000fc6000f8e020d */
[----:B------:R-:W-:Y:S02]  /*2ace0*/  ULDC UR9, c[0x0][0x600] ;  /* 0x0001800000097ab9 */ /* 0x000fe40000000800 */
[----:B------:R-:W-:Y:S02]  /*2acf0*/  IMAD R13, R13, UR9, R10 ;  /* 0x000000090d0d7c24 */ /* 0x000fe4000f8e020a */
[----:B------:R-:W-:Y:S01]  /*2ad00*/  IMAD.U32 R3, RZ, RZ, UR8 ;  /* 0x00000008ff037e24 */ /* 0x000fe2000f8e00ff */
[----:B------:R-:W-:-:S03]  /*2ad10*/  ULDC UR8, c[0x0][0x610] ;  /* 0x0001840000087ab9 */ /* 0x000fc60000000800 */
[----:B------:R-:W-:-:S05]  /*2ad20*/  IMAD R2, R2, UR8, R3 ;  /* 0x0000000802027c24 */ /* 0x000fca000f8e0203 */
[----:B------:R-:W-:Y:S02]  /*2ad30*/  SEL R3, R13, R2, P0 ;  /* 0x000000020d037207 */ /* 0x000fe40000000000 */
[----:B------:R-:W-:-:S07]  /*2ad40*/  SEL R2, R2, R13, P1 ;  /* 0x0000000d02027207 */ /* 0x000fce0000800000 */
.L_x_1074:
[----:B------:R-:W-:Y:S05]  /*2ad50*/  BSYNC B1 ;  /* 0x0000000000017941 */ /* 0x000fea0003800000 */
.L_x_1073:
[----:B------:R-:W-:-:S13]  /*2ad60*/  LOP3.LUT P0, RZ, R4, 0xff, RZ, 0xc0, !PT ;  /* 0x000000ff04ff7812 */ /* 0x000fda000780c0ff */
[----:B------:R-:W-:Y:S05]  /*2ad70*/  @P0 BRA `(.L_x_1077) ;  /* 0xfffffff400100947 */ /* 0x000fea000383ffff */
[----:B------:R-:W-:Y:S05]  /*2ad80*/  BSYNC B0 ;  /* 0x0000000000007941 */ /* 0x000fea0003800000 */
.L_x_1066:
[----:B------:R-:W-:-:S03]  /*2ad90*/  UMOV UR8, 0xffffffff ;  /* 0xffffffff00087882 */ /* 0x000fc60000000000 */
[----:B------:R-:W-:Y:S05]  /*2ada0*/  BRA.DIV UR8, `(.L_x_1078) ;  /* 0x0000000608187947 */ /* 0x000fea000b800000 */
[----:B------:R-:W-:-:S13]  /*2adb0*/  ELECT P6, URZ, PT ;  /* 0x00000000003f782f */ /* 0x000fda00038c0000 */
.L_x_1092:
[----:B------:R-:W-:Y:S04]  /*2adc0*/  BSSY B0, `(.L_x_1079) ;  /* 0x000002c000007945 */ /* 0x000fe80003800000 */
[----:B------:R-:W-:Y:S05]  /*2add0*/  @!P6 BRA `(.L_x_1080) ;  /* 0x0000000000a8e947 */ /* 0x000fea0003800000 */
[----:B------:R-:W-:-:S04]  /*2ade0*/  ULOP3.LUT UR8, UR40, 0x2, URZ, 0xfc, !UPT ;  /* 0x0000000228087892 */ /* 0x000fc8000f8efc3f */
[----:B------:R-:W-:-:S06]  /*2adf0*/  UISETP.NE.AND UP0, UPT, UR8, 0x3, UPT ;  /* 0x000000030800788c */ /* 0x000fcc000bf05270 */
[----:B------:R-:W-:-:S13]  /*2ae00*/  PLOP3.LUT P0, PT, PT, PT, UP0, 0x80, 0x0 ;  /* 0x000000000000781c */ /* 0x000fda0003f0f008 */
[----:B------:R-:W-:Y:S05]  /*2ae10*/  @!P0 BRA `(.L_x_1081) ;  /* 0x0000000000048947 */ /* 0x000fea0003800000 */
[----:B------:R-:W-:Y:S01]  /*2ae20*/  BPT.TRAP 0x1 ;  /* 0x000000040000795c */ /* 0x000fe20000300000 */
.L_x_1081:
[----:B------:R-:W0:Y:S01]  /*2ae30*/  S2R R3, SR_CgaCtaId ;  /* 0x0000000000037919 */ /* 0x000e220000008800 */
[----:B------:R-:W-:-:S04]  /*2ae40*/  MOV R2, 0x400 ;  /* 0x0000040000027802 */ /* 0x000fc80000000f00 */
[----:B0-----:R-:W-:Y:S02]  /*2ae50*/  LEA R3, R3, R2, 0x18 ;  /* 0x0000000203037211 */ /* 0x001fe400078ec0ff */
[----:B------:R-:W-:-:S03]  /*2ae60*/  SHF.L.U32 R2, R0, 0x1f, RZ ;  /* 0x0000001f00027819 */ /* 0x000fc600000006ff */
[----:B------:R-:W-:-:S05]  /*2ae70*/  VIADD R3, R3, 0x20 ;  /* 0x0000002003037836 */ /* 0x000fca0000000000 */
[----:B------:R-:W-:-:S04]  /*2ae80*/  LEA R5, R6, R3, 0x3 ;  /* 0x0000000306057211 */ /* 0x000fc800078e18ff */
[----:B------:R-:W0:Y:S02]  /*2ae90*/  SYNCS.PHASECHK.TRANS64.TRYWAIT P0, [R5+URZ], R2 ;  /* 0x00000002050075a7 */ /* 0x000e24000800017f */
[----:B0-----:R-:W-:Y:S05]  /*2aea0*/  @!P0 BRA `(.L_x_1082) ;  /* 0x0000000000f88947 */ /* 0x001fea0003800000 */
.L_x_1093:
[----:B------:R-:W-:-:S05]  /*2aeb0*/  VIADD R6, R6, 0x1 ;  /* 0x0000000106067836 */ /* 0x000fca0000000000 */
[----:B------:R-:W-:-:S04]  /*2aec0*/  ISETP.NE.AND P0, PT, R6, 0x4, PT ;  /* 0x000000040600780c */ /* 0x000fc80003f05270 */
[----:B0-----:R-:W-:Y:S02]  /*2aed0*/  SEL R5, RZ, 0x1, P0 ;  /* 0x00000001ff057807 */ /* 0x001fe40000000000 */
[----:B------:R-:W-:Y:S02]  /*2aee0*/  SEL R6, R6, RZ, P0 ;  /* 0x000000ff06067207 */ /* 0x000fe40000000000 */
[----:B------:R-:W-:Y:S02]  /*2aef0*/  LOP3.LUT R5, R0, R5, RZ, 0x3c, !PT ;  /* 0x0000000500057212 */ /* 0x000fe400078e3cff */
[----:B------:R-:W-:Y:S02]  /*2af00*/  LEA R7, R6, R3, 0x3 ;  /* 0x0000000306077211 */ /* 0x000fe400078e18ff */
[----:B------:R-:W-:-:S04]  /*2af10*/  SHF.L.U32 R0, R5, 0x1f, RZ ;  /* 0x0000001f05007819 */ /* 0x000fc800000006ff */
[----:B------:R-:W0:Y:S02]  /*2af20*/  SYNCS.PHASECHK.TRANS64.TRYWAIT P0, [R7+URZ], R0 ;  /* 0x00000000070075a7 */ /* 0x000e24000800017f */
[----:B0-----:R-:W-:Y:S05]  /*2af30*/  @!P0 BRA `(.L_x_1083) ;  /* 0x0000000000e88947 */ /* 0x001fea0003800000 */
.L_x_1094:
[----:B0-----:R-:W-:-:S05]  /*2af40*/  VIADD R0, R6, 0x1 ;  /* 0x0000000106007836 */ /* 0x001fca0000000000 */
[----:B------:R-:W-:-:S04]  /*2af50*/  ISETP.NE.AND P0, PT, R0, 0x4, PT ;  /* 0x000000040000780c */ /* 0x000fc80003f05270 */
[----:B------:R-:W-:Y:S02]  /*2af60*/  SEL R2, RZ, 0x1, P0 ;  /* 0x00000001ff027807 */ /* 0x000fe40000000000 */
[----:B------:R-:W-:Y:S02]  /*2af70*/  SEL R4, R0, RZ, P0 ;  /* 0x000000ff00047207 */ /* 0x000fe40000000000 */
[----:B------:R-:W-:Y:S02]  /*2af80*/  LOP3.LUT R5, R5, R2, RZ, 0x3c, !PT ;  /* 0x0000000205057212 */ /* 0x000fe400078e3cff */
[----:B------:R-:W-:Y:S02]  /*2af90*/  LEA R7, R4, R3, 0x3 ;  /* 0x0000000304077211 */ /* 0x000fe400078e18ff */
[----:B------:R-:W-:-:S04]  /*2afa0*/  SHF.L.U32 R0, R5, 0x1f, RZ ;  /* 0x0000001f05007819 */ /* 0x000fc800000006ff */
[----:B------:R-:W0:Y:S02]  /*2afb0*/  SYNCS.PHASECHK.TRANS64.TRYWAIT P0, [R7+URZ], R0 ;  /* 0x00000000070075a7 */ /* 0x000e24000800017f */
[----:B0-----:R-:W-:Y:S05]  /*2afc0*/  @!P0 BRA `(.L_x_1084) ;  /* 0x0000000000d88947 */ /* 0x001fea0003800000 */
.L_x_1095:
[----:B0-----:R-:W-:-:S05]  /*2afd0*/  VIADD R0, R4, 0x1 ;  /* 0x0000000104007836 */ /* 0x001fca0000000000 */
[----:B------:R-:W-:-:S04]  /*2afe0*/  ISETP.NE.AND P0, PT, R0, 0x4, PT ;  /* 0x000000040000780c */ /* 0x000fc80003f05270 */
[----:B------:R-:W-:Y:S02]  /*2aff0*/  SEL R2, RZ, 0x1, P0 ;  /* 0x00000001ff027807 */ /* 0x000fe40000000000 */
[----:B------:R-:W-:Y:S02]  /*2b000*/  SEL R0, R0, RZ, P0 ;  /* 0x000000ff00007207 */ /* 0x000fe40000000000 */
[----:B------:R-:W-:Y:S02]  /*2b010*/  LOP3.LUT R2, R5, R2, RZ, 0x3c, !PT ;  /* 0x0000000205027212 */ /* 0x000fe400078e3cff */
[----:B------:R-:W-:Y:S02]  /*2b020*/  LEA R3, R0, R3, 0x3 ;  /* 0x0000000300037211 */ /* 0x000fe400078e18ff */
[----:B------:R-:W-:-:S07]  /*2b030*/  SHF.L.U32 R0, R2, 0x1f, RZ ;  /* 0x0000001f02007819 */ /* 0x000fce00000006ff */
.L_x_1085:
[----:B0-----:R0:W1:Y:S02]  /*2b040*/  SYNCS.PHASECHK.TRANS64.TRYWAIT P0, [R3+URZ], R0 ;  /* 0x00000000030075a7 */ /* 0x001064000800017f */
[----:B-1----:R-:W-:Y:S05]  /*2b050*/  @!P0 NANOSLEEP.SYNCS 0x989680 ;  /* 0x009896800000895d */ /* 0x002fea0003900000 */
[----:B------:R-:W1:Y:S02]  /*2b060*/  @!P0 SYNCS.PHASECHK.TRANS64 P0, [R3+URZ], R0 ;  /* 0x00000000030085a7 */ /* 0x000e64000800007f */
[----:B-1----:R-:W-:Y:S05]  /*2b070*/  @!P0 BRA `(.L_x_1085) ;  /* 0xfffffffc00f08947 */ /* 0x002fea000383ffff */
.L_x_1080:
[----:B------:R-:W-:Y:S05]  /*2b080*/  BSYNC B0 ;  /* 0x0000000000007941 */ /* 0x000fea0003800000 */
.L_x_1079:
[----:B------:R-:W-:Y:S05]  /*2b090*/  EXIT ;  /* 0x000000000000794d */ /* 0x000fea0003800000 */
.L_x_21:
[----:B--2---:R2:W3:Y:S02]  /*2b0a0*/  SYNCS.PHASECHK.TRANS64.TRYWAIT P1, [R3+URZ], R2 ;  /* 0x00000002030075a7 */ /* 0x0044e4000802017f */
[----:B---3--:R-:W-:Y:S05]  /*2b0b0*/  @!P1 NANOSLEEP.SYNCS 0x989680 ;  /* 0x009896800000995d */ /* 0x008fea0003900000 */
[----:B------:R-:W3:Y:S02]  /*2b0c0*/  @!P1 SYNCS.PHASECHK.TRANS64 P1, [R3+URZ], R2 ;  /* 0x00000002030095a7 */ /* 0x000ee4000802007f */
[----:B---3--:R-:W-:Y:S05]  /*2b0d0*/  @!P1 BRA `(.L_x_21) ;  /* 0xfffffffc00f09947 */ /* 0x008fea000383ffff */
[----:B------:R-:W-:Y:S05]  /*2b0e0*/  BRA `(.L_x_20) ;  /* 0xfffffd6400887947 */ /* 0x000fea000383ffff */
.L_x_26:
[----:B--2---:R2:W3:Y:S02]  /*2b0f0*/  SYNCS.PHASECHK.TRANS64.TRYWAIT P1, [R4+URZ], R5 ;  /* 0x00000005040075a7 */ /* 0x0044e4000802017f */
[----:B---3--:R-:W-:Y:S05]  /*2b100*/  @!P1 NANOSLEEP.SYNCS 0x989680 ;  /* 0x009896800000995d */ /* 0x008fea0003900000 */
[----:B------:R-:W3:Y:S02]  /*2b110*/  @!P1 SYNCS.PHASECHK.TRANS64 P1, [R4+URZ], R5 ;  /* 0x00000005040095a7 */ /* 0x000ee4000802007f */
[----:B---3--:R-:W-:Y:S05]  /*2b120*/  @!P1 BRA `(.L_x_26) ;  /* 0xfffffffc00f09947 */ /* 0x008fea000383ffff */
[----:B------:R-:W-:Y:S05]  /*2b130*/  BRA `(.L_x_25) ;  /* 0xfffffdb800587947 */ /* 0x000fea000383ffff */
.L_x_1067:
[----:B------:R-:W-:Y:S01]  /*2b140*/  BSSY B1, `(.L_x_1086) ;  /* 0x0000006000017945 */ /* 0x000fe20003800000 */
[----:B------:R-:W-:-:S07]  /*2b150*/  IMAD.MOV.U32 R15, RZ, RZ, -0x1 ;  /* 0xffffffffff0f7424 */ /* 0x000fce00078e00ff */
[----:B------:R-:W-:Y:S05]  /*2b160*/  WARPSYNC.COLLECTIVE R15, `(.L_x_1087) ;  /* 0x000000000f0c7348 */ /* 0x000fea0003c00000 */
[----:B------:R-:W-:Y:S02]  /*2b170*/  ELECT P6, UR62, PT ;  /* 0x00000000003e782f */ /* 0x000fe400038c0000 */
[----:B------:R-:W-:Y:S01]  /*2b180*/  MOV R14, UR62 ;  /* 0x0000003e000e7c02 */ /* 0x000fe20008000f00 */
[----:B------:R-:W-:Y:S10]  /*2b190*/  ENDCOLLECTIVE ;  /* 0x000000000000791b */ /* 0x000ff40003800000 */
.L_x_1087:
[----:B------:R-:W-:Y:S05]  /*2b1a0*/  BSYNC B1 ;  /* 0x0000000000017941 */ /* 0x000fea0003800000 */
.L_x_1086:
[----:B------:R-:W-:Y:S05]  /*2b1b0*/  BRA `(.L_x_1088) ;  /* 0xfffffff0000c7947 */ /* 0x000fea000383ffff */
.L_x_1070:
[----:B0-----:R0:W1:Y:S02]  /*2b1c0*/  SYNCS.PHASECHK.TRANS64.TRYWAIT P0, [R15+URZ+0x20], R12 ;  /* 0x0000200c0f0075a7 */ /* 0x001064000800017f */
[----:B-1----:R-:W-:Y:S05]  /*2b1d0*/  @!P0 NANOSLEEP.SYNCS 0x989680 ;  /* 0x009896800000895d */ /* 0x002fea0003900000 */
[----:B------:R-:W1:Y:S02]  /*2b1e0*/  @!P0 SYNCS.PHASECHK.TRANS64 P0, [R15+URZ+0x20], R12 ;  /* 0x0000200c0f0085a7 */ /* 0x000e64000800007f */
[----:B-1----:R-:W-:Y:S05]  /*2b1f0*/  @!P0 BRA `(.L_x_1070) ;  /* 0xfffffffc00f08947 */ /* 0x002fea000383ffff */
[----:B------:R-:W-:Y:S05]  /*2b200*/  BRA `(.L_x_1089) ;  /* 0xfffffff0003c7947 */ /* 0x000fea000383ffff */
.L_x_1078:
[----:B------:R-:W-:Y:S01]  /*2b210*/  BSSY B0, `(.L_x_1090) ;  /* 0x0000006000007945 */ /* 0x000fe20003800000 */
[----:B------:R-:W-:-:S07]  /*2b220*/  MOV R15, 0xffffffff ;  /* 0xffffffff000f7802 */ /* 0x000fce0000000f00 */
[----:B------:R-:W-:Y:S05]  /*2b230*/  WARPSYNC.COLLECTIVE R15, `(.L_x_1091) ;  /* 0x000000000f0c7348 */ /* 0x000fea0003c00000 */
[----:B------:R-:W-:Y:S02]  /*2b240*/  ELECT P6, UR62, PT ;  /* 0x00000000003e782f */ /* 0x000fe400038c0000 */
[----:B------:R-:W-:Y:S01]  /*2b250*/  MOV R14, UR62 ;  /* 0x0000003e000e7c02 */ /* 0x000fe20008000f00 */
[----:B------:R-:W-:Y:S10]  /*2b260*/  ENDCOLLECTIVE ;  /* 0x000000000000791b */ /* 0x000ff40003800000 */
.L_x_1091:
[----:B------:R-:W-:Y:S05]  /*2b270*/  BSYNC B0 ;  /* 0x0000000000007941 */ /* 0x000fea0003800000 */
.L_x_1090:
[----:B------:R-:W-:Y:S05]  /*2b280*/  BRA `(.L_x_1092) ;  /* 0xfffffff800cc7947 */ /* 0x000fea000383ffff */
.L_x_1082:
[----:B0-----:R0:W1:Y:S02]  /*2b290*/  SYNCS.PHASECHK.TRANS64.TRYWAIT P0, [R5+URZ], R2 ;  /* 0x00000002050075a7 */ /* 0x001064000800017f */
[----:B-1----:R-:W-:Y:S05]  /*2b2a0*/  @!P0 NANOSLEEP.SYNCS 0x989680 ;  /* 0x009896800000895d */ /* 0x002fea0003900000 */
[----:B------:R-:W1:Y:S02]  /*2b2b0*/  @!P0 SYNCS.PHASECHK.TRANS64 P0, [R5+URZ], R2 ;  /* 0x00000002050085a7 */ /* 0x000e64000800007f */
[----:B-1----:R-:W-:Y:S05]  /*2b2c0*/  @!P0 BRA `(.L_x_1082) ;  /* 0xfffffffc00f08947 */ /* 0x002fea000383ffff */
[----:B------:R-:W-:Y:S05]  /*2b2d0*/  BRA `(.L_x_1093) ;  /* 0xfffffff800f47947 */ /* 0x000fea000383ffff */
.L_x_1083:
[----:B0-----:R0:W1:Y:S02]  /*2b2e0*/  SYNCS.PHASECHK.TRANS64.TRYWAIT P0, [R7+URZ], R0 ;  /* 0x00000000070075a7 */ /* 0x001064000800017f */
[----:B-1----:R-:W-:Y:S05]  /*2b2f0*/  @!P0 NANOSLEEP.SYNCS 0x989680 ;  /* 0x009896800000895d */ /* 0x002fea0003900000 */
[----:B------:R-:W1:Y:S02]  /*2b300*/  @!P0 SYNCS.PHASECHK.TRANS64 P0, [R7+URZ], R0 ;  /* 0x00000000070085a7 */ /* 0x000e64000800007f */
[----:B-1----:R-:W-:Y:S05]  /*2b310*/  @!P0 BRA `(.L_x_1083) ;  /* 0xfffffffc00f08947 */ /* 0x002fea000383ffff */
[----:B------:R-:W-:Y:S05]  /*2b320*/  BRA `(.L_x_1094) ;  /* 0xfffffffc00047947 */ /* 0x000fea000383ffff */
.L_x_1084:
[----:B0-----:R0:W1:Y:S02]  /*2b330*/  SYNCS.PHASECHK.TRANS64.TRYWAIT P0, [R7+URZ], R0 ;  /* 0x00000000070075a7 */ /* 0x001064000800017f */
[----:B-1----:R-:W-:Y:S05]  /*2b340*/  @!P0 NANOSLEEP.SYNCS 0x989680 ;  /* 0x009896800000895d */ /* 0x002fea0003900000 */
[----:B------:R-:W1:Y:S02]  /*2b350*/  @!P0 SYNCS.PHASECHK.TRANS64 P0, [R7+URZ], R0 ;  /* 0x00000000070085a7 */ /* 0x000e64000800007f */
[----:B-1----:R-:W-:Y:S05]  /*2b360*/  @!P0 BRA `(.L_x_1084) ;  /* 0xfffffffc00f08947 */ /* 0x002fea000383ffff */
[----:B------:R-:W-:Y:S05]  /*2b370*/  BRA `(.L_x_1095) ;  /* 0xfffffffc00147947 */ /* 0x000fea000383ffff */
.L_x_1096:
[----:B------:R-:W-:-:S00]  /*2b380*/  BRA `(.L_x_1096) ;  /* 0xfffffffc00fc7947 */ /* 0x000fc0000383ffff */
[----:B------:R-:W-:-:S00]  /*2b390*/  NOP ;  /* 0x0000000000007918 */ /* 0x000fc00000000000 */
        /* <DEDUP_REMOVED lines=14> */
.L_x_1097:


//--------------------- .nv.global.init           --------------------------
	.section	.nv.global.init,"aw",@progbits
.nv.global.init:
	.type		$str$22,@object
	.size		$str$22,($str$23 - $str$22)
$str$22:
        /*0000*/ 	.byte	0x6b, 0x5f, 0x74, 0x69, 0x6c, 0x65, 0x5f, 0x63, 0x6f, 0x75, 0x6e, 0x74, 0x20, 0x3e, 0x3d, 0x20
        /*0010*/ 	.byte	0x31, 0x00
	.type		$str$23,@object
	.size		$str$23,(__unnamed_1 - $str$23)
$str$23:
        /*0012*/ 	.byte	0x2f, 0x74, 0x6d, 0x70, 0x2f, 0x63, 0x75, 0x74, 0x6c, 0x61, 0x73, 0x73, 0x5f, 0x73, 0x77, 0x65
        /*0022*/ 	.byte	0x65, 0x70, 0x5f, 0x73, 0x72, 0x63, 0x2f, 0x69, 0x6e, 0x63, 0x6c, 0x75, 0x64, 0x65, 0x2f, 0x63
        /*0032*/ 	.byte	0x75, 0x74, 0x6c, 0x61, 0x73, 0x73, 0x2f, 0x67, 0x65, 0x6d, 0x6d, 0x2f, 0x63, 0x6f, 0x6c, 0x6c
        /*0042*/ 	.byte	0x65, 0x63, 0x74, 0x69, 0x76, 0x65, 0x2f, 0x73, 0x6d, 0x39, 0x30, 0x5f, 0x6d, 0x6d, 0x61, 0x5f
        /*0052*/ 	.byte	0x74, 0x6d, 0x61, 0x5f, 0x67, 0x6d, 0x6d, 0x61, 0x5f, 0x73, 0x73, 0x5f, 0x77, 0x61, 0x72, 0x70
        /*0062*/ 	.byte	0x73, 0x70, 0x65, 0x63, 0x69, 0x61, 0x6c, 0x69, 0x7a, 0x65, 0x64, 0x2e, 0x68, 0x70, 0x70, 0x00
	.type		__unnamed_1,@object
	.size		__unnamed_1,(.L_0 - __unnamed_1)
__unnamed_1:
        /* <DEDUP_REMOVED lines=173> */
        /*0b42*/ 	.byte	0x74, 0x65, 0x3a, 0x3a, 0x69, 0x64, 0x65, 0x6e, 0x74, 0x69, 0x74, 0x79, 0x5d, 0x00
.L_0:


//--------------------- .nv.shared._ZN7cutlass13device_kernelINS_4gemm6kernel13GemmUniversalIN4cute5tupleIJiiiiEEENS1_10collective13CollectiveMmaINS1_34MainloopSm90TmaGmmaWarpSpecializedILi4ENS5_IJNS4_1CILi2EEENSA_ILi1EEESC_EEENS1_35KernelTmaWarpSpecializedCooperativeEEENS5_IJNSA_ILi256EEENSA_ILi512EEENSA_ILi64EEEEEEaNS5_IJlSC_lEEEaSK_NS4_8TiledMMAINS4_8MMA_AtomIJNS4_4SM904GMMA27MMA_64x256x32_S32S8S8_SS_TNEEEENS4_6LayoutISD_NS5_IJSC_NSA_ILi0EEESS_EEEEENS5_IJNS4_10UnderscoreESV_SV_EEEEENS4_13SM90_TMA_LOADENS4_14ComposedLayoutINS4_7SwizzleILi2ELi4ELi3EEENS4_18smem_ptr_flag_bitsILi8EEENSR_INS5_IJNSA_ILi8EEESI_EEENS5_IJSI_SC_EEEEEEEvNS4_8identityENS4_23SM90_TMA_LOAD_MULTICASTES18_vS19_EENS_8epilogue10collective6detail29Sm90TmaWarpSpecializedAdapterINS1D_15DefaultEpilogueIaSK_SK_NS1C_6thread17LinearCombinationIaLi1EiiLNS1H_9ScaleType4KindE0ELNS_15FloatRoundStyleE2EaEENS1_15EpilogueDefaultEEEEEvvEEEEvNT_6ParamsE --------------------------
	.section	.nv.shared._ZN7cutlass13device_kernelINS_4gemm6kernel13GemmUniversalIN4cute5tupleIJiiiiEEENS1_10collective13CollectiveMmaINS1_34MainloopSm90TmaGmmaWarpSpecializedILi4ENS5_IJNS4_1CILi2EEENSA_ILi1EEESC_EEENS1_35KernelTmaWarpSpecializedCooperativeEEENS5_IJNSA_ILi256EEENSA_ILi512EEENSA_ILi64EEEEEEaNS5_IJlSC_lEEEaSK_NS4_8TiledMMAINS4_8MMA_AtomIJNS4_4SM904GMMA27MMA_64x256x32_S32S8S8_SS_TNEEEENS4_6LayoutISD_NS5_IJSC_NSA_ILi0EEESS_EEEEENS5_IJNS4_10UnderscoreESV_SV_EEEEENS4_13SM90_TMA_LOADENS4_14ComposedLayoutINS4_7SwizzleILi2ELi4ELi3EEENS4_18smem_ptr_flag_bitsILi8EEENSR_INS5_IJNSA_ILi8EEESI_EEENS5_IJSI_SC_EEEEEEEvNS4_8identityENS4_23SM90_TMA_LOAD_MULTICASTES18_vS19_EENS_8epilogue10collective6detail29Sm90TmaWarpSpecializedAdapterINS1D_15DefaultEpilogueIaSK_SK_NS1C_6thread17LinearCombinationIaLi1EiiLNS1H_9ScaleType4KindE0ELNS_15FloatRoundStyleE2EaEENS1_15EpilogueDefaultEEEEEvvEEEEvNT_6ParamsE,"aw",@nobits
	.sectionflags	@""
	.align	16
	.zero		1024


//--------------------- .nv.shared.reserved.0     --------------------------
	.section	.nv.shared.reserved.0,"aw",@nobits
	.weak		__nv_reservedSMEM_offset_0_alias
	.size		__nv_reservedSMEM_offset_0_alias, 0, 0
	.other		__nv_reservedSMEM_offset_0_alias,@"STO_CUDA_RESERVED_SHARED STV_DEFAULT"
__nv_reservedSMEM_offset_0_alias:
	.zero		0


//--------------------- .nv.global                --------------------------
	.section	.nv.global,"aw",@nobits
.nv.global:
	.type		_ZN39_INTERNAL_b6c3d239_4_k_cu_3d19f200_74464cute1_E,@object
	.size		_ZN39_INTERNAL_b6c3d239_4_k_cu_3d19f200_74464cute1_E,(_ZN39_INTERNAL_b6c3d239_4_k_cu_3d19f200_74464cuda3std3__45__cpo6cbeginE - _ZN39_INTERNAL_b6c3d239_4_k_cu_3d19f200_74464cute1_E)
_ZN39_INTERNAL_b6c3d239_4_k_cu_3d19f200_74464cute1_E:
	.zero		1
	.type		_ZN39_INTERNAL_b6c3d239_4_k_cu_3d19f200_74464cuda3std3__45__cpo6cbeginE,@object
	.size		_ZN39_INTERNAL_b6c3d239_4_k_cu_3d19f200_74464cuda3std3__45__cpo6cbeginE,(_ZN39_INTERNAL_b6c3d239_4_k_cu_3d19f200_74464cuda3std3__48in_placeE - _ZN39_INTERNAL_b6c3d239_4_k_cu_3d19f200_74464cuda3std3__45__cpo6cbeginE)
_ZN39_INTERNAL_b6c3d239_4_k_cu_3d19f200_74464cuda3std3__45__cpo6cbeginE:
	.zero		1
	.type		_ZN39_INTERNAL_b6c3d239_4_k_cu_3d19f200_74464cuda3std3__48in_placeE,@object
	.size		_ZN39_INTERNAL_b6c3d239_4_k_cu_3d19f200_74464cuda3std3__48in_placeE,(_ZN39_INTERNAL_b6c3d239_4_k_cu_3d19f200_74464cuda3std6ranges3__45__cpo9iter_moveE - _ZN39_INTERNAL_b6c3d239_4_k_cu_3d19f200_74464cuda3std3__48in_placeE)
_ZN39_INTERNAL_b6c3d239_4_k_cu_3d19f200_74464cuda3std3__48in_placeE:
	.zero		1
	.type		_ZN39_INTERNAL_b6c3d239_4_k_cu_3d19f200_74464cuda3std6ranges3__45__cpo9iter_moveE,@object
	.size		_ZN39_INTERNAL_b6c3d239_4_k_cu_3d19f200_74464cuda3std6ranges3__45__cpo9iter_moveE,(_ZN39_INTERNAL_b6c3d239_4_k_cu_3d19f200_74464cuda3std3__45__cpo5beginE - _ZN39_INTERNAL_b6c3d239_4_k_cu_3d19f200_74464cuda3std6ranges3__45__cpo9iter_moveE)
_ZN39_INTERNAL_b6c3d239_4_k_cu_3d19f200_74464cuda3std6ranges3__45__cpo9iter_moveE:
	.zero		1
	.type		_ZN39_INTERNAL_b6c3d239_4_k_cu_3d19f200_74464cuda3std3__45__cpo5beginE,@object
	.size		_ZN39_INTERNAL_b6c3d239_4_k_cu_3d19f200_74464cuda3std3__45__cpo5beginE,(_ZN39_INTERNAL_b6c3d239_4_k_cu_3d19f200_74464cuda3std3__441_GLOBAL__N__b6c3d239_4_k_cu_3d19f200_74466ignoreE - _ZN39_INTERNAL_b6c3d239_4_k_cu_3d19f200_74464cuda3std3__45__cpo5beginE)
_ZN39_INTERNAL_b6c3d239_4_k_cu_3d19f200_74464cuda3std3__45__cpo5beginE:
	.zero		1
	.type		_ZN39_INTERNAL_b6c3d239_4_k_cu_3d19f200_74464cuda3std3__441_GLOBAL__N__b6c3d239_4_k_cu_3d19f200_74466ignoreE,@object
	.size		_ZN39_INTERNAL_b6c3d239_4_k_cu_3d19f200_74464cuda3std3__441_GLOBAL__N__b6c3d239_4_k_cu_3d19f200_74466ignoreE,(_ZN39_INTERNAL_b6c3d239_4_k_cu_3d19f200_74464cute7productE - _ZN39_INTERNAL_b6c3d239_4_k_cu_3d19f200_74464cuda3std3__441_GLOBAL__N__b6c3d239_4_k_cu_3d19f200_74466ignoreE)
_ZN39_INTERNAL_b6c3d239_4_k_cu_3d19f200_74464cuda3std3__441_GLOBAL__N__b6c3d239_4_k_cu_3d19f200_74466ignoreE:
	.zero		1
	.type		_ZN39_INTERNAL_b6c3d239_4_k_cu_3d19f200_74464cute7productE,@object
	.size		_ZN39_INTERNAL_b6c3d239_4_k_cu_3d19f200_74464cute7productE,(_ZN39_INTERNAL_b6c3d239_4_k_cu_3d19f200_74464cuda3std3__45__cpo3endE - _ZN39_INTERNAL_b6c3d239_4_k_cu_3d19f200_74464cute7productE)
_ZN39_INTERNAL_b6c3d239_4_k_cu_3d19f200_74464cute7productE:
	.zero		1
	.type		_ZN39_INTERNAL_b6c3d239_4_k_cu_3d19f200_74464cuda3std3__45__cpo3endE,@object
	.size		_ZN39_INTERNAL_b6c3d239_4_k_cu_3d19f200_74464cuda3std3__45__cpo3endE,(_ZN39_INTERNAL_b6c3d239_4_k_cu_3d19f200_74464cuda3std3__419piecewise_constructE - _ZN39_INTERNAL_b6c3d239_4_k_cu_3d19f200_74464cuda3std3__45__cpo3endE)
_ZN39_INTERNAL_b6c3d239_4_k_cu_3d19f200_74464cuda3std3__45__cpo3endE:
	.zero		1
	.type		_ZN39_INTERNAL_b6c3d239_4_k_cu_3d19f200_74464cuda3std3__419piecewise_constructE,@object
	.size		_ZN39_INTERNAL_b6c3d239_4_k_cu_3d19f200_74464cuda3std3__419piecewise_constructE,(_ZN39_INTERNAL_b6c3d239_4_k_cu_3d19f200_74464cuda3std3__45__cpo4cendE - _ZN39_INTERNAL_b6c3d239_4_k_cu_3d19f200_74464cuda3std3__419piecewise_constructE)
_ZN39_INTERNAL_b6c3d239_4_k_cu_3d19f200_74464cuda3std3__419piecewise_constructE:
	.zero		1
	.type		_ZN39_INTERNAL_b6c3d239_4_k_cu_3d19f200_74464cuda3std3__45__cpo4cendE,@object
	.size		_ZN39_INTERNAL_b6c3d239_4_k_cu_3d19f200_74464cuda3std3__45__cpo4cendE,(_ZN39_INTERNAL_b6c3d239_4_k_cu_3d19f200_74464cuda3std6ranges3__45__cpo4swapE - _ZN39_INTERNAL_b6c3d239_4_k_cu_3d19f200_74464cuda3std3__45__cpo4cendE)
_ZN39_INTERNAL_b6c3d239_4_k_cu_3d19f200_74464cuda3std3__45__cpo4cendE:
	.zero		1
	.type		_ZN39_INTERNAL_b6c3d239_4_k_cu_3d19f200_74464cuda3std6ranges3__45__cpo4swapE,@object
	.size		_ZN39_INTERNAL_b6c3d239_4_k_cu_3d19f200_74464cuda3std6ranges3__45__cpo4swapE,(.L_8 - _ZN39_INTERNAL_b6c3d239_4_k_cu_3d19f200_74464cuda3std6ranges3__45__cpo4swapE)
_ZN39_INTERNAL_b6c3d239_4_k_cu_3d19f200_74464cuda3std6ranges3__45__cpo4swapE:
	.zero		1
.L_8:


//--------------------- .nv.constant0._ZN7cutlass13device_kernelINS_4gemm6kernel13GemmUniversalIN4cute5tupleIJiiiiEEENS1_10collective13CollectiveMmaINS1_34MainloopSm90TmaGmmaWarpSpecializedILi4ENS5_IJNS4_1CILi2EEENSA_ILi1EEESC_EEENS1_35KernelTmaWarpSpecializedCooperativeEEENS5_IJNSA_ILi256EEENSA_ILi512EEENSA_ILi64EEEEEEaNS5_IJlSC_lEEEaSK_NS4_8TiledMMAINS4_8MMA_AtomIJNS4_4SM904GMMA27MMA_64x256x32_S32S8S8_SS_TNEEEENS4_6LayoutISD_NS5_IJSC_NSA_ILi0EEESS_EEEEENS5_IJNS4_10UnderscoreESV_SV_EEEEENS4_13SM90_TMA_LOADENS4_14ComposedLayoutINS4_7SwizzleILi2ELi4ELi3EEENS4_18smem_ptr_flag_bitsILi8EEENSR_INS5_IJNSA_ILi8EEESI_EEENS5_IJSI_SC_EEEEEEEvNS4_8identityENS4_23SM90_TMA_LOAD_MULTICASTES18_vS19_EENS_8epilogue10collective6detail29Sm90TmaWarpSpecializedAdapterINS1D_15DefaultEpilogueIaSK_SK_NS1C_6thread17LinearCombinationIaLi1EiiLNS1H_9ScaleType4KindE0ELNS_15FloatRoundStyleE2EaEENS1_15EpilogueDefaultEEEEEvvEEEEvNT_6ParamsE --------------------------
	.section	.nv.constant0._ZN7cutlass13device_kernelINS_4gemm6kernel13GemmUniversalIN4cute5tupleIJiiiiEEENS1_10collective13CollectiveMmaINS1_34MainloopSm90TmaGmmaWarpSpecializedILi4ENS5_IJNS4_1CILi2EEENSA_ILi1EEESC_EEENS1_35KernelTmaWarpSpecializedCooperativeEEENS5_IJNSA_ILi256EEENSA_ILi512EEENSA_ILi64EEEEEEaNS5_IJlSC_lEEEaSK_NS4_8TiledMMAINS4_8MMA_AtomIJNS4_4SM904GMMA27MMA_64x256x32_S32S8S8_SS_TNEEEENS4_6LayoutISD_NS5_IJSC_NSA_ILi0EEESS_EEEEENS5_IJNS4_10UnderscoreESV_SV_EEEEENS4_13SM90_TMA_LOADENS4_14ComposedLayoutINS4_7SwizzleILi2ELi4ELi3EEENS4_18smem_ptr_flag_bitsILi8EEENSR_INS5_IJNSA_ILi8EEESI_EEENS5_IJSI_SC_EEEEEEEvNS4_8identityENS4_23SM90_TMA_LOAD_MULTICASTES18_vS19_EENS_8epilogue10collective6detail29Sm90TmaWarpSpecializedAdapterINS1D_15DefaultEpilogueIaSK_SK_NS1C_6thread17LinearCombinationIaLi1EiiLNS1H_9ScaleType4KindE0ELNS_15FloatRoundStyleE2EaEENS1_15EpilogueDefaultEEEEEvvEEEEvNT_6ParamsE,"a",@progbits
	.sectionflags	@""
	.align	4
.nv.constant0._ZN7cutlass13device_kernelINS_4gemm6kernel13GemmUniversalIN4cute5tupleIJiiiiEEENS1_10collective13CollectiveMmaINS1_34MainloopSm90TmaGmmaWarpSpecializedILi4ENS5_IJNS4_1CILi2EEENSA_ILi1EEESC_EEENS1_35KernelTmaWarpSpecializedCooperativeEEENS5_IJNSA_ILi256EEENSA_ILi512EEENSA_ILi64EEEEEEaNS5_IJlSC_lEEEaSK_NS4_8TiledMMAINS4_8MMA_AtomIJNS4_4SM904GMMA27MMA_64x256x32_S32S8S8_SS_TNEEEENS4_6LayoutISD_NS5_IJSC_NSA_ILi0EEESS_EEEEENS5_IJNS4_10UnderscoreESV_SV_EEEEENS4_13SM90_TMA_LOADENS4_14ComposedLayoutINS4_7SwizzleILi2ELi4ELi3EEENS4_18smem_ptr_flag_bitsILi8EEENSR_INS5_IJNSA_ILi8EEESI_EEENS5_IJSI_SC_EEEEEEEvNS4_8identityENS4_23SM90_TMA_LOAD_MULTICASTES18_vS19_EENS_8epilogue10collective6detail29Sm90TmaWarpSpecializedAdapterINS1D_15DefaultEpilogueIaSK_SK_NS1C_6thread17LinearCombinationIaLi1EiiLNS1H_9ScaleType4KindE0ELNS_15FloatRoundStyleE2EaEENS1_15EpilogueDefaultEEEEEvvEEEEvNT_6ParamsE:
	.zero		1664


//--------------------- SYMBOLS --------------------------

	.type		.nv.reservedSmem.offset0,@object
	.size		.nv.reservedSmem.offset0,0x4
	.type		__assertfail,@function
